	.target	sm_90a

	.elftype	@"ET_EXEC"


//--------------------- .note.nv.tkinfo           --------------------------
	.section	.note.nv.tkinfo,"",@"SHT_NOTE"
	.sectionflags	@"SHF_NOTE_NV_TKINFO"
	.tkinfo
        /*0018*/ 	.word	0x00000002
        /*0030*/ 	.string	""
        /*0030*/ 	.string	"ptxas"
        /*0030*/ 	.string	"Cuda compilation tools, release 13.0, V13.0.88"
        /*0030*/ 	.string	"Build cuda_13.0.r13.0/compiler.36424714_0"
        /*0030*/ 	.string	"-arch sm_90a -m 64 "



//--------------------- .note.nv.cuinfo           --------------------------
	.section	.note.nv.cuinfo,"",@"SHT_NOTE"
	.sectionflags	@"SHF_NOTE_NV_CUINFO"
        /*0018*/ 	.short	0x0002
        /*001a*/ 	.short	0x005a
        /*001c*/ 	.short	0x0082
	.zero		2


//--------------------- .nv.info                  --------------------------
	.section	.nv.info,"",@"SHT_CUDA_INFO"
	.align	4


	//----- nvinfo : EIATTR_REGCOUNT
	.align		4
        /*0000*/ 	.byte	0x04, 0x2f
        /*0002*/ 	.short	(.L_12 - .L_11)
	.align		4
.L_11:
        /*0004*/ 	.word	index@(_ZN7cutlass13device_kernelIN5flash22FlashAttnBwdPreprocessIN4cute5tupleIJNS3_1CILi64EEENS5_ILi128EEEEEENS_6half_tEfNS_4arch4Sm80ELb1ELb1EEEEEvNT_6ParamsE)
        /*0008*/ 	.word	0x00000040


	//----- nvinfo : EIATTR_FRAME_SIZE
	.align		4
.L_12:
        /*000c*/ 	.byte	0x04, 0x11
        /*000e*/ 	.short	(.L_14 - .L_13)
	.align		4
.L_13:
        /*0010*/ 	.word	index@(_ZN7cutlass13device_kernelIN5flash22FlashAttnBwdPreprocessIN4cute5tupleIJNS3_1CILi64EEENS5_ILi128EEEEEENS_6half_tEfNS_4arch4Sm80ELb1ELb1EEEEEvNT_6ParamsE)
        /*0014*/ 	.word	0x00000000


	//----- nvinfo : EIATTR_REGCOUNT
	.align		4
.L_14:
        /*0018*/ 	.byte	0x04, 0x2f
        /*001a*/ 	.short	(.L_16 - .L_15)
	.align		4
.L_15:
        /*001c*/ 	.word	index@(_ZN7cutlass13device_kernelIN5flash19enable_sm80_to_sm89INS1_16FlashAttnBwdSm80INS1_25CollectiveMainloopBwdSm80ILi2ELi2EN4cute5tupleIJNS5_1CILi64EEENS7_ILi128EEES9_EEENS_6half_tEfNS_4arch4Sm80ELb1ELb0ELb0ELb1ELb1ELb0ELb0ELb0ELi2ELi2ELi2ELi2ELb0EEENS1_24CollectiveEpilogueBwdGQAISA_fSD_Li256ELb1ELb1EEENS1_25SingleTileBwdLPTSchedulerILb1ELi128ELb1EEEEEEEEEvNT_6ParamsE)
        /*0020*/ 	.word	0x00000004


	//----- nvinfo : EIATTR_FRAME_SIZE
	.align		4
.L_16:
        /*0024*/ 	.byte	0x04, 0x11
        /*0026*/ 	.short	(.L_18 - .L_17)
	.align		4
.L_17:
        /*0028*/ 	.word	index@(_ZN7cutlass13device_kernelIN5flash19enable_sm80_to_sm89INS1_16FlashAttnBwdSm80INS1_25CollectiveMainloopBwdSm80ILi2ELi2EN4cute5tupleIJNS5_1CILi64EEENS7_ILi128EEES9_EEENS_6half_tEfNS_4arch4Sm80ELb1ELb0ELb0ELb1ELb1ELb0ELb0ELb0ELi2ELi2ELi2ELi2ELb0EEENS1_24CollectiveEpilogueBwdGQAISA_fSD_Li256ELb1ELb1EEENS1_25SingleTileBwdLPTSchedulerILb1ELi128ELb1EEEEEEEEEvNT_6ParamsE)
        /*002c*/ 	.word	0x00000000


	//----- nvinfo : EIATTR_REGCOUNT
	.align		4
.L_18:
        /*0030*/ 	.byte	0x04, 0x2f
        /*0032*/ 	.short	(.L_20 - .L_19)
	.align		4
.L_19:
        /*0034*/ 	.word	index@(_ZN7cutlass13device_kernelIN5flash32FlashAttnBwdPostprocessConvertdQIN4cute5tupleIJNS3_1CILi64EEENS5_ILi128EEEEEENS_6half_tEfNS_4arch4Sm80ELi256ENS3_8TiledMMAINS3_8MMA_AtomIJNS3_28SM80_16x8x16_F32F16F16F32_TNEEEENS3_6LayoutINS4_IJNS5_ILi2EEENS5_ILi4EEENS5_ILi1EEEEEENS4_IJSJ_SH_NS5_ILi0EEEEEEEENS4_IJNS5_ILi32EEES6_NS5_ILi16EEEEEEEELb0EEEEEvNT_6ParamsE)
        /*0038*/ 	.word	0x00000037


	//----- nvinfo : EIATTR_FRAME_SIZE
	.align		4
.L_20:
        /*003c*/ 	.byte	0x04, 0x11
        /*003e*/ 	.short	(.L_22 - .L_21)
	.align		4
.L_21:
        /*0040*/ 	.word	index@(_ZN7cutlass13device_kernelIN5flash32FlashAttnBwdPostprocessConvertdQIN4cute5tupleIJNS3_1CILi64EEENS5_ILi128EEEEEENS_6half_tEfNS_4arch4Sm80ELi256ENS3_8TiledMMAINS3_8MMA_AtomIJNS3_28SM80_16x8x16_F32F16F16F32_TNEEEENS3_6LayoutINS4_IJNS5_ILi2EEENS5_ILi4EEENS5_ILi1EEEEEENS4_IJSJ_SH_NS5_ILi0EEEEEEEENS4_IJNS5_ILi32EEES6_NS5_ILi16EEEEEEEELb0EEEEEvNT_6ParamsE)
        /*0044*/ 	.word	0x00000000


	//----- nvinfo : EIATTR_REGCOUNT
	.align		4
.L_22:
        /*0048*/ 	.byte	0x04, 0x2f
        /*004a*/ 	.short	(.L_24 - .L_23)
	.align		4
.L_23:
        /*004c*/ 	.word	index@(_ZN7cutlass13device_kernelIN5flash32FlashAttnBwdPostprocessConvertdQIN4cute5tupleIJNS3_1CILi128EEES6_EEENS_6half_tEfNS_4arch4Sm80ELi256ENS3_8TiledMMAINS3_8MMA_AtomIJNS3_28SM80_16x8x16_F32F16F16F32_TNEEEENS3_6LayoutINS4_IJNS5_ILi2EEENS5_ILi4EEENS5_ILi1EEEEEENS4_IJSI_SG_NS5_ILi0EEEEEEEENS4_IJNS5_ILi32EEENS5_ILi64EEENS5_ILi16EEEEEEEELb0EEEEEvNT_6ParamsE)
        /*0050*/ 	.word	0x00000058


	//----- nvinfo : EIATTR_FRAME_SIZE
	.align		4
.L_24:
        /*0054*/ 	.byte	0x04, 0x11
        /*0056*/ 	.short	(.L_26 - .L_25)
	.align		4
.L_25:
        /*0058*/ 	.word	index@(_ZN7cutlass13device_kernelIN5flash32FlashAttnBwdPostprocessConvertdQIN4cute5tupleIJNS3_1CILi128EEES6_EEENS_6half_tEfNS_4arch4Sm80ELi256ENS3_8TiledMMAINS3_8MMA_AtomIJNS3_28SM80_16x8x16_F32F16F16F32_TNEEEENS3_6LayoutINS4_IJNS5_ILi2EEENS5_ILi4EEENS5_ILi1EEEEEENS4_IJSI_SG_NS5_ILi0EEEEEEEENS4_IJNS5_ILi32EEENS5_ILi64EEENS5_ILi16EEEEEEEELb0EEEEEvNT_6ParamsE)
        /*005c*/ 	.word	0x00000000


	//----- nvinfo : EIATTR_REGCOUNT
	.align		4
.L_26:
        /*0060*/ 	.byte	0x04, 0x2f
        /*0062*/ 	.short	(.L_28 - .L_27)
	.align		4
.L_27:
        /*0064*/ 	.word	index@(_ZN7cutlass13device_kernelIN5flash19enable_sm80_to_sm89INS1_16FlashAttnBwdSm80INS1_25CollectiveMainloopBwdSm80ILi2ELi2EN4cute5tupleIJNS5_1CILi64EEENS7_ILi128EEES9_EEENS_6half_tEfNS_4arch4Sm80ELb1ELb0ELb0ELb1ELb0ELb0ELb0ELb0ELi2ELi2ELi2ELi2ELb0EEENS1_24CollectiveEpilogueBwdGQAISA_fSD_Li256ELb1ELb0EEENS1_25SingleTileBwdLPTSchedulerILb1ELi128ELb0EEEEEEEEEvNT_6ParamsE)
        /*0068*/ 	.word	0x00000004


	//----- nvinfo : EIATTR_FRAME_SIZE
	.align		4
.L_28:
        /*006c*/ 	.byte	0x04, 0x11
        /*006e*/ 	.short	(.L_30 - .L_29)
	.align		4
.L_29:
        /*0070*/ 	.word	index@(_ZN7cutlass13device_kernelIN5flash19enable_sm80_to_sm89INS1_16FlashAttnBwdSm80INS1_25CollectiveMainloopBwdSm80ILi2ELi2EN4cute5tupleIJNS5_1CILi64EEENS7_ILi128EEES9_EEENS_6half_tEfNS_4arch4Sm80ELb1ELb0ELb0ELb1ELb0ELb0ELb0ELb0ELi2ELi2ELi2ELi2ELb0EEENS1_24CollectiveEpilogueBwdGQAISA_fSD_Li256ELb1ELb0EEENS1_25SingleTileBwdLPTSchedulerILb1ELi128ELb0EEEEEEEEEvNT_6ParamsE)
        /*0074*/ 	.word	0x00000000


	//----- nvinfo : EIATTR_REGCOUNT
	.align		4
.L_30:
        /*0078*/ 	.byte	0x04, 0x2f
        /*007a*/ 	.short	(.L_32 - .L_31)
	.align		4
.L_31:
        /*007c*/ 	.word	index@(_ZN7cutlass13device_kernelIN5flash19enable_sm80_to_sm89INS1_16FlashAttnBwdSm80INS1_25CollectiveMainloopBwdSm80ILi2ELi2EN4cute5tupleIJNS5_1CILi64EEENS7_ILi128EEES9_EEENS_6half_tEfNS_4arch4Sm80ELb1ELb0ELb0ELb1ELb1ELb0ELb0ELb0ELi2ELi2ELi2ELi2ELb0EEENS1_21CollectiveEpilogueBwdISA_SB_SD_Li256ELb1ELb0ELi4EEENS1_25SingleTileBwdLPTSchedulerILb1ELi128ELb1EEEEEEEEEvNT_6ParamsE)
        /*0080*/ 	.word	0x00000004


	//----- nvinfo : EIATTR_FRAME_SIZE
	.align		4
.L_32:
        /*0084*/ 	.byte	0x04, 0x11
        /*0086*/ 	.short	(.L_34 - .L_33)
	.align		4
.L_33:
        /*0088*/ 	.word	index@(_ZN7cutlass13device_kernelIN5flash19enable_sm80_to_sm89INS1_16FlashAttnBwdSm80INS1_25CollectiveMainloopBwdSm80ILi2ELi2EN4cute5tupleIJNS5_1CILi64EEENS7_ILi128EEES9_EEENS_6half_tEfNS_4arch4Sm80ELb1ELb0ELb0ELb1ELb1ELb0ELb0ELb0ELi2ELi2ELi2ELi2ELb0EEENS1_21CollectiveEpilogueBwdISA_SB_SD_Li256ELb1ELb0ELi4EEENS1_25SingleTileBwdLPTSchedulerILb1ELi128ELb1EEEEEEEEEvNT_6ParamsE)
        /*008c*/ 	.word	0x00000000


	//----- nvinfo : EIATTR_REGCOUNT
	.align		4
.L_34:
        /*0090*/ 	.byte	0x04, 0x2f
        /*0092*/ 	.short	(.L_36 - .L_35)
	.align		4
.L_35:
        /*0094*/ 	.word	index@(_ZN7cutlass13device_kernelIN5flash19enable_sm80_to_sm89INS1_16FlashAttnBwdSm80INS1_25CollectiveMainloopBwdSm80ILi2ELi2EN4cute5tupleIJNS5_1CILi64EEENS7_ILi128EEES9_EEENS_6half_tEfNS_4arch4Sm80ELb1ELb0ELb0ELb1ELb0ELb0ELb0ELb0ELi2ELi2ELi2ELi2ELb0EEENS1_21CollectiveEpilogueBwdISA_SB_SD_Li256ELb1ELb0ELi4EEENS1_25SingleTileBwdLPTSchedulerILb1ELi128ELb0EEEEEEEEEvNT_6ParamsE)
        /*0098*/ 	.word	0x00000004


	//----- nvinfo : EIATTR_FRAME_SIZE
	.align		4
.L_36:
        /*009c*/ 	.byte	0x04, 0x11
        /*009e*/ 	.short	(.L_38 - .L_37)
	.align		4
.L_37:
        /*00a0*/ 	.word	index@(_ZN7cutlass13device_kernelIN5flash19enable_sm80_to_sm89INS1_16FlashAttnBwdSm80INS1_25CollectiveMainloopBwdSm80ILi2ELi2EN4cute5tupleIJNS5_1CILi64EEENS7_ILi128EEES9_EEENS_6half_tEfNS_4arch4Sm80ELb1ELb0ELb0ELb1ELb0ELb0ELb0ELb0ELi2ELi2ELi2ELi2ELb0EEENS1_21CollectiveEpilogueBwdISA_SB_SD_Li256ELb1ELb0ELi4EEENS1_25SingleTileBwdLPTSchedulerILb1ELi128ELb0EEEEEEEEEvNT_6ParamsE)
        /*00a4*/ 	.word	0x00000000


	//----- nvinfo : EIATTR_REGCOUNT
	.align		4
.L_38:
        /*00a8*/ 	.byte	0x04, 0x2f
        /*00aa*/ 	.short	(.L_40 - .L_39)
	.align		4
.L_39:
        /*00ac*/ 	.word	index@(_ZN7cutlass13device_kernelIN5flash22FlashAttnBwdPreprocessIN4cute5tupleIJNS3_1CILi64EEENS5_ILi128EEEEEENS_6half_tEfNS_4arch4Sm80ELb1ELb0EEEEEvNT_6ParamsE)
        /*00b0*/ 	.word	0x00000040


	//----- nvinfo : EIATTR_FRAME_SIZE
	.align		4
.L_40:
        /*00b4*/ 	.byte	0x04, 0x11
        /*00b6*/ 	.short	(.L_42 - .L_41)
	.align		4
.L_41:
        /*00b8*/ 	.word	index@(_ZN7cutlass13device_kernelIN5flash22FlashAttnBwdPreprocessIN4cute5tupleIJNS3_1CILi64EEENS5_ILi128EEEEEENS_6half_tEfNS_4arch4Sm80ELb1ELb0EEEEEvNT_6ParamsE)
        /*00bc*/ 	.word	0x00000000


	//----- nvinfo : EIATTR_REGCOUNT
	.align		4
.L_42:
        /*00c0*/ 	.byte	0x04, 0x2f
        /*00c2*/ 	.short	(.L_44 - .L_43)
	.align		4
.L_43:
        /*00c4*/ 	.word	index@(_ZN7cutlass13device_kernelIN5flash19enable_sm80_to_sm89INS1_16FlashAttnBwdSm80INS1_25CollectiveMainloopBwdSm80ILi2ELi2EN4cute5tupleIJNS5_1CILi64EEENS7_ILi128EEES9_EEENS_6half_tEfNS_4arch4Sm80ELb1ELb0ELb0ELb0ELb1ELb0ELb0ELb0ELi2ELi2ELi2ELi2ELb0EEENS1_24CollectiveEpilogueBwdGQAISA_fSD_Li256ELb0ELb1EEENS1_25SingleTileBwdLPTSchedulerILb0ELi128ELb1EEEEEEEEEvNT_6ParamsE)
        /*00c8*/ 	.word	0x00000004


	//----- nvinfo : EIATTR_FRAME_SIZE
	.align		4
.L_44:
        /*00cc*/ 	.byte	0x04, 0x11
        /*00ce*/ 	.short	(.L_46 - .L_45)
	.align		4
.L_45:
        /*00d0*/ 	.word	index@(_ZN7cutlass13device_kernelIN5flash19enable_sm80_to_sm89INS1_16FlashAttnBwdSm80INS1_25CollectiveMainloopBwdSm80ILi2ELi2EN4cute5tupleIJNS5_1CILi64EEENS7_ILi128EEES9_EEENS_6half_tEfNS_4arch4Sm80ELb1ELb0ELb0ELb0ELb1ELb0ELb0ELb0ELi2ELi2ELi2ELi2ELb0EEENS1_24CollectiveEpilogueBwdGQAISA_fSD_Li256ELb0ELb1EEENS1_25SingleTileBwdLPTSchedulerILb0ELi128ELb1EEEEEEEEEvNT_6ParamsE)
        /*00d4*/ 	.word	0x00000000


	//----- nvinfo : EIATTR_REGCOUNT
	.align		4
.L_46:
        /*00d8*/ 	.byte	0x04, 0x2f
        /*00da*/ 	.short	(.L_48 - .L_47)
	.align		4
.L_47:
        /*00dc*/ 	.word	index@(_ZN7cutlass13device_kernelIN5flash19enable_sm80_to_sm89INS1_16FlashAttnBwdSm80INS1_25CollectiveMainloopBwdSm80ILi2ELi2EN4cute5tupleIJNS5_1CILi64EEENS7_ILi128EEES9_EEENS_6half_tEfNS_4arch4Sm80ELb1ELb0ELb0ELb0ELb0ELb0ELb0ELb0ELi2ELi2ELi2ELi2ELb0EEENS1_24CollectiveEpilogueBwdGQAISA_fSD_Li256ELb0ELb0EEENS1_25SingleTileBwdLPTSchedulerILb0ELi128ELb0EEEEEEEEEvNT_6ParamsE)
        /*00e0*/ 	.word	0x00000004


	//----- nvinfo : EIATTR_FRAME_SIZE
	.align		4
.L_48:
        /*00e4*/ 	.byte	0x04, 0x11
        /*00e6*/ 	.short	(.L_50 - .L_49)
	.align		4
.L_49:
        /*00e8*/ 	.word	index@(_ZN7cutlass13device_kernelIN5flash19enable_sm80_to_sm89INS1_16FlashAttnBwdSm80INS1_25CollectiveMainloopBwdSm80ILi2ELi2EN4cute5tupleIJNS5_1CILi64EEENS7_ILi128EEES9_EEENS_6half_tEfNS_4arch4Sm80ELb1ELb0ELb0ELb0ELb0ELb0ELb0ELb0ELi2ELi2ELi2ELi2ELb0EEENS1_24CollectiveEpilogueBwdGQAISA_fSD_Li256ELb0ELb0EEENS1_25SingleTileBwdLPTSchedulerILb0ELi128ELb0EEEEEEEEEvNT_6ParamsE)
        /*00ec*/ 	.word	0x00000000


	//----- nvinfo : EIATTR_REGCOUNT
	.align		4
.L_50:
        /*00f0*/ 	.byte	0x04, 0x2f
        /*00f2*/ 	.short	(.L_52 - .L_51)
	.align		4
.L_51:
        /*00f4*/ 	.word	index@(_ZN7cutlass13device_kernelIN5flash19enable_sm80_to_sm89INS1_16FlashAttnBwdSm80INS1_25CollectiveMainloopBwdSm80ILi2ELi2EN4cute5tupleIJNS5_1CILi64EEENS7_ILi128EEES9_EEENS_6half_tEfNS_4arch4Sm80ELb1ELb0ELb0ELb0ELb1ELb0ELb0ELb0ELi2ELi2ELi2ELi2ELb0EEENS1_21CollectiveEpilogueBwdISA_SB_SD_Li256ELb0ELb0ELi4EEENS1_25SingleTileBwdLPTSchedulerILb0ELi128ELb1EEEEEEEEEvNT_6ParamsE)
        /*00f8*/ 	.word	0x00000004


	//----- nvinfo : EIATTR_FRAME_SIZE
	.align		4
.L_52:
        /*00fc*/ 	.byte	0x04, 0x11
        /*00fe*/ 	.short	(.L_54 - .L_53)
	.align		4
.L_53:
        /*0100*/ 	.word	index@(_ZN7cutlass13device_kernelIN5flash19enable_sm80_to_sm89INS1_16FlashAttnBwdSm80INS1_25CollectiveMainloopBwdSm80ILi2ELi2EN4cute5tupleIJNS5_1CILi64EEENS7_ILi128EEES9_EEENS_6half_tEfNS_4arch4Sm80ELb1ELb0ELb0ELb0ELb1ELb0ELb0ELb0ELi2ELi2ELi2ELi2ELb0EEENS1_21CollectiveEpilogueBwdISA_SB_SD_Li256ELb0ELb0ELi4EEENS1_25SingleTileBwdLPTSchedulerILb0ELi128ELb1EEEEEEEEEvNT_6ParamsE)
        /*0104*/ 	.word	0x00000000


	//----- nvinfo : EIATTR_REGCOUNT
	.align		4
.L_54:
        /*0108*/ 	.byte	0x04, 0x2f
        /*010a*/ 	.short	(.L_56 - .L_55)
	.align		4
.L_55:
        /*010c*/ 	.word	index@(_ZN7cutlass13device_kernelIN5flash19enable_sm80_to_sm89INS1_16FlashAttnBwdSm80INS1_25CollectiveMainloopBwdSm80ILi2ELi2EN4cute5tupleIJNS5_1CILi64EEENS7_ILi128EEES9_EEENS_6half_tEfNS_4arch4Sm80ELb1ELb0ELb0ELb0ELb0ELb0ELb0ELb0ELi2ELi2ELi2ELi2ELb0EEENS1_21CollectiveEpilogueBwdISA_SB_SD_Li256ELb0ELb0ELi4EEENS1_25SingleTileBwdLPTSchedulerILb0ELi128ELb0EEEEEEEEEvNT_6ParamsE)
        /*0110*/ 	.word	0x00000004


	//----- nvinfo : EIATTR_FRAME_SIZE
	.align		4
.L_56:
        /*0114*/ 	.byte	0x04, 0x11
        /*0116*/ 	.short	(.L_58 - .L_57)
	.align		4
.L_57:
        /*0118*/ 	.word	index@(_ZN7cutlass13device_kernelIN5flash19enable_sm80_to_sm89INS1_16FlashAttnBwdSm80INS1_25CollectiveMainloopBwdSm80ILi2ELi2EN4cute5tupleIJNS5_1CILi64EEENS7_ILi128EEES9_EEENS_6half_tEfNS_4arch4Sm80ELb1ELb0ELb0ELb0ELb0ELb0ELb0ELb0ELi2ELi2ELi2ELi2ELb0EEENS1_21CollectiveEpilogueBwdISA_SB_SD_Li256ELb0ELb0ELi4EEENS1_25SingleTileBwdLPTSchedulerILb0ELi128ELb0EEEEEEEEEvNT_6ParamsE)
        /*011c*/ 	.word	0x00000000


	//----- nvinfo : EIATTR_REGCOUNT
	.align		4
.L_58:
        /*0120*/ 	.byte	0x04, 0x2f
        /*0122*/ 	.short	(.L_60 - .L_59)
	.align		4
.L_59:
        /*0124*/ 	.word	index@(_ZN7cutlass13device_kernelIN5flash19enable_sm80_to_sm89INS1_16FlashAttnBwdSm80INS1_25CollectiveMainloopBwdSm80ILi2ELi2EN4cute5tupleIJNS5_1CILi64EEENS7_ILi128EEES9_EEENS_6half_tEfNS_4arch4Sm80ELb0ELb1ELb0ELb1ELb1ELb0ELb0ELb0ELi2ELi2ELi2ELi2ELb0EEENS1_24CollectiveEpilogueBwdGQAISA_fSD_Li256ELb1ELb1EEENS1_19SingleTileSchedulerILb1ELb0ELb0ELi128EEEEEEEEEvNT_6ParamsE)
        /*0128*/ 	.word	0x00000004


	//----- nvinfo : EIATTR_FRAME_SIZE
	.align		4
.L_60:
        /*012c*/ 	.byte	0x04, 0x11
        /*012e*/ 	.short	(.L_62 - .L_61)
	.align		4
.L_61:
        /*0130*/ 	.word	index@(_ZN7cutlass13device_kernelIN5flash19enable_sm80_to_sm89INS1_16FlashAttnBwdSm80INS1_25CollectiveMainloopBwdSm80ILi2ELi2EN4cute5tupleIJNS5_1CILi64EEENS7_ILi128EEES9_EEENS_6half_tEfNS_4arch4Sm80ELb0ELb1ELb0ELb1ELb1ELb0ELb0ELb0ELi2ELi2ELi2ELi2ELb0EEENS1_24CollectiveEpilogueBwdGQAISA_fSD_Li256ELb1ELb1EEENS1_19SingleTileSchedulerILb1ELb0ELb0ELi128EEEEEEEEEvNT_6ParamsE)
        /*0134*/ 	.word	0x00000000


	//----- nvinfo : EIATTR_REGCOUNT
	.align		4
.L_62:
        /*0138*/ 	.byte	0x04, 0x2f
        /*013a*/ 	.short	(.L_64 - .L_63)
	.align		4
.L_63:
        /*013c*/ 	.word	index@(_ZN7cutlass13device_kernelIN5flash19enable_sm80_to_sm89INS1_16FlashAttnBwdSm80INS1_25CollectiveMainloopBwdSm80ILi2ELi2EN4cute5tupleIJNS5_1CILi64EEENS7_ILi128EEES9_EEENS_6half_tEfNS_4arch4Sm80ELb0ELb1ELb0ELb1ELb0ELb0ELb0ELb0ELi2ELi2ELi2ELi2ELb0EEENS1_24CollectiveEpilogueBwdGQAISA_fSD_Li256ELb1ELb0EEENS1_19SingleTileSchedulerILb1ELb0ELb0ELi128EEEEEEEEEvNT_6ParamsE)
        /*0140*/ 	.word	0x00000004


	//----- nvinfo : EIATTR_FRAME_SIZE
	.align		4
.L_64:
        /*0144*/ 	.byte	0x04, 0x11
        /*0146*/ 	.short	(.L_66 - .L_65)
	.align		4
.L_65:
        /*0148*/ 	.word	index@(_ZN7cutlass13device_kernelIN5flash19enable_sm80_to_sm89INS1_16FlashAttnBwdSm80INS1_25CollectiveMainloopBwdSm80ILi2ELi2EN4cute5tupleIJNS5_1CILi64EEENS7_ILi128EEES9_EEENS_6half_tEfNS_4arch4Sm80ELb0ELb1ELb0ELb1ELb0ELb0ELb0ELb0ELi2ELi2ELi2ELi2ELb0EEENS1_24CollectiveEpilogueBwdGQAISA_fSD_Li256ELb1ELb0EEENS1_19SingleTileSchedulerILb1ELb0ELb0ELi128EEEEEEEEEvNT_6ParamsE)
        /*014c*/ 	.word	0x00000000


	//----- nvinfo : EIATTR_REGCOUNT
	.align		4
.L_66:
        /*0150*/ 	.byte	0x04, 0x2f
        /*0152*/ 	.short	(.L_68 - .L_67)
	.align		4
.L_67:
        /*0154*/ 	.word	index@(_ZN7cutlass13device_kernelIN5flash19enable_sm80_to_sm89INS1_16FlashAttnBwdSm80INS1_25CollectiveMainloopBwdSm80ILi2ELi2EN4cute5tupleIJNS5_1CILi64EEENS7_ILi128EEES9_EEENS_6half_tEfNS_4arch4Sm80ELb0ELb1ELb0ELb1ELb1ELb0ELb0ELb0ELi2ELi2ELi2ELi2ELb0EEENS1_21CollectiveEpilogueBwdISA_SB_SD_Li256ELb1ELb0ELi4EEENS1_19SingleTileSchedulerILb1ELb0ELb0ELi128EEEEEEEEEvNT_6ParamsE)
        /*0158*/ 	.word	0x00000004


	//----- nvinfo : EIATTR_FRAME_SIZE
	.align		4
.L_68:
        /*015c*/ 	.byte	0x04, 0x11
        /*015e*/ 	.short	(.L_70 - .L_69)
	.align		4
.L_69:
        /*0160*/ 	.word	index@(_ZN7cutlass13device_kernelIN5flash19enable_sm80_to_sm89INS1_16FlashAttnBwdSm80INS1_25CollectiveMainloopBwdSm80ILi2ELi2EN4cute5tupleIJNS5_1CILi64EEENS7_ILi128EEES9_EEENS_6half_tEfNS_4arch4Sm80ELb0ELb1ELb0ELb1ELb1ELb0ELb0ELb0ELi2ELi2ELi2ELi2ELb0EEENS1_21CollectiveEpilogueBwdISA_SB_SD_Li256ELb1ELb0ELi4EEENS1_19SingleTileSchedulerILb1ELb0ELb0ELi128EEEEEEEEEvNT_6ParamsE)
        /*0164*/ 	.word	0x00000000


	//----- nvinfo : EIATTR_REGCOUNT
	.align		4
.L_70:
        /*0168*/ 	.byte	0x04, 0x2f
        /*016a*/ 	.short	(.L_72 - .L_71)
	.align		4
.L_71:
        /*016c*/ 	.word	index@(_ZN7cutlass13device_kernelIN5flash19enable_sm80_to_sm89INS1_16FlashAttnBwdSm80INS1_25CollectiveMainloopBwdSm80ILi2ELi2EN4cute5tupleIJNS5_1CILi64EEENS7_ILi128EEES9_EEENS_6half_tEfNS_4arch4Sm80ELb0ELb1ELb0ELb1ELb0ELb0ELb0ELb0ELi2ELi2ELi2ELi2ELb0EEENS1_21CollectiveEpilogueBwdISA_SB_SD_Li256ELb1ELb0ELi4EEENS1_19SingleTileSchedulerILb1ELb0ELb0ELi128EEEEEEEEEvNT_6ParamsE)
        /*0170*/ 	.word	0x00000004


	//----- nvinfo : EIATTR_FRAME_SIZE
	.align		4
.L_72:
        /*0174*/ 	.byte	0x04, 0x11
        /*0176*/ 	.short	(.L_74 - .L_73)
	.align		4
.L_73:
        /*0178*/ 	.word	index@(_ZN7cutlass13device_kernelIN5flash19enable_sm80_to_sm89INS1_16FlashAttnBwdSm80INS1_25CollectiveMainloopBwdSm80ILi2ELi2EN4cute5tupleIJNS5_1CILi64EEENS7_ILi128EEES9_EEENS_6half_tEfNS_4arch4Sm80ELb0ELb1ELb0ELb1ELb0ELb0ELb0ELb0ELi2ELi2ELi2ELi2ELb0EEENS1_21CollectiveEpilogueBwdISA_SB_SD_Li256ELb1ELb0ELi4EEENS1_19SingleTileSchedulerILb1ELb0ELb0ELi128EEEEEEEEEvNT_6ParamsE)
        /*017c*/ 	.word	0x00000000


	//----- nvinfo : EIATTR_REGCOUNT
	.align		4
.L_74:
        /*0180*/ 	.byte	0x04, 0x2f
        /*0182*/ 	.short	(.L_76 - .L_75)
	.align		4
.L_75:
        /*0184*/ 	.word	index@(_ZN7cutlass13device_kernelIN5flash19enable_sm80_to_sm89INS1_16FlashAttnBwdSm80INS1_25CollectiveMainloopBwdSm80ILi2ELi2EN4cute5tupleIJNS5_1CILi64EEENS7_ILi128EEES9_EEENS_6half_tEfNS_4arch4Sm80ELb0ELb1ELb0ELb0ELb1ELb0ELb0ELb0ELi2ELi2ELi2ELi2ELb0EEENS1_24CollectiveEpilogueBwdGQAISA_fSD_Li256ELb0ELb1EEENS1_19SingleTileSchedulerILb0ELb0ELb0ELi128EEEEEEEEEvNT_6ParamsE)
        /*0188*/ 	.word	0x00000004


	//----- nvinfo : EIATTR_FRAME_SIZE
	.align		4
.L_76:
        /*018c*/ 	.byte	0x04, 0x11
        /*018e*/ 	.short	(.L_78 - .L_77)
	.align		4
.L_77:
        /*0190*/ 	.word	index@(_ZN7cutlass13device_kernelIN5flash19enable_sm80_to_sm89INS1_16FlashAttnBwdSm80INS1_25CollectiveMainloopBwdSm80ILi2ELi2EN4cute5tupleIJNS5_1CILi64EEENS7_ILi128EEES9_EEENS_6half_tEfNS_4arch4Sm80ELb0ELb1ELb0ELb0ELb1ELb0ELb0ELb0ELi2ELi2ELi2ELi2ELb0EEENS1_24CollectiveEpilogueBwdGQAISA_fSD_Li256ELb0ELb1EEENS1_19SingleTileSchedulerILb0ELb0ELb0ELi128EEEEEEEEEvNT_6ParamsE)
        /*0194*/ 	.word	0x00000000


	//----- nvinfo : EIATTR_REGCOUNT
	.align		4
.L_78:
        /*0198*/ 	.byte	0x04, 0x2f
        /*019a*/ 	.short	(.L_80 - .L_79)
	.align		4
.L_79:
        /*019c*/ 	.word	index@(_ZN7cutlass13device_kernelIN5flash19enable_sm80_to_sm89INS1_16FlashAttnBwdSm80INS1_25CollectiveMainloopBwdSm80ILi2ELi2EN4cute5tupleIJNS5_1CILi64EEENS7_ILi128EEES9_EEENS_6half_tEfNS_4arch4Sm80ELb0ELb1ELb0ELb0ELb0ELb0ELb0ELb0ELi2ELi2ELi2ELi2ELb0EEENS1_24CollectiveEpilogueBwdGQAISA_fSD_Li256ELb0ELb0EEENS1_19SingleTileSchedulerILb0ELb0ELb0ELi128EEEEEEEEEvNT_6ParamsE)
        /*01a0*/ 	.word	0x00000004


	//----- nvinfo : EIATTR_FRAME_SIZE
	.align		4
.L_80:
        /*01a4*/ 	.byte	0x04, 0x11
        /*01a6*/ 	.short	(.L_82 - .L_81)
	.align		4
.L_81:
        /*01a8*/ 	.word	index@(_ZN7cutlass13device_kernelIN5flash19enable_sm80_to_sm89INS1_16FlashAttnBwdSm80INS1_25CollectiveMainloopBwdSm80ILi2ELi2EN4cute5tupleIJNS5_1CILi64EEENS7_ILi128EEES9_EEENS_6half_tEfNS_4arch4Sm80ELb0ELb1ELb0ELb0ELb0ELb0ELb0ELb0ELi2ELi2ELi2ELi2ELb0EEENS1_24CollectiveEpilogueBwdGQAISA_fSD_Li256ELb0ELb0EEENS1_19SingleTileSchedulerILb0ELb0ELb0ELi128EEEEEEEEEvNT_6ParamsE)
        /*01ac*/ 	.word	0x00000000


	//----- nvinfo : EIATTR_REGCOUNT
	.align		4
.L_82:
        /*01b0*/ 	.byte	0x04, 0x2f
        /*01b2*/ 	.short	(.L_84 - .L_83)
	.align		4
.L_83:
        /*01b4*/ 	.word	index@(_ZN7cutlass13device_kernelIN5flash19enable_sm80_to_sm89INS1_16FlashAttnBwdSm80INS1_25CollectiveMainloopBwdSm80ILi2ELi2EN4cute5tupleIJNS5_1CILi64EEENS7_ILi128EEES9_EEENS_6half_tEfNS_4arch4Sm80ELb0ELb1ELb0ELb0ELb1ELb0ELb0ELb0ELi2ELi2ELi2ELi2ELb0EEENS1_21CollectiveEpilogueBwdISA_SB_SD_Li256ELb0ELb0ELi4EEENS1_19SingleTileSchedulerILb0ELb0ELb0ELi128EEEEEEEEEvNT_6ParamsE)
        /*01b8*/ 	.word	0x00000004


	//----- nvinfo : EIATTR_FRAME_SIZE
	.align		4
.L_84:
        /*01bc*/ 	.byte	0x04, 0x11
        /*01be*/ 	.short	(.L_86 - .L_85)
	.align		4
.L_85:
        /*01c0*/ 	.word	index@(_ZN7cutlass13device_kernelIN5flash19enable_sm80_to_sm89INS1_16FlashAttnBwdSm80INS1_25CollectiveMainloopBwdSm80ILi2ELi2EN4cute5tupleIJNS5_1CILi64EEENS7_ILi128EEES9_EEENS_6half_tEfNS_4arch4Sm80ELb0ELb1ELb0ELb0ELb1ELb0ELb0ELb0ELi2ELi2ELi2ELi2ELb0EEENS1_21CollectiveEpilogueBwdISA_SB_SD_Li256ELb0ELb0ELi4EEENS1_19SingleTileSchedulerILb0ELb0ELb0ELi128EEEEEEEEEvNT_6ParamsE)
        /*01c4*/ 	.word	0x00000000


	//----- nvinfo : EIATTR_REGCOUNT
	.align		4
.L_86:
        /*01c8*/ 	.byte	0x04, 0x2f
        /*01ca*/ 	.short	(.L_88 - .L_87)
	.align		4
.L_87:
        /*01cc*/ 	.word	index@(_ZN7cutlass13device_kernelIN5flash19enable_sm80_to_sm89INS1_16FlashAttnBwdSm80INS1_25CollectiveMainloopBwdSm80ILi2ELi2EN4cute5tupleIJNS5_1CILi64EEENS7_ILi128EEES9_EEENS_6half_tEfNS_4arch4Sm80ELb0ELb1ELb0ELb0ELb0ELb0ELb0ELb0ELi2ELi2ELi2ELi2ELb0EEENS1_21CollectiveEpilogueBwdISA_SB_SD_Li256ELb0ELb0ELi4EEENS1_19SingleTileSchedulerILb0ELb0ELb0ELi128EEEEEEEEEvNT_6ParamsE)
        /*01d0*/ 	.word	0x00000004


	//----- nvinfo : EIATTR_FRAME_SIZE
	.align		4
.L_88:
        /*01d4*/ 	.byte	0x04, 0x11
        /*01d6*/ 	.short	(.L_90 - .L_89)
	.align		4
.L_89:
        /*01d8*/ 	.word	index@(_ZN7cutlass13device_kernelIN5flash19enable_sm80_to_sm89INS1_16FlashAttnBwdSm80INS1_25CollectiveMainloopBwdSm80ILi2ELi2EN4cute5tupleIJNS5_1CILi64EEENS7_ILi128EEES9_EEENS_6half_tEfNS_4arch4Sm80ELb0ELb1ELb0ELb0ELb0ELb0ELb0ELb0ELi2ELi2ELi2ELi2ELb0EEENS1_21CollectiveEpilogueBwdISA_SB_SD_Li256ELb0ELb0ELi4EEENS1_19SingleTileSchedulerILb0ELb0ELb0ELi128EEEEEEEEEvNT_6ParamsE)
        /*01dc*/ 	.word	0x00000000


	//----- nvinfo : EIATTR_REGCOUNT
	.align		4
.L_90:
        /*01e0*/ 	.byte	0x04, 0x2f
        /*01e2*/ 	.short	(.L_92 - .L_91)
	.align		4
.L_91:
        /*01e4*/ 	.word	index@(_ZN7cutlass13device_kernelIN5flash19enable_sm80_to_sm89INS1_16FlashAttnBwdSm80INS1_25CollectiveMainloopBwdSm80ILi2ELi2EN4cute5tupleIJNS5_1CILi64EEENS7_ILi128EEES9_EEENS_6half_tEfNS_4arch4Sm80ELb0ELb0ELb0ELb1ELb1ELb0ELb0ELb0ELi2ELi2ELi2ELi2ELb0EEENS1_24CollectiveEpilogueBwdGQAISA_fSD_Li256ELb1ELb1EEENS1_19SingleTileSchedulerILb1ELb0ELb0ELi128EEEEEEEEEvNT_6ParamsE)
        /*01e8*/ 	.word	0x00000004


	//----- nvinfo : EIATTR_FRAME_SIZE
	.align		4
.L_92:
        /*01ec*/ 	.byte	0x04, 0x11
        /*01ee*/ 	.short	(.L_94 - .L_93)
	.align		4
.L_93:
        /*01f0*/ 	.word	index@(_ZN7cutlass13device_kernelIN5flash19enable_sm80_to_sm89INS1_16FlashAttnBwdSm80INS1_25CollectiveMainloopBwdSm80ILi2ELi2EN4cute5tupleIJNS5_1CILi64EEENS7_ILi128EEES9_EEENS_6half_tEfNS_4arch4Sm80ELb0ELb0ELb0ELb1ELb1ELb0ELb0ELb0ELi2ELi2ELi2ELi2ELb0EEENS1_24CollectiveEpilogueBwdGQAISA_fSD_Li256ELb1ELb1EEENS1_19SingleTileSchedulerILb1ELb0ELb0ELi128EEEEEEEEEvNT_6ParamsE)
        /*01f4*/ 	.word	0x00000000


	//----- nvinfo : EIATTR_REGCOUNT
	.align		4
.L_94:
        /*01f8*/ 	.byte	0x04, 0x2f
        /*01fa*/ 	.short	(.L_96 - .L_95)
	.align		4
.L_95:
        /*01fc*/ 	.word	index@(_ZN7cutlass13device_kernelIN5flash19enable_sm80_to_sm89INS1_16FlashAttnBwdSm80INS1_25CollectiveMainloopBwdSm80ILi2ELi2EN4cute5tupleIJNS5_1CILi64EEENS7_ILi128EEES9_EEENS_6half_tEfNS_4arch4Sm80ELb0ELb0ELb0ELb1ELb0ELb0ELb0ELb0ELi2ELi2ELi2ELi2ELb0EEENS1_24CollectiveEpilogueBwdGQAISA_fSD_Li256ELb1ELb0EEENS1_19SingleTileSchedulerILb1ELb0ELb0ELi128EEEEEEEEEvNT_6ParamsE)
        /*0200*/ 	.word	0x00000004


	//----- nvinfo : EIATTR_FRAME_SIZE
	.align		4
.L_96:
        /*0204*/ 	.byte	0x04, 0x11
        /*0206*/ 	.short	(.L_98 - .L_97)
	.align		4
.L_97:
        /*0208*/ 	.word	index@(_ZN7cutlass13device_kernelIN5flash19enable_sm80_to_sm89INS1_16FlashAttnBwdSm80INS1_25CollectiveMainloopBwdSm80ILi2ELi2EN4cute5tupleIJNS5_1CILi64EEENS7_ILi128EEES9_EEENS_6half_tEfNS_4arch4Sm80ELb0ELb0ELb0ELb1ELb0ELb0ELb0ELb0ELi2ELi2ELi2ELi2ELb0EEENS1_24CollectiveEpilogueBwdGQAISA_fSD_Li256ELb1ELb0EEENS1_19SingleTileSchedulerILb1ELb0ELb0ELi128EEEEEEEEEvNT_6ParamsE)
        /*020c*/ 	.word	0x00000000


	//----- nvinfo : EIATTR_REGCOUNT
	.align		4
.L_98:
        /*0210*/ 	.byte	0x04, 0x2f
        /*0212*/ 	.short	(.L_100 - .L_99)
	.align		4
.L_99:
        /*0214*/ 	.word	index@(_ZN7cutlass13device_kernelIN5flash19enable_sm80_to_sm89INS1_16FlashAttnBwdSm80INS1_25CollectiveMainloopBwdSm80ILi2ELi2EN4cute5tupleIJNS5_1CILi64EEENS7_ILi128EEES9_EEENS_6half_tEfNS_4arch4Sm80ELb0ELb0ELb0ELb1ELb1ELb0ELb0ELb0ELi2ELi2ELi2ELi2ELb0EEENS1_21CollectiveEpilogueBwdISA_SB_SD_Li256ELb1ELb0ELi4EEENS1_19SingleTileSchedulerILb1ELb0ELb0ELi128EEEEEEEEEvNT_6ParamsE)
        /*0218*/ 	.word	0x00000004


	//----- nvinfo : EIATTR_FRAME_SIZE
	.align		4
.L_100:
        /*021c*/ 	.byte	0x04, 0x11
        /*021e*/ 	.short	(.L_102 - .L_101)
	.align		4
.L_101:
        /*0220*/ 	.word	index@(_ZN7cutlass13device_kernelIN5flash19enable_sm80_to_sm89INS1_16FlashAttnBwdSm80INS1_25CollectiveMainloopBwdSm80ILi2ELi2EN4cute5tupleIJNS5_1CILi64EEENS7_ILi128EEES9_EEENS_6half_tEfNS_4arch4Sm80ELb0ELb0ELb0ELb1ELb1ELb0ELb0ELb0ELi2ELi2ELi2ELi2ELb0EEENS1_21CollectiveEpilogueBwdISA_SB_SD_Li256ELb1ELb0ELi4EEENS1_19SingleTileSchedulerILb1ELb0ELb0ELi128EEEEEEEEEvNT_6ParamsE)
        /*0224*/ 	.word	0x00000000


	//----- nvinfo : EIATTR_REGCOUNT
	.align		4
.L_102:
        /*0228*/ 	.byte	0x04, 0x2f
        /*022a*/ 	.short	(.L_104 - .L_103)
	.align		4
.L_103:
        /*022c*/ 	.word	index@(_ZN7cutlass13device_kernelIN5flash19enable_sm80_to_sm89INS1_16FlashAttnBwdSm80INS1_25CollectiveMainloopBwdSm80ILi2ELi2EN4cute5tupleIJNS5_1CILi64EEENS7_ILi128EEES9_EEENS_6half_tEfNS_4arch4Sm80ELb0ELb0ELb0ELb1ELb0ELb0ELb0ELb0ELi2ELi2ELi2ELi2ELb0EEENS1_21CollectiveEpilogueBwdISA_SB_SD_Li256ELb1ELb0ELi4EEENS1_19SingleTileSchedulerILb1ELb0ELb0ELi128EEEEEEEEEvNT_6ParamsE)
        /*0230*/ 	.word	0x00000004


	//----- nvinfo : EIATTR_FRAME_SIZE
	.align		4
.L_104:
        /*0234*/ 	.byte	0x04, 0x11
        /*0236*/ 	.short	(.L_106 - .L_105)
	.align		4
.L_105:
        /*0238*/ 	.word	index@(_ZN7cutlass13device_kernelIN5flash19enable_sm80_to_sm89INS1_16FlashAttnBwdSm80INS1_25CollectiveMainloopBwdSm80ILi2ELi2EN4cute5tupleIJNS5_1CILi64EEENS7_ILi128EEES9_EEENS_6half_tEfNS_4arch4Sm80ELb0ELb0ELb0ELb1ELb0ELb0ELb0ELb0ELi2ELi2ELi2ELi2ELb0EEENS1_21CollectiveEpilogueBwdISA_SB_SD_Li256ELb1ELb0ELi4EEENS1_19SingleTileSchedulerILb1ELb0ELb0ELi128EEEEEEEEEvNT_6ParamsE)
        /*023c*/ 	.word	0x00000000


	//----- nvinfo : EIATTR_REGCOUNT
	.align		4
.L_106:
        /*0240*/ 	.byte	0x04, 0x2f
        /*0242*/ 	.short	(.L_108 - .L_107)
	.align		4
.L_107:
        /*0244*/ 	.word	index@(_ZN7cutlass13device_kernelIN5flash19enable_sm80_to_sm89INS1_16FlashAttnBwdSm80INS1_25CollectiveMainloopBwdSm80ILi2ELi2EN4cute5tupleIJNS5_1CILi64EEENS7_ILi128EEES9_EEENS_6half_tEfNS_4arch4Sm80ELb0ELb0ELb0ELb0ELb1ELb0ELb0ELb0ELi2ELi2ELi2ELi2ELb0EEENS1_24CollectiveEpilogueBwdGQAISA_fSD_Li256ELb0ELb1EEENS1_19SingleTileSchedulerILb0ELb0ELb0ELi128EEEEEEEEEvNT_6ParamsE)
        /*0248*/ 	.word	0x00000004


	//----- nvinfo : EIATTR_FRAME_SIZE
	.align		4
.L_108:
        /*024c*/ 	.byte	0x04, 0x11
        /*024e*/ 	.short	(.L_110 - .L_109)
	.align		4
.L_109:
        /*0250*/ 	.word	index@(_ZN7cutlass13device_kernelIN5flash19enable_sm80_to_sm89INS1_16FlashAttnBwdSm80INS1_25CollectiveMainloopBwdSm80ILi2ELi2EN4cute5tupleIJNS5_1CILi64EEENS7_ILi128EEES9_EEENS_6half_tEfNS_4arch4Sm80ELb0ELb0ELb0ELb0ELb1ELb0ELb0ELb0ELi2ELi2ELi2ELi2ELb0EEENS1_24CollectiveEpilogueBwdGQAISA_fSD_Li256ELb0ELb1EEENS1_19SingleTileSchedulerILb0ELb0ELb0ELi128EEEEEEEEEvNT_6ParamsE)
        /*0254*/ 	.word	0x00000000


	//----- nvinfo : EIATTR_REGCOUNT
	.align		4
.L_110:
        /*0258*/ 	.byte	0x04, 0x2f
        /*025a*/ 	.short	(.L_112 - .L_111)
	.align		4
.L_111:
        /*025c*/ 	.word	index@(_ZN7cutlass13device_kernelIN5flash19enable_sm80_to_sm89INS1_16FlashAttnBwdSm80INS1_25CollectiveMainloopBwdSm80ILi2ELi2EN4cute5tupleIJNS5_1CILi64EEENS7_ILi128EEES9_EEENS_6half_tEfNS_4arch4Sm80ELb0ELb0ELb0ELb0ELb0ELb0ELb0ELb0ELi2ELi2ELi2ELi2ELb0EEENS1_24CollectiveEpilogueBwdGQAISA_fSD_Li256ELb0ELb0EEENS1_19SingleTileSchedulerILb0ELb0ELb0ELi128EEEEEEEEEvNT_6ParamsE)
        /*0260*/ 	.word	0x00000004


	//----- nvinfo : EIATTR_FRAME_SIZE
	.align		4
.L_112:
        /*0264*/ 	.byte	0x04, 0x11
        /*0266*/ 	.short	(.L_114 - .L_113)
	.align		4
.L_113:
        /*0268*/ 	.word	index@(_ZN7cutlass13device_kernelIN5flash19enable_sm80_to_sm89INS1_16FlashAttnBwdSm80INS1_25CollectiveMainloopBwdSm80ILi2ELi2EN4cute5tupleIJNS5_1CILi64EEENS7_ILi128EEES9_EEENS_6half_tEfNS_4arch4Sm80ELb0ELb0ELb0ELb0ELb0ELb0ELb0ELb0ELi2ELi2ELi2ELi2ELb0EEENS1_24CollectiveEpilogueBwdGQAISA_fSD_Li256ELb0ELb0EEENS1_19SingleTileSchedulerILb0ELb0ELb0ELi128EEEEEEEEEvNT_6ParamsE)
        /*026c*/ 	.word	0x00000000


	//----- nvinfo : EIATTR_REGCOUNT
	.align		4
.L_114:
        /*0270*/ 	.byte	0x04, 0x2f
        /*0272*/ 	.short	(.L_116 - .L_115)
	.align		4
.L_115:
        /*0274*/ 	.word	index@(_ZN7cutlass13device_kernelIN5flash19enable_sm80_to_sm89INS1_16FlashAttnBwdSm80INS1_25CollectiveMainloopBwdSm80ILi2ELi2EN4cute5tupleIJNS5_1CILi64EEENS7_ILi128EEES9_EEENS_6half_tEfNS_4arch4Sm80ELb0ELb0ELb0ELb0ELb1ELb0ELb0ELb0ELi2ELi2ELi2ELi2ELb0EEENS1_21CollectiveEpilogueBwdISA_SB_SD_Li256ELb0ELb0ELi4EEENS1_19SingleTileSchedulerILb0ELb0ELb0ELi128EEEEEEEEEvNT_6ParamsE)
        /*0278*/ 	.word	0x00000004


	//----- nvinfo : EIATTR_FRAME_SIZE
	.align		4
.L_116:
        /*027c*/ 	.byte	0x04, 0x11
        /*027e*/ 	.short	(.L_118 - .L_117)
	.align		4
.L_117:
        /*0280*/ 	.word	index@(_ZN7cutlass13device_kernelIN5flash19enable_sm80_to_sm89INS1_16FlashAttnBwdSm80INS1_25CollectiveMainloopBwdSm80ILi2ELi2EN4cute5tupleIJNS5_1CILi64EEENS7_ILi128EEES9_EEENS_6half_tEfNS_4arch4Sm80ELb0ELb0ELb0ELb0ELb1ELb0ELb0ELb0ELi2ELi2ELi2ELi2ELb0EEENS1_21CollectiveEpilogueBwdISA_SB_SD_Li256ELb0ELb0ELi4EEENS1_19SingleTileSchedulerILb0ELb0ELb0ELi128EEEEEEEEEvNT_6ParamsE)
        /*0284*/ 	.word	0x00000000


	//----- nvinfo : EIATTR_REGCOUNT
	.align		4
.L_118:
        /*0288*/ 	.byte	0x04, 0x2f
        /*028a*/ 	.short	(.L_120 - .L_119)
	.align		4
.L_119:
        /*028c*/ 	.word	index@(_ZN7cutlass13device_kernelIN5flash19enable_sm80_to_sm89INS1_16FlashAttnBwdSm80INS1_25CollectiveMainloopBwdSm80ILi2ELi2EN4cute5tupleIJNS5_1CILi64EEENS7_ILi128EEES9_EEENS_6half_tEfNS_4arch4Sm80ELb0ELb0ELb0ELb0ELb0ELb0ELb0ELb0ELi2ELi2ELi2ELi2ELb0EEENS1_21CollectiveEpilogueBwdISA_SB_SD_Li256ELb0ELb0ELi4EEENS1_19SingleTileSchedulerILb0ELb0ELb0ELi128EEEEEEEEEvNT_6ParamsE)
        /*0290*/ 	.word	0x00000004


	//----- nvinfo : EIATTR_FRAME_SIZE
	.align		4
.L_120:
        /*0294*/ 	.byte	0x04, 0x11
        /*0296*/ 	.short	(.L_122 - .L_121)
	.align		4
.L_121:
        /*0298*/ 	.word	index@(_ZN7cutlass13device_kernelIN5flash19enable_sm80_to_sm89INS1_16FlashAttnBwdSm80INS1_25CollectiveMainloopBwdSm80ILi2ELi2EN4cute5tupleIJNS5_1CILi64EEENS7_ILi128EEES9_EEENS_6half_tEfNS_4arch4Sm80ELb0ELb0ELb0ELb0ELb0ELb0ELb0ELb0ELi2ELi2ELi2ELi2ELb0EEENS1_21CollectiveEpilogueBwdISA_SB_SD_Li256ELb0ELb0ELi4EEENS1_19SingleTileSchedulerILb0ELb0ELb0ELi128EEEEEEEEEvNT_6ParamsE)
        /*029c*/ 	.word	0x00000000


	//----- nvinfo : EIATTR_REGCOUNT
	.align		4
.L_122:
        /*02a0*/ 	.byte	0x04, 0x2f
        /*02a2*/ 	.short	(.L_124 - .L_123)
	.align		4
.L_123:
        /*02a4*/ 	.word	index@(_ZN7cutlass13device_kernelIN5flash19enable_sm80_to_sm89INS1_16FlashAttnBwdSm80INS1_25CollectiveMainloopBwdSm80ILi2ELi1EN4cute5tupleIJNS5_1CILi64EEENS7_ILi96EEENS7_ILi128EEEEEENS_6half_tEfNS_4arch4Sm80ELb1ELb0ELb0ELb1ELb1ELb0ELb0ELb0ELi2ELi2ELi2ELi2ELb1EEENS1_24CollectiveEpilogueBwdGQAISB_fSE_Li256ELb1ELb1EEENS1_25SingleTileBwdLPTSchedulerILb1ELi96ELb1EEEEEEEEEvNT_6ParamsE)
        /*02a8*/ 	.word	0x00000004


	//----- nvinfo : EIATTR_FRAME_SIZE
	.align		4
.L_124:
        /*02ac*/ 	.byte	0x04, 0x11
        /*02ae*/ 	.short	(.L_126 - .L_125)
	.align		4
.L_125:
        /*02b0*/ 	.word	index@(_ZN7cutlass13device_kernelIN5flash19enable_sm80_to_sm89INS1_16FlashAttnBwdSm80INS1_25CollectiveMainloopBwdSm80ILi2ELi1EN4cute5tupleIJNS5_1CILi64EEENS7_ILi96EEENS7_ILi128EEEEEENS_6half_tEfNS_4arch4Sm80ELb1ELb0ELb0ELb1ELb1ELb0ELb0ELb0ELi2ELi2ELi2ELi2ELb1EEENS1_24CollectiveEpilogueBwdGQAISB_fSE_Li256ELb1ELb1EEENS1_25SingleTileBwdLPTSchedulerILb1ELi96ELb1EEEEEEEEEvNT_6ParamsE)
        /*02b4*/ 	.word	0x00000000


	//----- nvinfo : EIATTR_REGCOUNT
	.align		4
.L_126:
        /*02b8*/ 	.byte	0x04, 0x2f
        /*02ba*/ 	.short	(.L_128 - .L_127)
	.align		4
.L_127:
        /*02bc*/ 	.word	index@(_ZN7cutlass13device_kernelIN5flash32FlashAttnBwdPostprocessConvertdQIN4cute5tupleIJNS3_1CILi96EEENS5_ILi128EEEEEENS_6half_tEfNS_4arch4Sm80ELi256ENS3_8TiledMMAINS3_8MMA_AtomIJNS3_28SM80_16x8x16_F32F16F16F32_TNEEEENS3_6LayoutINS4_IJNS5_ILi2EEENS5_ILi4EEENS5_ILi1EEEEEENS4_IJSJ_SH_NS5_ILi0EEEEEEEENS4_IJNS5_ILi32EEENS5_ILi64EEENS5_ILi16EEEEEEEELb0EEEEEvNT_6ParamsE)
        /*02c0*/ 	.word	0x00000048


	//----- nvinfo : EIATTR_FRAME_SIZE
	.align		4
.L_128:
        /*02c4*/ 	.byte	0x04, 0x11
        /*02c6*/ 	.short	(.L_130 - .L_129)
	.align		4
.L_129:
        /*02c8*/ 	.word	index@(_ZN7cutlass13device_kernelIN5flash32FlashAttnBwdPostprocessConvertdQIN4cute5tupleIJNS3_1CILi96EEENS5_ILi128EEEEEENS_6half_tEfNS_4arch4Sm80ELi256ENS3_8TiledMMAINS3_8MMA_AtomIJNS3_28SM80_16x8x16_F32F16F16F32_TNEEEENS3_6LayoutINS4_IJNS5_ILi2EEENS5_ILi4EEENS5_ILi1EEEEEENS4_IJSJ_SH_NS5_ILi0EEEEEEEENS4_IJNS5_ILi32EEENS5_ILi64EEENS5_ILi16EEEEEEEELb0EEEEEvNT_6ParamsE)
        /*02cc*/ 	.word	0x00000000


	//----- nvinfo : EIATTR_REGCOUNT
	.align		4
.L_130:
        /*02d0*/ 	.byte	0x04, 0x2f
        /*02d2*/ 	.short	(.L_132 - .L_131)
	.align		4
.L_131:
        /*02d4*/ 	.word	index@(_ZN7cutlass13device_kernelIN5flash19enable_sm80_to_sm89INS1_16FlashAttnBwdSm80INS1_25CollectiveMainloopBwdSm80ILi2ELi1EN4cute5tupleIJNS5_1CILi64EEENS7_ILi96EEENS7_ILi128EEEEEENS_6half_tEfNS_4arch4Sm80ELb1ELb0ELb0ELb1ELb0ELb0ELb0ELb0ELi2ELi2ELi2ELi2ELb1EEENS1_24CollectiveEpilogueBwdGQAISB_fSE_Li256ELb1ELb0EEENS1_25SingleTileBwdLPTSchedulerILb1ELi96ELb0EEEEEEEEEvNT_6ParamsE)
        /*02d8*/ 	.word	0x00000004


	//----- nvinfo : EIATTR_FRAME_SIZE
	.align		4
.L_132:
        /*02dc*/ 	.byte	0x04, 0x11
        /*02de*/ 	.short	(.L_134 - .L_133)
	.align		4
.L_133:
        /*02e0*/ 	.word	index@(_ZN7cutlass13device_kernelIN5flash19enable_sm80_to_sm89INS1_16FlashAttnBwdSm80INS1_25CollectiveMainloopBwdSm80ILi2ELi1EN4cute5tupleIJNS5_1CILi64EEENS7_ILi96EEENS7_ILi128EEEEEENS_6half_tEfNS_4arch4Sm80ELb1ELb0ELb0ELb1ELb0ELb0ELb0ELb0ELi2ELi2ELi2ELi2ELb1EEENS1_24CollectiveEpilogueBwdGQAISB_fSE_Li256ELb1ELb0EEENS1_25SingleTileBwdLPTSchedulerILb1ELi96ELb0EEEEEEEEEvNT_6ParamsE)
        /*02e4*/ 	.word	0x00000000


	//----- nvinfo : EIATTR_REGCOUNT
	.align		4
.L_134:
        /*02e8*/ 	.byte	0x04, 0x2f
        /*02ea*/ 	.short	(.L_136 - .L_135)
	.align		4
.L_135:
        /*02ec*/ 	.word	index@(_ZN7cutlass13device_kernelIN5flash19enable_sm80_to_sm89INS1_16FlashAttnBwdSm80INS1_25CollectiveMainloopBwdSm80ILi2ELi1EN4cute5tupleIJNS5_1CILi64EEENS7_ILi96EEENS7_ILi128EEEEEENS_6half_tEfNS_4arch4Sm80ELb1ELb0ELb0ELb1ELb1ELb0ELb0ELb0ELi2ELi2ELi2ELi2ELb1EEENS1_21CollectiveEpilogueBwdISB_SC_SE_Li256ELb1ELb0ELi4EEENS1_25SingleTileBwdLPTSchedulerILb1ELi96ELb1EEEEEEEEEvNT_6ParamsE)
        /*02f0*/ 	.word	0x00000004


	//----- nvinfo : EIATTR_FRAME_SIZE
	.align		4
.L_136:
        /*02f4*/ 	.byte	0x04, 0x11
        /*02f6*/ 	.short	(.L_138 - .L_137)
	.align		4
.L_137:
        /*02f8*/ 	.word	index@(_ZN7cutlass13device_kernelIN5flash19enable_sm80_to_sm89INS1_16FlashAttnBwdSm80INS1_25CollectiveMainloopBwdSm80ILi2ELi1EN4cute5tupleIJNS5_1CILi64EEENS7_ILi96EEENS7_ILi128EEEEEENS_6half_tEfNS_4arch4Sm80ELb1ELb0ELb0ELb1ELb1ELb0ELb0ELb0ELi2ELi2ELi2ELi2ELb1EEENS1_21CollectiveEpilogueBwdISB_SC_SE_Li256ELb1ELb0ELi4EEENS1_25SingleTileBwdLPTSchedulerILb1ELi96ELb1EEEEEEEEEvNT_6ParamsE)
        /*02fc*/ 	.word	0x00000000


	//----- nvinfo : EIATTR_REGCOUNT
	.align		4
.L_138:
        /*0300*/ 	.byte	0x04, 0x2f
        /*0302*/ 	.short	(.L_140 - .L_139)
	.align		4
.L_139:
        /*0304*/ 	.word	index@(_ZN7cutlass13device_kernelIN5flash19enable_sm80_to_sm89INS1_16FlashAttnBwdSm80INS1_25CollectiveMainloopBwdSm80ILi2ELi1EN4cute5tupleIJNS5_1CILi64EEENS7_ILi96EEENS7_ILi128EEEEEENS_6half_tEfNS_4arch4Sm80ELb1ELb0ELb0ELb1ELb0ELb0ELb0ELb0ELi2ELi2ELi2ELi2ELb1EEENS1_21CollectiveEpilogueBwdISB_SC_SE_Li256ELb1ELb0ELi4EEENS1_25SingleTileBwdLPTSchedulerILb1ELi96ELb0EEEEEEEEEvNT_6ParamsE)
        /*0308*/ 	.word	0x00000004


	//----- nvinfo : EIATTR_FRAME_SIZE
	.align		4
.L_140:
        /*030c*/ 	.byte	0x04, 0x11
        /*030e*/ 	.short	(.L_142 - .L_141)
	.align		4
.L_141:
        /*0310*/ 	.word	index@(_ZN7cutlass13device_kernelIN5flash19enable_sm80_to_sm89INS1_16FlashAttnBwdSm80INS1_25CollectiveMainloopBwdSm80ILi2ELi1EN4cute5tupleIJNS5_1CILi64EEENS7_ILi96EEENS7_ILi128EEEEEENS_6half_tEfNS_4arch4Sm80ELb1ELb0ELb0ELb1ELb0ELb0ELb0ELb0ELi2ELi2ELi2ELi2ELb1EEENS1_21CollectiveEpilogueBwdISB_SC_SE_Li256ELb1ELb0ELi4EEENS1_25SingleTileBwdLPTSchedulerILb1ELi96ELb0EEEEEEEEEvNT_6ParamsE)
        /*0314*/ 	.word	0x00000000


	//----- nvinfo : EIATTR_REGCOUNT
	.align		4
.L_142:
        /*0318*/ 	.byte	0x04, 0x2f
        /*031a*/ 	.short	(.L_144 - .L_143)
	.align		4
.L_143:
        /*031c*/ 	.word	index@(_ZN7cutlass13device_kernelIN5flash19enable_sm80_to_sm89INS1_16FlashAttnBwdSm80INS1_25CollectiveMainloopBwdSm80ILi2ELi1EN4cute5tupleIJNS5_1CILi64EEENS7_ILi96EEENS7_ILi128EEEEEENS_6half_tEfNS_4arch4Sm80ELb1ELb0ELb0ELb0ELb1ELb0ELb0ELb0ELi2ELi2ELi2ELi2ELb1EEENS1_24CollectiveEpilogueBwdGQAISB_fSE_Li256ELb0ELb1EEENS1_25SingleTileBwdLPTSchedulerILb0ELi96ELb1EEEEEEEEEvNT_6ParamsE)
        /*0320*/ 	.word	0x00000004


	//----- nvinfo : EIATTR_FRAME_SIZE
	.align		4
.L_144:
        /*0324*/ 	.byte	0x04, 0x11
        /*0326*/ 	.short	(.L_146 - .L_145)
	.align		4
.L_145:
        /*0328*/ 	.word	index@(_ZN7cutlass13device_kernelIN5flash19enable_sm80_to_sm89INS1_16FlashAttnBwdSm80INS1_25CollectiveMainloopBwdSm80ILi2ELi1EN4cute5tupleIJNS5_1CILi64EEENS7_ILi96EEENS7_ILi128EEEEEENS_6half_tEfNS_4arch4Sm80ELb1ELb0ELb0ELb0ELb1ELb0ELb0ELb0ELi2ELi2ELi2ELi2ELb1EEENS1_24CollectiveEpilogueBwdGQAISB_fSE_Li256ELb0ELb1EEENS1_25SingleTileBwdLPTSchedulerILb0ELi96ELb1EEEEEEEEEvNT_6ParamsE)
        /*032c*/ 	.word	0x00000000


	//----- nvinfo : EIATTR_REGCOUNT
	.align		4
.L_146:
        /*0330*/ 	.byte	0x04, 0x2f
        /*0332*/ 	.short	(.L_148 - .L_147)
	.align		4
.L_147:
        /*0334*/ 	.word	index@(_ZN7cutlass13device_kernelIN5flash19enable_sm80_to_sm89INS1_16FlashAttnBwdSm80INS1_25CollectiveMainloopBwdSm80ILi2ELi1EN4cute5tupleIJNS5_1CILi64EEENS7_ILi96EEENS7_ILi128EEEEEENS_6half_tEfNS_4arch4Sm80ELb1ELb0ELb0ELb0ELb0ELb0ELb0ELb0ELi2ELi2ELi2ELi2ELb1EEENS1_24CollectiveEpilogueBwdGQAISB_fSE_Li256ELb0ELb0EEENS1_25SingleTileBwdLPTSchedulerILb0ELi96ELb0EEEEEEEEEvNT_6ParamsE)
        /*0338*/ 	.word	0x00000004


	//----- nvinfo : EIATTR_FRAME_SIZE
	.align		4
.L_148:
        /*033c*/ 	.byte	0x04, 0x11
        /*033e*/ 	.short	(.L_150 - .L_149)
	.align		4
.L_149:
        /*0340*/ 	.word	index@(_ZN7cutlass13device_kernelIN5flash19enable_sm80_to_sm89INS1_16FlashAttnBwdSm80INS1_25CollectiveMainloopBwdSm80ILi2ELi1EN4cute5tupleIJNS5_1CILi64EEENS7_ILi96EEENS7_ILi128EEEEEENS_6half_tEfNS_4arch4Sm80ELb1ELb0ELb0ELb0ELb0ELb0ELb0ELb0ELi2ELi2ELi2ELi2ELb1EEENS1_24CollectiveEpilogueBwdGQAISB_fSE_Li256ELb0ELb0EEENS1_25SingleTileBwdLPTSchedulerILb0ELi96ELb0EEEEEEEEEvNT_6ParamsE)
        /*0344*/ 	.word	0x00000000


	//----- nvinfo : EIATTR_REGCOUNT
	.align		4
.L_150:
        /*0348*/ 	.byte	0x04, 0x2f
        /*034a*/ 	.short	(.L_152 - .L_151)
	.align		4
.L_151:
        /*034c*/ 	.word	index@(_ZN7cutlass13device_kernelIN5flash19enable_sm80_to_sm89INS1_16FlashAttnBwdSm80INS1_25CollectiveMainloopBwdSm80ILi2ELi1EN4cute5tupleIJNS5_1CILi64EEENS7_ILi96EEENS7_ILi128EEEEEENS_6half_tEfNS_4arch4Sm80ELb1ELb0ELb0ELb0ELb1ELb0ELb0ELb0ELi2ELi2ELi2ELi2ELb1EEENS1_21CollectiveEpilogueBwdISB_SC_SE_Li256ELb0ELb0ELi4EEENS1_25SingleTileBwdLPTSchedulerILb0ELi96ELb1EEEEEEEEEvNT_6ParamsE)
        /*0350*/ 	.word	0x00000004


	//----- nvinfo : EIATTR_FRAME_SIZE
	.align		4
.L_152:
        /*0354*/ 	.byte	0x04, 0x11
        /*0356*/ 	.short	(.L_154 - .L_153)
	.align		4
.L_153:
        /*0358*/ 	.word	index@(_ZN7cutlass13device_kernelIN5flash19enable_sm80_to_sm89INS1_16FlashAttnBwdSm80INS1_25CollectiveMainloopBwdSm80ILi2ELi1EN4cute5tupleIJNS5_1CILi64EEENS7_ILi96EEENS7_ILi128EEEEEENS_6half_tEfNS_4arch4Sm80ELb1ELb0ELb0ELb0ELb1ELb0ELb0ELb0ELi2ELi2ELi2ELi2ELb1EEENS1_21CollectiveEpilogueBwdISB_SC_SE_Li256ELb0ELb0ELi4EEENS1_25SingleTileBwdLPTSchedulerILb0ELi96ELb1EEEEEEEEEvNT_6ParamsE)
        /*035c*/ 	.word	0x00000000


	//----- nvinfo : EIATTR_REGCOUNT
	.align		4
.L_154:
        /*0360*/ 	.byte	0x04, 0x2f
        /*0362*/ 	.short	(.L_156 - .L_155)
	.align		4
.L_155:
        /*0364*/ 	.word	index@(_ZN7cutlass13device_kernelIN5flash19enable_sm80_to_sm89INS1_16FlashAttnBwdSm80INS1_25CollectiveMainloopBwdSm80ILi2ELi1EN4cute5tupleIJNS5_1CILi64EEENS7_ILi96EEENS7_ILi128EEEEEENS_6half_tEfNS_4arch4Sm80ELb1ELb0ELb0ELb0ELb0ELb0ELb0ELb0ELi2ELi2ELi2ELi2ELb1EEENS1_21CollectiveEpilogueBwdISB_SC_SE_Li256ELb0ELb0ELi4EEENS1_25SingleTileBwdLPTSchedulerILb0ELi96ELb0EEEEEEEEEvNT_6ParamsE)
        /*0368*/ 	.word	0x00000004


	//----- nvinfo : EIATTR_FRAME_SIZE
	.align		4
.L_156:
        /*036c*/ 	.byte	0x04, 0x11
        /*036e*/ 	.short	(.L_158 - .L_157)
	.align		4
.L_157:
        /*0370*/ 	.word	index@(_ZN7cutlass13device_kernelIN5flash19enable_sm80_to_sm89INS1_16FlashAttnBwdSm80INS1_25CollectiveMainloopBwdSm80ILi2ELi1EN4cute5tupleIJNS5_1CILi64EEENS7_ILi96EEENS7_ILi128EEEEEENS_6half_tEfNS_4arch4Sm80ELb1ELb0ELb0ELb0ELb0ELb0ELb0ELb0ELi2ELi2ELi2ELi2ELb1EEENS1_21CollectiveEpilogueBwdISB_SC_SE_Li256ELb0ELb0ELi4EEENS1_25SingleTileBwdLPTSchedulerILb0ELi96ELb0EEEEEEEEEvNT_6ParamsE)
        /*0374*/ 	.word	0x00000000


	//----- nvinfo : EIATTR_REGCOUNT
	.align		4
.L_158:
        /*0378*/ 	.byte	0x04, 0x2f
        /*037a*/ 	.short	(.L_160 - .L_159)
	.align		4
.L_159:
        /*037c*/ 	.word	index@(_ZN7cutlass13device_kernelIN5flash19enable_sm80_to_sm89INS1_16FlashAttnBwdSm80INS1_25CollectiveMainloopBwdSm80ILi2ELi1EN4cute5tupleIJNS5_1CILi64EEENS7_ILi96EEENS7_ILi128EEEEEENS_6half_tEfNS_4arch4Sm80ELb0ELb1ELb0ELb1ELb1ELb0ELb0ELb0ELi2ELi2ELi2ELi2ELb1EEENS1_24CollectiveEpilogueBwdGQAISB_fSE_Li256ELb1ELb1EEENS1_19SingleTileSchedulerILb1ELb0ELb0ELi96EEEEEEEEEvNT_6ParamsE)
        /*0380*/ 	.word	0x00000004


	//----- nvinfo : EIATTR_FRAME_SIZE
	.align		4
.L_160:
        /*0384*/ 	.byte	0x04, 0x11
        /*0386*/ 	.short	(.L_162 - .L_161)
	.align		4
.L_161:
        /*0388*/ 	.word	index@(_ZN7cutlass13device_kernelIN5flash19enable_sm80_to_sm89INS1_16FlashAttnBwdSm80INS1_25CollectiveMainloopBwdSm80ILi2ELi1EN4cute5tupleIJNS5_1CILi64EEENS7_ILi96EEENS7_ILi128EEEEEENS_6half_tEfNS_4arch4Sm80ELb0ELb1ELb0ELb1ELb1ELb0ELb0ELb0ELi2ELi2ELi2ELi2ELb1EEENS1_24CollectiveEpilogueBwdGQAISB_fSE_Li256ELb1ELb1EEENS1_19SingleTileSchedulerILb1ELb0ELb0ELi96EEEEEEEEEvNT_6ParamsE)
        /*038c*/ 	.word	0x00000000


	//----- nvinfo : EIATTR_REGCOUNT
	.align		4
.L_162:
        /*0390*/ 	.byte	0x04, 0x2f
        /*0392*/ 	.short	(.L_164 - .L_163)
	.align		4
.L_163:
        /*0394*/ 	.word	index@(_ZN7cutlass13device_kernelIN5flash19enable_sm80_to_sm89INS1_16FlashAttnBwdSm80INS1_25CollectiveMainloopBwdSm80ILi2ELi1EN4cute5tupleIJNS5_1CILi64EEENS7_ILi96EEENS7_ILi128EEEEEENS_6half_tEfNS_4arch4Sm80ELb0ELb1ELb0ELb1ELb0ELb0ELb0ELb0ELi2ELi2ELi2ELi2ELb1EEENS1_24CollectiveEpilogueBwdGQAISB_fSE_Li256ELb1ELb0EEENS1_19SingleTileSchedulerILb1ELb0ELb0ELi96EEEEEEEEEvNT_6ParamsE)
        /*0398*/ 	.word	0x00000004


	//----- nvinfo : EIATTR_FRAME_SIZE
	.align		4
.L_164:
        /*039c*/ 	.byte	0x04, 0x11
        /*039e*/ 	.short	(.L_166 - .L_165)
	.align		4
.L_165:
        /*03a0*/ 	.word	index@(_ZN7cutlass13device_kernelIN5flash19enable_sm80_to_sm89INS1_16FlashAttnBwdSm80INS1_25CollectiveMainloopBwdSm80ILi2ELi1EN4cute5tupleIJNS5_1CILi64EEENS7_ILi96EEENS7_ILi128EEEEEENS_6half_tEfNS_4arch4Sm80ELb0ELb1ELb0ELb1ELb0ELb0ELb0ELb0ELi2ELi2ELi2ELi2ELb1EEENS1_24CollectiveEpilogueBwdGQAISB_fSE_Li256ELb1ELb0EEENS1_19SingleTileSchedulerILb1ELb0ELb0ELi96EEEEEEEEEvNT_6ParamsE)
        /*03a4*/ 	.word	0x00000000


	//----- nvinfo : EIATTR_REGCOUNT
	.align		4
.L_166:
        /*03a8*/ 	.byte	0x04, 0x2f
        /*03aa*/ 	.short	(.L_168 - .L_167)
	.align		4
.L_167:
        /*03ac*/ 	.word	index@(_ZN7cutlass13device_kernelIN5flash19enable_sm80_to_sm89INS1_16FlashAttnBwdSm80INS1_25CollectiveMainloopBwdSm80ILi2ELi1EN4cute5tupleIJNS5_1CILi64EEENS7_ILi96EEENS7_ILi128EEEEEENS_6half_tEfNS_4arch4Sm80ELb0ELb1ELb0ELb1ELb1ELb0ELb0ELb0ELi2ELi2ELi2ELi2ELb1EEENS1_21CollectiveEpilogueBwdISB_SC_SE_Li256ELb1ELb0ELi4EEENS1_19SingleTileSchedulerILb1ELb0ELb0ELi96EEEEEEEEEvNT_6ParamsE)
        /*03b0*/ 	.word	0x00000004


	//----- nvinfo : EIATTR_FRAME_SIZE
	.align		4
.L_168:
        /*03b4*/ 	.byte	0x04, 0x11
        /*03b6*/ 	.short	(.L_170 - .L_169)
	.align		4
.L_169:
        /*03b8*/ 	.word	index@(_ZN7cutlass13device_kernelIN5flash19enable_sm80_to_sm89INS1_16FlashAttnBwdSm80INS1_25CollectiveMainloopBwdSm80ILi2ELi1EN4cute5tupleIJNS5_1CILi64EEENS7_ILi96EEENS7_ILi128EEEEEENS_6half_tEfNS_4arch4Sm80ELb0ELb1ELb0ELb1ELb1ELb0ELb0ELb0ELi2ELi2ELi2ELi2ELb1EEENS1_21CollectiveEpilogueBwdISB_SC_SE_Li256ELb1ELb0ELi4EEENS1_19SingleTileSchedulerILb1ELb0ELb0ELi96EEEEEEEEEvNT_6ParamsE)
        /*03bc*/ 	.word	0x00000000


	//----- nvinfo : EIATTR_REGCOUNT
	.align		4
.L_170:
        /*03c0*/ 	.byte	0x04, 0x2f
        /*03c2*/ 	.short	(.L_172 - .L_171)
	.align		4
.L_171:
        /*03c4*/ 	.word	index@(_ZN7cutlass13device_kernelIN5flash19enable_sm80_to_sm89INS1_16FlashAttnBwdSm80INS1_25CollectiveMainloopBwdSm80ILi2ELi1EN4cute5tupleIJNS5_1CILi64EEENS7_ILi96EEENS7_ILi128EEEEEENS_6half_tEfNS_4arch4Sm80ELb0ELb1ELb0ELb1ELb0ELb0ELb0ELb0ELi2ELi2ELi2ELi2ELb1EEENS1_21CollectiveEpilogueBwdISB_SC_SE_Li256ELb1ELb0ELi4EEENS1_19SingleTileSchedulerILb1ELb0ELb0ELi96EEEEEEEEEvNT_6ParamsE)
        /*03c8*/ 	.word	0x00000004


	//----- nvinfo : EIATTR_FRAME_SIZE
	.align		4
.L_172:
        /*03cc*/ 	.byte	0x04, 0x11
        /*03ce*/ 	.short	(.L_174 - .L_173)
	.align		4
.L_173:
        /*03d0*/ 	.word	index@(_ZN7cutlass13device_kernelIN5flash19enable_sm80_to_sm89INS1_16FlashAttnBwdSm80INS1_25CollectiveMainloopBwdSm80ILi2ELi1EN4cute5tupleIJNS5_1CILi64EEENS7_ILi96EEENS7_ILi128EEEEEENS_6half_tEfNS_4arch4Sm80ELb0ELb1ELb0ELb1ELb0ELb0ELb0ELb0ELi2ELi2ELi2ELi2ELb1EEENS1_21CollectiveEpilogueBwdISB_SC_SE_Li256ELb1ELb0ELi4EEENS1_19SingleTileSchedulerILb1ELb0ELb0ELi96EEEEEEEEEvNT_6ParamsE)
        /*03d4*/ 	.word	0x00000000


	//----- nvinfo : EIATTR_REGCOUNT
	.align		4
.L_174:
        /*03d8*/ 	.byte	0x04, 0x2f
        /*03da*/ 	.short	(.L_176 - .L_175)
	.align		4
.L_175:
        /*03dc*/ 	.word	index@(_ZN7cutlass13device_kernelIN5flash19enable_sm80_to_sm89INS1_16FlashAttnBwdSm80INS1_25CollectiveMainloopBwdSm80ILi2ELi1EN4cute5tupleIJNS5_1CILi64EEENS7_ILi96EEENS7_ILi128EEEEEENS_6half_tEfNS_4arch4Sm80ELb0ELb1ELb0ELb0ELb1ELb0ELb0ELb0ELi2ELi2ELi2ELi2ELb1EEENS1_24CollectiveEpilogueBwdGQAISB_fSE_Li256ELb0ELb1EEENS1_19SingleTileSchedulerILb0ELb0ELb0ELi96EEEEEEEEEvNT_6ParamsE)
        /*03e0*/ 	.word	0x00000004


	//----- nvinfo : EIATTR_FRAME_SIZE
	.align		4
.L_176:
        /*03e4*/ 	.byte	0x04, 0x11
        /*03e6*/ 	.short	(.L_178 - .L_177)
	.align		4
.L_177:
        /*03e8*/ 	.word	index@(_ZN7cutlass13device_kernelIN5flash19enable_sm80_to_sm89INS1_16FlashAttnBwdSm80INS1_25CollectiveMainloopBwdSm80ILi2ELi1EN4cute5tupleIJNS5_1CILi64EEENS7_ILi96EEENS7_ILi128EEEEEENS_6half_tEfNS_4arch4Sm80ELb0ELb1ELb0ELb0ELb1ELb0ELb0ELb0ELi2ELi2ELi2ELi2ELb1EEENS1_24CollectiveEpilogueBwdGQAISB_fSE_Li256ELb0ELb1EEENS1_19SingleTileSchedulerILb0ELb0ELb0ELi96EEEEEEEEEvNT_6ParamsE)
        /*03ec*/ 	.word	0x00000000


	//----- nvinfo : EIATTR_REGCOUNT
	.align		4
.L_178:
        /*03f0*/ 	.byte	0x04, 0x2f
        /*03f2*/ 	.short	(.L_180 - .L_179)
	.align		4
.L_179:
        /*03f4*/ 	.word	index@(_ZN7cutlass13device_kernelIN5flash19enable_sm80_to_sm89INS1_16FlashAttnBwdSm80INS1_25CollectiveMainloopBwdSm80ILi2ELi1EN4cute5tupleIJNS5_1CILi64EEENS7_ILi96EEENS7_ILi128EEEEEENS_6half_tEfNS_4arch4Sm80ELb0ELb1ELb0ELb0ELb0ELb0ELb0ELb0ELi2ELi2ELi2ELi2ELb1EEENS1_24CollectiveEpilogueBwdGQAISB_fSE_Li256ELb0ELb0EEENS1_19SingleTileSchedulerILb0ELb0ELb0ELi96EEEEEEEEEvNT_6ParamsE)
        /*03f8*/ 	.word	0x00000004


	//----- nvinfo : EIATTR_FRAME_SIZE
	.align		4
.L_180:
        /*03fc*/ 	.byte	0x04, 0x11
        /*03fe*/ 	.short	(.L_182 - .L_181)
	.align		4
.L_181:
        /*0400*/ 	.word	index@(_ZN7cutlass13device_kernelIN5flash19enable_sm80_to_sm89INS1_16FlashAttnBwdSm80INS1_25CollectiveMainloopBwdSm80ILi2ELi1EN4cute5tupleIJNS5_1CILi64EEENS7_ILi96EEENS7_ILi128EEEEEENS_6half_tEfNS_4arch4Sm80ELb0ELb1ELb0ELb0ELb0ELb0ELb0ELb0ELi2ELi2ELi2ELi2ELb1EEENS1_24CollectiveEpilogueBwdGQAISB_fSE_Li256ELb0ELb0EEENS1_19SingleTileSchedulerILb0ELb0ELb0ELi96EEEEEEEEEvNT_6ParamsE)
        /*0404*/ 	.word	0x00000000


	//----- nvinfo : EIATTR_REGCOUNT
	.align		4
.L_182:
        /*0408*/ 	.byte	0x04, 0x2f
        /*040a*/ 	.short	(.L_184 - .L_183)
	.align		4
.L_183:
        /*040c*/ 	.word	index@(_ZN7cutlass13device_kernelIN5flash19enable_sm80_to_sm89INS1_16FlashAttnBwdSm80INS1_25CollectiveMainloopBwdSm80ILi2ELi1EN4cute5tupleIJNS5_1CILi64EEENS7_ILi96EEENS7_ILi128EEEEEENS_6half_tEfNS_4arch4Sm80ELb0ELb1ELb0ELb0ELb1ELb0ELb0ELb0ELi2ELi2ELi2ELi2ELb1EEENS1_21CollectiveEpilogueBwdISB_SC_SE_Li256ELb0ELb0ELi4EEENS1_19SingleTileSchedulerILb0ELb0ELb0ELi96EEEEEEEEEvNT_6ParamsE)
        /*0410*/ 	.word	0x00000004


	//----- nvinfo : EIATTR_FRAME_SIZE
	.align		4
.L_184:
        /*0414*/ 	.byte	0x04, 0x11
        /*0416*/ 	.short	(.L_186 - .L_185)
	.align		4
.L_185:
        /*0418*/ 	.word	index@(_ZN7cutlass13device_kernelIN5flash19enable_sm80_to_sm89INS1_16FlashAttnBwdSm80INS1_25CollectiveMainloopBwdSm80ILi2ELi1EN4cute5tupleIJNS5_1CILi64EEENS7_ILi96EEENS7_ILi128EEEEEENS_6half_tEfNS_4arch4Sm80ELb0ELb1ELb0ELb0ELb1ELb0ELb0ELb0ELi2ELi2ELi2ELi2ELb1EEENS1_21CollectiveEpilogueBwdISB_SC_SE_Li256ELb0ELb0ELi4EEENS1_19SingleTileSchedulerILb0ELb0ELb0ELi96EEEEEEEEEvNT_6ParamsE)
        /*041c*/ 	.word	0x00000000


	//----- nvinfo : EIATTR_REGCOUNT
	.align		4
.L_186:
        /*0420*/ 	.byte	0x04, 0x2f
        /*0422*/ 	.short	(.L_188 - .L_187)
	.align		4
.L_187:
        /*0424*/ 	.word	index@(_ZN7cutlass13device_kernelIN5flash19enable_sm80_to_sm89INS1_16FlashAttnBwdSm80INS1_25CollectiveMainloopBwdSm80ILi2ELi1EN4cute5tupleIJNS5_1CILi64EEENS7_ILi96EEENS7_ILi128EEEEEENS_6half_tEfNS_4arch4Sm80ELb0ELb1ELb0ELb0ELb0ELb0ELb0ELb0ELi2ELi2ELi2ELi2ELb1EEENS1_21CollectiveEpilogueBwdISB_SC_SE_Li256ELb0ELb0ELi4EEENS1_19SingleTileSchedulerILb0ELb0ELb0ELi96EEEEEEEEEvNT_6ParamsE)
        /*0428*/ 	.word	0x00000004


	//----- nvinfo : EIATTR_FRAME_SIZE
	.align		4
.L_188:
        /*042c*/ 	.byte	0x04, 0x11
        /*042e*/ 	.short	(.L_190 - .L_189)
	.align		4
.L_189:
        /*0430*/ 	.word	index@(_ZN7cutlass13device_kernelIN5flash19enable_sm80_to_sm89INS1_16FlashAttnBwdSm80INS1_25CollectiveMainloopBwdSm80ILi2ELi1EN4cute5tupleIJNS5_1CILi64EEENS7_ILi96EEENS7_ILi128EEEEEENS_6half_tEfNS_4arch4Sm80ELb0ELb1ELb0ELb0ELb0ELb0ELb0ELb0ELi2ELi2ELi2ELi2ELb1EEENS1_21CollectiveEpilogueBwdISB_SC_SE_Li256ELb0ELb0ELi4EEENS1_19SingleTileSchedulerILb0ELb0ELb0ELi96EEEEEEEEEvNT_6ParamsE)
        /*0434*/ 	.word	0x00000000


	//----- nvinfo : EIATTR_REGCOUNT
	.align		4
.L_190:
        /*0438*/ 	.byte	0x04, 0x2f
        /*043a*/ 	.short	(.L_192 - .L_191)
	.align		4
.L_191:
        /*043c*/ 	.word	index@(_ZN7cutlass13device_kernelIN5flash19enable_sm80_to_sm89INS1_16FlashAttnBwdSm80INS1_25CollectiveMainloopBwdSm80ILi2ELi1EN4cute5tupleIJNS5_1CILi64EEENS7_ILi96EEENS7_ILi128EEEEEENS_6half_tEfNS_4arch4Sm80ELb0ELb0ELb0ELb1ELb1ELb0ELb0ELb0ELi2ELi2ELi2ELi2ELb1EEENS1_24CollectiveEpilogueBwdGQAISB_fSE_Li256ELb1ELb1EEENS1_19SingleTileSchedulerILb1ELb0ELb0ELi96EEEEEEEEEvNT_6ParamsE)
        /*0440*/ 	.word	0x00000004


	//----- nvinfo : EIATTR_FRAME_SIZE
	.align		4
.L_192:
        /*0444*/ 	.byte	0x04, 0x11
        /*0446*/ 	.short	(.L_194 - .L_193)
	.align		4
.L_193:
        /*0448*/ 	.word	index@(_ZN7cutlass13device_kernelIN5flash19enable_sm80_to_sm89INS1_16FlashAttnBwdSm80INS1_25CollectiveMainloopBwdSm80ILi2ELi1EN4cute5tupleIJNS5_1CILi64EEENS7_ILi96EEENS7_ILi128EEEEEENS_6half_tEfNS_4arch4Sm80ELb0ELb0ELb0ELb1ELb1ELb0ELb0ELb0ELi2ELi2ELi2ELi2ELb1EEENS1_24CollectiveEpilogueBwdGQAISB_fSE_Li256ELb1ELb1EEENS1_19SingleTileSchedulerILb1ELb0ELb0ELi96EEEEEEEEEvNT_6ParamsE)
        /*044c*/ 	.word	0x00000000


	//----- nvinfo : EIATTR_REGCOUNT
	.align		4
.L_194:
        /*0450*/ 	.byte	0x04, 0x2f
        /*0452*/ 	.short	(.L_196 - .L_195)
	.align		4
.L_195:
        /*0454*/ 	.word	index@(_ZN7cutlass13device_kernelIN5flash19enable_sm80_to_sm89INS1_16FlashAttnBwdSm80INS1_25CollectiveMainloopBwdSm80ILi2ELi1EN4cute5tupleIJNS5_1CILi64EEENS7_ILi96EEENS7_ILi128EEEEEENS_6half_tEfNS_4arch4Sm80ELb0ELb0ELb0ELb1ELb0ELb0ELb0ELb0ELi2ELi2ELi2ELi2ELb1EEENS1_24CollectiveEpilogueBwdGQAISB_fSE_Li256ELb1ELb0EEENS1_19SingleTileSchedulerILb1ELb0ELb0ELi96EEEEEEEEEvNT_6ParamsE)
        /*0458*/ 	.word	0x00000004


	//----- nvinfo : EIATTR_FRAME_SIZE
	.align		4
.L_196:
        /*045c*/ 	.byte	0x04, 0x11
        /*045e*/ 	.short	(.L_198 - .L_197)
	.align		4
.L_197:
        /*0460*/ 	.word	index@(_ZN7cutlass13device_kernelIN5flash19enable_sm80_to_sm89INS1_16FlashAttnBwdSm80INS1_25CollectiveMainloopBwdSm80ILi2ELi1EN4cute5tupleIJNS5_1CILi64EEENS7_ILi96EEENS7_ILi128EEEEEENS_6half_tEfNS_4arch4Sm80ELb0ELb0ELb0ELb1ELb0ELb0ELb0ELb0ELi2ELi2ELi2ELi2ELb1EEENS1_24CollectiveEpilogueBwdGQAISB_fSE_Li256ELb1ELb0EEENS1_19SingleTileSchedulerILb1ELb0ELb0ELi96EEEEEEEEEvNT_6ParamsE)
        /*0464*/ 	.word	0x00000000


	//----- nvinfo : EIATTR_REGCOUNT
	.align		4
.L_198:
        /*0468*/ 	.byte	0x04, 0x2f
        /*046a*/ 	.short	(.L_200 - .L_199)
	.align		4
.L_199:
        /*046c*/ 	.word	index@(_ZN7cutlass13device_kernelIN5flash19enable_sm80_to_sm89INS1_16FlashAttnBwdSm80INS1_25CollectiveMainloopBwdSm80ILi2ELi1EN4cute5tupleIJNS5_1CILi64EEENS7_ILi96EEENS7_ILi128EEEEEENS_6half_tEfNS_4arch4Sm80ELb0ELb0ELb0ELb1ELb1ELb0ELb0ELb0ELi2ELi2ELi2ELi2ELb1EEENS1_21CollectiveEpilogueBwdISB_SC_SE_Li256ELb1ELb0ELi4EEENS1_19SingleTileSchedulerILb1ELb0ELb0ELi96EEEEEEEEEvNT_6ParamsE)
        /*0470*/ 	.word	0x00000004


	//----- nvinfo : EIATTR_FRAME_SIZE
	.align		4
.L_200:
        /*0474*/ 	.byte	0x04, 0x11
        /*0476*/ 	.short	(.L_202 - .L_201)
	.align		4
.L_201:
        /*0478*/ 	.word	index@(_ZN7cutlass13device_kernelIN5flash19enable_sm80_to_sm89INS1_16FlashAttnBwdSm80INS1_25CollectiveMainloopBwdSm80ILi2ELi1EN4cute5tupleIJNS5_1CILi64EEENS7_ILi96EEENS7_ILi128EEEEEENS_6half_tEfNS_4arch4Sm80ELb0ELb0ELb0ELb1ELb1ELb0ELb0ELb0ELi2ELi2ELi2ELi2ELb1EEENS1_21CollectiveEpilogueBwdISB_SC_SE_Li256ELb1ELb0ELi4EEENS1_19SingleTileSchedulerILb1ELb0ELb0ELi96EEEEEEEEEvNT_6ParamsE)
        /*047c*/ 	.word	0x00000000


	//----- nvinfo : EIATTR_REGCOUNT
	.align		4
.L_202:
        /*0480*/ 	.byte	0x04, 0x2f
        /*0482*/ 	.short	(.L_204 - .L_203)
	.align		4
.L_203:
        /*0484*/ 	.word	index@(_ZN7cutlass13device_kernelIN5flash19enable_sm80_to_sm89INS1_16FlashAttnBwdSm80INS1_25CollectiveMainloopBwdSm80ILi2ELi1EN4cute5tupleIJNS5_1CILi64EEENS7_ILi96EEENS7_ILi128EEEEEENS_6half_tEfNS_4arch4Sm80ELb0ELb0ELb0ELb1ELb0ELb0ELb0ELb0ELi2ELi2ELi2ELi2ELb1EEENS1_21CollectiveEpilogueBwdISB_SC_SE_Li256ELb1ELb0ELi4EEENS1_19SingleTileSchedulerILb1ELb0ELb0ELi96EEEEEEEEEvNT_6ParamsE)
        /*0488*/ 	.word	0x00000004


	//----- nvinfo : EIATTR_FRAME_SIZE
	.align		4
.L_204:
        /*048c*/ 	.byte	0x04, 0x11
        /*048e*/ 	.short	(.L_206 - .L_205)
	.align		4
.L_205:
        /*0490*/ 	.word	index@(_ZN7cutlass13device_kernelIN5flash19enable_sm80_to_sm89INS1_16FlashAttnBwdSm80INS1_25CollectiveMainloopBwdSm80ILi2ELi1EN4cute5tupleIJNS5_1CILi64EEENS7_ILi96EEENS7_ILi128EEEEEENS_6half_tEfNS_4arch4Sm80ELb0ELb0ELb0ELb1ELb0ELb0ELb0ELb0ELi2ELi2ELi2ELi2ELb1EEENS1_21CollectiveEpilogueBwdISB_SC_SE_Li256ELb1ELb0ELi4EEENS1_19SingleTileSchedulerILb1ELb0ELb0ELi96EEEEEEEEEvNT_6ParamsE)
        /*0494*/ 	.word	0x00000000


	//----- nvinfo : EIATTR_REGCOUNT
	.align		4
.L_206:
        /*0498*/ 	.byte	0x04, 0x2f
        /*049a*/ 	.short	(.L_208 - .L_207)
	.align		4
.L_207:
        /*049c*/ 	.word	index@(_ZN7cutlass13device_kernelIN5flash19enable_sm80_to_sm89INS1_16FlashAttnBwdSm80INS1_25CollectiveMainloopBwdSm80ILi2ELi1EN4cute5tupleIJNS5_1CILi64EEENS7_ILi96EEENS7_ILi128EEEEEENS_6half_tEfNS_4arch4Sm80ELb0ELb0ELb0ELb0ELb1ELb0ELb0ELb0ELi2ELi2ELi2ELi2ELb1EEENS1_24CollectiveEpilogueBwdGQAISB_fSE_Li256ELb0ELb1EEENS1_19SingleTileSchedulerILb0ELb0ELb0ELi96EEEEEEEEEvNT_6ParamsE)
        /*04a0*/ 	.word	0x00000004


	//----- nvinfo : EIATTR_FRAME_SIZE
	.align		4
.L_208:
        /*04a4*/ 	.byte	0x04, 0x11
        /*04a6*/ 	.short	(.L_210 - .L_209)
	.align		4
.L_209:
        /*04a8*/ 	.word	index@(_ZN7cutlass13device_kernelIN5flash19enable_sm80_to_sm89INS1_16FlashAttnBwdSm80INS1_25CollectiveMainloopBwdSm80ILi2ELi1EN4cute5tupleIJNS5_1CILi64EEENS7_ILi96EEENS7_ILi128EEEEEENS_6half_tEfNS_4arch4Sm80ELb0ELb0ELb0ELb0ELb1ELb0ELb0ELb0ELi2ELi2ELi2ELi2ELb1EEENS1_24CollectiveEpilogueBwdGQAISB_fSE_Li256ELb0ELb1EEENS1_19SingleTileSchedulerILb0ELb0ELb0ELi96EEEEEEEEEvNT_6ParamsE)
        /*04ac*/ 	.word	0x00000000


	//----- nvinfo : EIATTR_REGCOUNT
	.align		4
.L_210:
        /*04b0*/ 	.byte	0x04, 0x2f
        /*04b2*/ 	.short	(.L_212 - .L_211)
	.align		4
.L_211:
        /*04b4*/ 	.word	index@(_ZN7cutlass13device_kernelIN5flash19enable_sm80_to_sm89INS1_16FlashAttnBwdSm80INS1_25CollectiveMainloopBwdSm80ILi2ELi1EN4cute5tupleIJNS5_1CILi64EEENS7_ILi96EEENS7_ILi128EEEEEENS_6half_tEfNS_4arch4Sm80ELb0ELb0ELb0ELb0ELb0ELb0ELb0ELb0ELi2ELi2ELi2ELi2ELb1EEENS1_24CollectiveEpilogueBwdGQAISB_fSE_Li256ELb0ELb0EEENS1_19SingleTileSchedulerILb0ELb0ELb0ELi96EEEEEEEEEvNT_6ParamsE)
        /*04b8*/ 	.word	0x00000004


	//----- nvinfo : EIATTR_FRAME_SIZE
	.align		4
.L_212:
        /*04bc*/ 	.byte	0x04, 0x11
        /*04be*/ 	.short	(.L_214 - .L_213)
	.align		4
.L_213:
        /*04c0*/ 	.word	index@(_ZN7cutlass13device_kernelIN5flash19enable_sm80_to_sm89INS1_16FlashAttnBwdSm80INS1_25CollectiveMainloopBwdSm80ILi2ELi1EN4cute5tupleIJNS5_1CILi64EEENS7_ILi96EEENS7_ILi128EEEEEENS_6half_tEfNS_4arch4Sm80ELb0ELb0ELb0ELb0ELb0ELb0ELb0ELb0ELi2ELi2ELi2ELi2ELb1EEENS1_24CollectiveEpilogueBwdGQAISB_fSE_Li256ELb0ELb0EEENS1_19SingleTileSchedulerILb0ELb0ELb0ELi96EEEEEEEEEvNT_6ParamsE)
        /*04c4*/ 	.word	0x00000000


	//----- nvinfo : EIATTR_REGCOUNT
	.align		4
.L_214:
        /*04c8*/ 	.byte	0x04, 0x2f
        /*04ca*/ 	.short	(.L_216 - .L_215)
	.align		4
.L_215:
        /*04cc*/ 	.word	index@(_ZN7cutlass13device_kernelIN5flash19enable_sm80_to_sm89INS1_16FlashAttnBwdSm80INS1_25CollectiveMainloopBwdSm80ILi2ELi1EN4cute5tupleIJNS5_1CILi64EEENS7_ILi96EEENS7_ILi128EEEEEENS_6half_tEfNS_4arch4Sm80ELb0ELb0ELb0ELb0ELb1ELb0ELb0ELb0ELi2ELi2ELi2ELi2ELb1EEENS1_21CollectiveEpilogueBwdISB_SC_SE_Li256ELb0ELb0ELi4EEENS1_19SingleTileSchedulerILb0ELb0ELb0ELi96EEEEEEEEEvNT_6ParamsE)
        /*04d0*/ 	.word	0x00000004


	//----- nvinfo : EIATTR_FRAME_SIZE
	.align		4
.L_216:
        /*04d4*/ 	.byte	0x04, 0x11
        /*04d6*/ 	.short	(.L_218 - .L_217)
	.align		4
.L_217:
        /*04d8*/ 	.word	index@(_ZN7cutlass13device_kernelIN5flash19enable_sm80_to_sm89INS1_16FlashAttnBwdSm80INS1_25CollectiveMainloopBwdSm80ILi2ELi1EN4cute5tupleIJNS5_1CILi64EEENS7_ILi96EEENS7_ILi128EEEEEENS_6half_tEfNS_4arch4Sm80ELb0ELb0ELb0ELb0ELb1ELb0ELb0ELb0ELi2ELi2ELi2ELi2ELb1EEENS1_21CollectiveEpilogueBwdISB_SC_SE_Li256ELb0ELb0ELi4EEENS1_19SingleTileSchedulerILb0ELb0ELb0ELi96EEEEEEEEEvNT_6ParamsE)
        /*04dc*/ 	.word	0x00000000


	//----- nvinfo : EIATTR_REGCOUNT
	.align		4
.L_218:
        /*04e0*/ 	.byte	0x04, 0x2f
        /*04e2*/ 	.short	(.L_220 - .L_219)
	.align		4
.L_219:
        /*04e4*/ 	.word	index@(_ZN7cutlass13device_kernelIN5flash19enable_sm80_to_sm89INS1_16FlashAttnBwdSm80INS1_25CollectiveMainloopBwdSm80ILi2ELi1EN4cute5tupleIJNS5_1CILi64EEENS7_ILi96EEENS7_ILi128EEEEEENS_6half_tEfNS_4arch4Sm80ELb0ELb0ELb0ELb0ELb0ELb0ELb0ELb0ELi2ELi2ELi2ELi2ELb1EEENS1_21CollectiveEpilogueBwdISB_SC_SE_Li256ELb0ELb0ELi4EEENS1_19SingleTileSchedulerILb0ELb0ELb0ELi96EEEEEEEEEvNT_6ParamsE)
        /*04e8*/ 	.word	0x00000004


	//----- nvinfo : EIATTR_FRAME_SIZE
	.align		4
.L_220:
        /*04ec*/ 	.byte	0x04, 0x11
        /*04ee*/ 	.short	(.L_222 - .L_221)
	.align		4
.L_221:
        /*04f0*/ 	.word	index@(_ZN7cutlass13device_kernelIN5flash19enable_sm80_to_sm89INS1_16FlashAttnBwdSm80INS1_25CollectiveMainloopBwdSm80ILi2ELi1EN4cute5tupleIJNS5_1CILi64EEENS7_ILi96EEENS7_ILi128EEEEEENS_6half_tEfNS_4arch4Sm80ELb0ELb0ELb0ELb0ELb0ELb0ELb0ELb0ELi2ELi2ELi2ELi2ELb1EEENS1_21CollectiveEpilogueBwdISB_SC_SE_Li256ELb0ELb0ELi4EEENS1_19SingleTileSchedulerILb0ELb0ELb0ELi96EEEEEEEEEvNT_6ParamsE)
        /*04f4*/ 	.word	0x00000000


	//----- nvinfo : EIATTR_MIN_STACK_SIZE
	.align		4
.L_222:
        /*04f8*/ 	.byte	0x04, 0x12
        /*04fa*/ 	.short	(.L_224 - .L_223)
	.align		4
.L_223:
        /*04fc*/ 	.word	index@(_ZN7cutlass13device_kernelIN5flash19enable_sm80_to_sm89INS1_16FlashAttnBwdSm80INS1_25CollectiveMainloopBwdSm80ILi2ELi1EN4cute5tupleIJNS5_1CILi64EEENS7_ILi96EEENS7_ILi128EEEEEENS_6half_tEfNS_4arch4Sm80ELb0ELb0ELb0ELb0ELb0ELb0ELb0ELb0ELi2ELi2ELi2ELi2ELb1EEENS1_21CollectiveEpilogueBwdISB_SC_SE_Li256ELb0ELb0ELi4EEENS1_19SingleTileSchedulerILb0ELb0ELb0ELi96EEEEEEEEEvNT_6ParamsE)
        /*0500*/ 	.word	0x00000000


	//----- nvinfo : EIATTR_MIN_STACK_SIZE
	.align		4
.L_224:
        /*0504*/ 	.byte	0x04, 0x12
        /*0506*/ 	.short	(.L_226 - .L_225)
	.align		4
.L_225:
        /*0508*/ 	.word	index@(_ZN7cutlass13device_kernelIN5flash19enable_sm80_to_sm89INS1_16FlashAttnBwdSm80INS1_25CollectiveMainloopBwdSm80ILi2ELi1EN4cute5tupleIJNS5_1CILi64EEENS7_ILi96EEENS7_ILi128EEEEEENS_6half_tEfNS_4arch4Sm80ELb0ELb0ELb0ELb0ELb1ELb0ELb0ELb0ELi2ELi2ELi2ELi2ELb1EEENS1_21CollectiveEpilogueBwdISB_SC_SE_Li256ELb0ELb0ELi4EEENS1_19SingleTileSchedulerILb0ELb0ELb0ELi96EEEEEEEEEvNT_6ParamsE)
        /*050c*/ 	.word	0x00000000


	//----- nvinfo : EIATTR_MIN_STACK_SIZE
	.align		4
.L_226:
        /*0510*/ 	.byte	0x04, 0x12
        /*0512*/ 	.short	(.L_228 - .L_227)
	.align		4
.L_227:
        /*0514*/ 	.word	index@(_ZN7cutlass13device_kernelIN5flash19enable_sm80_to_sm89INS1_16FlashAttnBwdSm80INS1_25CollectiveMainloopBwdSm80ILi2ELi1EN4cute5tupleIJNS5_1CILi64EEENS7_ILi96EEENS7_ILi128EEEEEENS_6half_tEfNS_4arch4Sm80ELb0ELb0ELb0ELb0ELb0ELb0ELb0ELb0ELi2ELi2ELi2ELi2ELb1EEENS1_24CollectiveEpilogueBwdGQAISB_fSE_Li256ELb0ELb0EEENS1_19SingleTileSchedulerILb0ELb0ELb0ELi96EEEEEEEEEvNT_6ParamsE)
        /*0518*/ 	.word	0x00000000


	//----- nvinfo : EIATTR_MIN_STACK_SIZE
	.align		4
.L_228:
        /*051c*/ 	.byte	0x04, 0x12
        /*051e*/ 	.short	(.L_230 - .L_229)
	.align		4
.L_229:
        /*0520*/ 	.word	index@(_ZN7cutlass13device_kernelIN5flash19enable_sm80_to_sm89INS1_16FlashAttnBwdSm80INS1_25CollectiveMainloopBwdSm80ILi2ELi1EN4cute5tupleIJNS5_1CILi64EEENS7_ILi96EEENS7_ILi128EEEEEENS_6half_tEfNS_4arch4Sm80ELb0ELb0ELb0ELb0ELb1ELb0ELb0ELb0ELi2ELi2ELi2ELi2ELb1EEENS1_24CollectiveEpilogueBwdGQAISB_fSE_Li256ELb0ELb1EEENS1_19SingleTileSchedulerILb0ELb0ELb0ELi96EEEEEEEEEvNT_6ParamsE)
        /*0524*/ 	.word	0x00000000


	//----- nvinfo : EIATTR_MIN_STACK_SIZE
	.align		4
.L_230:
        /*0528*/ 	.byte	0x04, 0x12
        /*052a*/ 	.short	(.L_232 - .L_231)
	.align		4
.L_231:
        /*052c*/ 	.word	index@(_ZN7cutlass13device_kernelIN5flash19enable_sm80_to_sm89INS1_16FlashAttnBwdSm80INS1_25CollectiveMainloopBwdSm80ILi2ELi1EN4cute5tupleIJNS5_1CILi64EEENS7_ILi96EEENS7_ILi128EEEEEENS_6half_tEfNS_4arch4Sm80ELb0ELb0ELb0ELb1ELb0ELb0ELb0ELb0ELi2ELi2ELi2ELi2ELb1EEENS1_21CollectiveEpilogueBwdISB_SC_SE_Li256ELb1ELb0ELi4EEENS1_19SingleTileSchedulerILb1ELb0ELb0ELi96EEEEEEEEEvNT_6ParamsE)
        /*0530*/ 	.word	0x00000000


	//----- nvinfo : EIATTR_MIN_STACK_SIZE
	.align		4
.L_232:
        /*0534*/ 	.byte	0x04, 0x12
        /*0536*/ 	.short	(.L_234 - .L_233)
	.align		4
.L_233:
        /*0538*/ 	.word	index@(_ZN7cutlass13device_kernelIN5flash19enable_sm80_to_sm89INS1_16FlashAttnBwdSm80INS1_25CollectiveMainloopBwdSm80ILi2ELi1EN4cute5tupleIJNS5_1CILi64EEENS7_ILi96EEENS7_ILi128EEEEEENS_6half_tEfNS_4arch4Sm80ELb0ELb0ELb0ELb1ELb1ELb0ELb0ELb0ELi2ELi2ELi2ELi2ELb1EEENS1_21CollectiveEpilogueBwdISB_SC_SE_Li256ELb1ELb0ELi4EEENS1_19SingleTileSchedulerILb1ELb0ELb0ELi96EEEEEEEEEvNT_6ParamsE)
        /*053c*/ 	.word	0x00000000


	//----- nvinfo : EIATTR_MIN_STACK_SIZE
	.align		4
.L_234:
        /*0540*/ 	.byte	0x04, 0x12
        /*0542*/ 	.short	(.L_236 - .L_235)
	.align		4
.L_235:
        /*0544*/ 	.word	index@(_ZN7cutlass13device_kernelIN5flash19enable_sm80_to_sm89INS1_16FlashAttnBwdSm80INS1_25CollectiveMainloopBwdSm80ILi2ELi1EN4cute5tupleIJNS5_1CILi64EEENS7_ILi96EEENS7_ILi128EEEEEENS_6half_tEfNS_4arch4Sm80ELb0ELb0ELb0ELb1ELb0ELb0ELb0ELb0ELi2ELi2ELi2ELi2ELb1EEENS1_24CollectiveEpilogueBwdGQAISB_fSE_Li256ELb1ELb0EEENS1_19SingleTileSchedulerILb1ELb0ELb0ELi96EEEEEEEEEvNT_6ParamsE)
        /*0548*/ 	.word	0x00000000


	//----- nvinfo : EIATTR_MIN_STACK_SIZE
	.align		4
.L_236:
        /*054c*/ 	.byte	0x04, 0x12
        /*054e*/ 	.short	(.L_238 - .L_237)
	.align		4
.L_237:
        /*0550*/ 	.word	index@(_ZN7cutlass13device_kernelIN5flash19enable_sm80_to_sm89INS1_16FlashAttnBwdSm80INS1_25CollectiveMainloopBwdSm80ILi2ELi1EN4cute5tupleIJNS5_1CILi64EEENS7_ILi96EEENS7_ILi128EEEEEENS_6half_tEfNS_4arch4Sm80ELb0ELb0ELb0ELb1ELb1ELb0ELb0ELb0ELi2ELi2ELi2ELi2ELb1EEENS1_24CollectiveEpilogueBwdGQAISB_fSE_Li256ELb1ELb1EEENS1_19SingleTileSchedulerILb1ELb0ELb0ELi96EEEEEEEEEvNT_6ParamsE)
        /*0554*/ 	.word	0x00000000


	//----- nvinfo : EIATTR_MIN_STACK_SIZE
	.align		4
.L_238:
        /*0558*/ 	.byte	0x04, 0x12
        /*055a*/ 	.short	(.L_240 - .L_239)
	.align		4
.L_239:
        /*055c*/ 	.word	index@(_ZN7cutlass13device_kernelIN5flash19enable_sm80_to_sm89INS1_16FlashAttnBwdSm80INS1_25CollectiveMainloopBwdSm80ILi2ELi1EN4cute5tupleIJNS5_1CILi64EEENS7_ILi96EEENS7_ILi128EEEEEENS_6half_tEfNS_4arch4Sm80ELb0ELb1ELb0ELb0ELb0ELb0ELb0ELb0ELi2ELi2ELi2ELi2ELb1EEENS1_21CollectiveEpilogueBwdISB_SC_SE_Li256ELb0ELb0ELi4EEENS1_19SingleTileSchedulerILb0ELb0ELb0ELi96EEEEEEEEEvNT_6ParamsE)
        /*0560*/ 	.word	0x00000000


	//----- nvinfo : EIATTR_MIN_STACK_SIZE
	.align		4
.L_240:
        /*0564*/ 	.byte	0x04, 0x12
        /*0566*/ 	.short	(.L_242 - .L_241)
	.align		4
.L_241:
        /*0568*/ 	.word	index@(_ZN7cutlass13device_kernelIN5flash19enable_sm80_to_sm89INS1_16FlashAttnBwdSm80INS1_25CollectiveMainloopBwdSm80ILi2ELi1EN4cute5tupleIJNS5_1CILi64EEENS7_ILi96EEENS7_ILi128EEEEEENS_6half_tEfNS_4arch4Sm80ELb0ELb1ELb0ELb0ELb1ELb0ELb0ELb0ELi2ELi2ELi2ELi2ELb1EEENS1_21CollectiveEpilogueBwdISB_SC_SE_Li256ELb0ELb0ELi4EEENS1_19SingleTileSchedulerILb0ELb0ELb0ELi96EEEEEEEEEvNT_6ParamsE)
        /*056c*/ 	.word	0x00000000


	//----- nvinfo : EIATTR_MIN_STACK_SIZE
	.align		4
.L_242:
        /*0570*/ 	.byte	0x04, 0x12
        /*0572*/ 	.short	(.L_244 - .L_243)
	.align		4
.L_243:
        /*0574*/ 	.word	index@(_ZN7cutlass13device_kernelIN5flash19enable_sm80_to_sm89INS1_16FlashAttnBwdSm80INS1_25CollectiveMainloopBwdSm80ILi2ELi1EN4cute5tupleIJNS5_1CILi64EEENS7_ILi96EEENS7_ILi128EEEEEENS_6half_tEfNS_4arch4Sm80ELb0ELb1ELb0ELb0ELb0ELb0ELb0ELb0ELi2ELi2ELi2ELi2ELb1EEENS1_24CollectiveEpilogueBwdGQAISB_fSE_Li256ELb0ELb0EEENS1_19SingleTileSchedulerILb0ELb0ELb0ELi96EEEEEEEEEvNT_6ParamsE)
        /*0578*/ 	.word	0x00000000


	//----- nvinfo : EIATTR_MIN_STACK_SIZE
	.align		4
.L_244:
        /*057c*/ 	.byte	0x04, 0x12
        /*057e*/ 	.short	(.L_246 - .L_245)
	.align		4
.L_245:
        /*0580*/ 	.word	index@(_ZN7cutlass13device_kernelIN5flash19enable_sm80_to_sm89INS1_16FlashAttnBwdSm80INS1_25CollectiveMainloopBwdSm80ILi2ELi1EN4cute5tupleIJNS5_1CILi64EEENS7_ILi96EEENS7_ILi128EEEEEENS_6half_tEfNS_4arch4Sm80ELb0ELb1ELb0ELb0ELb1ELb0ELb0ELb0ELi2ELi2ELi2ELi2ELb1EEENS1_24CollectiveEpilogueBwdGQAISB_fSE_Li256ELb0ELb1EEENS1_19SingleTileSchedulerILb0ELb0ELb0ELi96EEEEEEEEEvNT_6ParamsE)
        /*0584*/ 	.word	0x00000000


	//----- nvinfo : EIATTR_MIN_STACK_SIZE
	.align		4
.L_246:
        /*0588*/ 	.byte	0x04, 0x12
        /*058a*/ 	.short	(.L_248 - .L_247)
	.align		4
.L_247:
        /*058c*/ 	.word	index@(_ZN7cutlass13device_kernelIN5flash19enable_sm80_to_sm89INS1_16FlashAttnBwdSm80INS1_25CollectiveMainloopBwdSm80ILi2ELi1EN4cute5tupleIJNS5_1CILi64EEENS7_ILi96EEENS7_ILi128EEEEEENS_6half_tEfNS_4arch4Sm80ELb0ELb1ELb0ELb1ELb0ELb0ELb0ELb0ELi2ELi2ELi2ELi2ELb1EEENS1_21CollectiveEpilogueBwdISB_SC_SE_Li256ELb1ELb0ELi4EEENS1_19SingleTileSchedulerILb1ELb0ELb0ELi96EEEEEEEEEvNT_6ParamsE)
        /*0590*/ 	.word	0x00000000


	//----- nvinfo : EIATTR_MIN_STACK_SIZE
	.align		4
.L_248:
        /*0594*/ 	.byte	0x04, 0x12
        /*0596*/ 	.short	(.L_250 - .L_249)
	.align		4
.L_249:
        /*0598*/ 	.word	index@(_ZN7cutlass13device_kernelIN5flash19enable_sm80_to_sm89INS1_16FlashAttnBwdSm80INS1_25CollectiveMainloopBwdSm80ILi2ELi1EN4cute5tupleIJNS5_1CILi64EEENS7_ILi96EEENS7_ILi128EEEEEENS_6half_tEfNS_4arch4Sm80ELb0ELb1ELb0ELb1ELb1ELb0ELb0ELb0ELi2ELi2ELi2ELi2ELb1EEENS1_21CollectiveEpilogueBwdISB_SC_SE_Li256ELb1ELb0ELi4EEENS1_19SingleTileSchedulerILb1ELb0ELb0ELi96EEEEEEEEEvNT_6ParamsE)
        /*059c*/ 	.word	0x00000000


	//----- nvinfo : EIATTR_MIN_STACK_SIZE
	.align		4
.L_250:
        /*05a0*/ 	.byte	0x04, 0x12
        /*05a2*/ 	.short	(.L_252 - .L_251)
	.align		4
.L_251:
        /*05a4*/ 	.word	index@(_ZN7cutlass13device_kernelIN5flash19enable_sm80_to_sm89INS1_16FlashAttnBwdSm80INS1_25CollectiveMainloopBwdSm80ILi2ELi1EN4cute5tupleIJNS5_1CILi64EEENS7_ILi96EEENS7_ILi128EEEEEENS_6half_tEfNS_4arch4Sm80ELb0ELb1ELb0ELb1ELb0ELb0ELb0ELb0ELi2ELi2ELi2ELi2ELb1EEENS1_24CollectiveEpilogueBwdGQAISB_fSE_Li256ELb1ELb0EEENS1_19SingleTileSchedulerILb1ELb0ELb0ELi96EEEEEEEEEvNT_6ParamsE)
        /*05a8*/ 	.word	0x00000000


	//----- nvinfo : EIATTR_MIN_STACK_SIZE
	.align		4
.L_252:
        /*05ac*/ 	.byte	0x04, 0x12
        /*05ae*/ 	.short	(.L_254 - .L_253)
	.align		4
.L_253:
        /*05b0*/ 	.word	index@(_ZN7cutlass13device_kernelIN5flash19enable_sm80_to_sm89INS1_16FlashAttnBwdSm80INS1_25CollectiveMainloopBwdSm80ILi2ELi1EN4cute5tupleIJNS5_1CILi64EEENS7_ILi96EEENS7_ILi128EEEEEENS_6half_tEfNS_4arch4Sm80ELb0ELb1ELb0ELb1ELb1ELb0ELb0ELb0ELi2ELi2ELi2ELi2ELb1EEENS1_24CollectiveEpilogueBwdGQAISB_fSE_Li256ELb1ELb1EEENS1_19SingleTileSchedulerILb1ELb0ELb0ELi96EEEEEEEEEvNT_6ParamsE)
        /*05b4*/ 	.word	0x00000000


	//----- nvinfo : EIATTR_MIN_STACK_SIZE
	.align		4
.L_254:
        /*05b8*/ 	.byte	0x04, 0x12
        /*05ba*/ 	.short	(.L_256 - .L_255)
	.align		4
.L_255:
        /*05bc*/ 	.word	index@(_ZN7cutlass13device_kernelIN5flash19enable_sm80_to_sm89INS1_16FlashAttnBwdSm80INS1_25CollectiveMainloopBwdSm80ILi2ELi1EN4cute5tupleIJNS5_1CILi64EEENS7_ILi96EEENS7_ILi128EEEEEENS_6half_tEfNS_4arch4Sm80ELb1ELb0ELb0ELb0ELb0ELb0ELb0ELb0ELi2ELi2ELi2ELi2ELb1EEENS1_21CollectiveEpilogueBwdISB_SC_SE_Li256ELb0ELb0ELi4EEENS1_25SingleTileBwdLPTSchedulerILb0ELi96ELb0EEEEEEEEEvNT_6ParamsE)
        /*05c0*/ 	.word	0x00000000


	//----- nvinfo : EIATTR_MIN_STACK_SIZE
	.align		4
.L_256:
        /*05c4*/ 	.byte	0x04, 0x12
        /*05c6*/ 	.short	(.L_258 - .L_257)
	.align		4
.L_257:
        /*05c8*/ 	.word	index@(_ZN7cutlass13device_kernelIN5flash19enable_sm80_to_sm89INS1_16FlashAttnBwdSm80INS1_25CollectiveMainloopBwdSm80ILi2ELi1EN4cute5tupleIJNS5_1CILi64EEENS7_ILi96EEENS7_ILi128EEEEEENS_6half_tEfNS_4arch4Sm80ELb1ELb0ELb0ELb0ELb1ELb0ELb0ELb0ELi2ELi2ELi2ELi2ELb1EEENS1_21CollectiveEpilogueBwdISB_SC_SE_Li256ELb0ELb0ELi4EEENS1_25SingleTileBwdLPTSchedulerILb0ELi96ELb1EEEEEEEEEvNT_6ParamsE)
        /*05cc*/ 	.word	0x00000000


	//----- nvinfo : EIATTR_MIN_STACK_SIZE
	.align		4
.L_258:
        /*05d0*/ 	.byte	0x04, 0x12
        /*05d2*/ 	.short	(.L_260 - .L_259)
	.align		4
.L_259:
        /*05d4*/ 	.word	index@(_ZN7cutlass13device_kernelIN5flash19enable_sm80_to_sm89INS1_16FlashAttnBwdSm80INS1_25CollectiveMainloopBwdSm80ILi2ELi1EN4cute5tupleIJNS5_1CILi64EEENS7_ILi96EEENS7_ILi128EEEEEENS_6half_tEfNS_4arch4Sm80ELb1ELb0ELb0ELb0ELb0ELb0ELb0ELb0ELi2ELi2ELi2ELi2ELb1EEENS1_24CollectiveEpilogueBwdGQAISB_fSE_Li256ELb0ELb0EEENS1_25SingleTileBwdLPTSchedulerILb0ELi96ELb0EEEEEEEEEvNT_6ParamsE)
        /*05d8*/ 	.word	0x00000000


	//----- nvinfo : EIATTR_MIN_STACK_SIZE
	.align		4
.L_260:
        /*05dc*/ 	.byte	0x04, 0x12
        /*05de*/ 	.short	(.L_262 - .L_261)
	.align		4
.L_261:
        /*05e0*/ 	.word	index@(_ZN7cutlass13device_kernelIN5flash19enable_sm80_to_sm89INS1_16FlashAttnBwdSm80INS1_25CollectiveMainloopBwdSm80ILi2ELi1EN4cute5tupleIJNS5_1CILi64EEENS7_ILi96EEENS7_ILi128EEEEEENS_6half_tEfNS_4arch4Sm80ELb1ELb0ELb0ELb0ELb1ELb0ELb0ELb0ELi2ELi2ELi2ELi2ELb1EEENS1_24CollectiveEpilogueBwdGQAISB_fSE_Li256ELb0ELb1EEENS1_25SingleTileBwdLPTSchedulerILb0ELi96ELb1EEEEEEEEEvNT_6ParamsE)
        /*05e4*/ 	.word	0x00000000


	//----- nvinfo : EIATTR_MIN_STACK_SIZE
	.align		4
.L_262:
        /*05e8*/ 	.byte	0x04, 0x12
        /*05ea*/ 	.short	(.L_264 - .L_263)
	.align		4
.L_263:
        /*05ec*/ 	.word	index@(_ZN7cutlass13device_kernelIN5flash19enable_sm80_to_sm89INS1_16FlashAttnBwdSm80INS1_25CollectiveMainloopBwdSm80ILi2ELi1EN4cute5tupleIJNS5_1CILi64EEENS7_ILi96EEENS7_ILi128EEEEEENS_6half_tEfNS_4arch4Sm80ELb1ELb0ELb0ELb1ELb0ELb0ELb0ELb0ELi2ELi2ELi2ELi2ELb1EEENS1_21CollectiveEpilogueBwdISB_SC_SE_Li256ELb1ELb0ELi4EEENS1_25SingleTileBwdLPTSchedulerILb1ELi96ELb0EEEEEEEEEvNT_6ParamsE)
        /*05f0*/ 	.word	0x00000000


	//----- nvinfo : EIATTR_MIN_STACK_SIZE
	.align		4
.L_264:
        /*05f4*/ 	.byte	0x04, 0x12
        /*05f6*/ 	.short	(.L_266 - .L_265)
	.align		4
.L_265:
        /*05f8*/ 	.word	index@(_ZN7cutlass13device_kernelIN5flash19enable_sm80_to_sm89INS1_16FlashAttnBwdSm80INS1_25CollectiveMainloopBwdSm80ILi2ELi1EN4cute5tupleIJNS5_1CILi64EEENS7_ILi96EEENS7_ILi128EEEEEENS_6half_tEfNS_4arch4Sm80ELb1ELb0ELb0ELb1ELb1ELb0ELb0ELb0ELi2ELi2ELi2ELi2ELb1EEENS1_21CollectiveEpilogueBwdISB_SC_SE_Li256ELb1ELb0ELi4EEENS1_25SingleTileBwdLPTSchedulerILb1ELi96ELb1EEEEEEEEEvNT_6ParamsE)
        /*05fc*/ 	.word	0x00000000


	//----- nvinfo : EIATTR_MIN_STACK_SIZE
	.align		4
.L_266:
        /*0600*/ 	.byte	0x04, 0x12
        /*0602*/ 	.short	(.L_268 - .L_267)
	.align		4
.L_267:
        /*0604*/ 	.word	index@(_ZN7cutlass13device_kernelIN5flash19enable_sm80_to_sm89INS1_16FlashAttnBwdSm80INS1_25CollectiveMainloopBwdSm80ILi2ELi1EN4cute5tupleIJNS5_1CILi64EEENS7_ILi96EEENS7_ILi128EEEEEENS_6half_tEfNS_4arch4Sm80ELb1ELb0ELb0ELb1ELb0ELb0ELb0ELb0ELi2ELi2ELi2ELi2ELb1EEENS1_24CollectiveEpilogueBwdGQAISB_fSE_Li256ELb1ELb0EEENS1_25SingleTileBwdLPTSchedulerILb1ELi96ELb0EEEEEEEEEvNT_6ParamsE)
        /*0608*/ 	.word	0x00000000


	//----- nvinfo : EIATTR_MIN_STACK_SIZE
	.align		4
.L_268:
        /*060c*/ 	.byte	0x04, 0x12
        /*060e*/ 	.short	(.L_270 - .L_269)
	.align		4
.L_269:
        /*0610*/ 	.word	index@(_ZN7cutlass13device_kernelIN5flash32FlashAttnBwdPostprocessConvertdQIN4cute5tupleIJNS3_1CILi96EEENS5_ILi128EEEEEENS_6half_tEfNS_4arch4Sm80ELi256ENS3_8TiledMMAINS3_8MMA_AtomIJNS3_28SM80_16x8x16_F32F16F16F32_TNEEEENS3_6LayoutINS4_IJNS5_ILi2EEENS5_ILi4EEENS5_ILi1EEEEEENS4_IJSJ_SH_NS5_ILi0EEEEEEEENS4_IJNS5_ILi32EEENS5_ILi64EEENS5_ILi16EEEEEEEELb0EEEEEvNT_6ParamsE)
        /*0614*/ 	.word	0x00000000


	//----- nvinfo : EIATTR_MIN_STACK_SIZE
	.align		4
.L_270:
        /*0618*/ 	.byte	0x04, 0x12
        /*061a*/ 	.short	(.L_272 - .L_271)
	.align		4
.L_271:
        /*061c*/ 	.word	index@(_ZN7cutlass13device_kernelIN5flash19enable_sm80_to_sm89INS1_16FlashAttnBwdSm80INS1_25CollectiveMainloopBwdSm80ILi2ELi1EN4cute5tupleIJNS5_1CILi64EEENS7_ILi96EEENS7_ILi128EEEEEENS_6half_tEfNS_4arch4Sm80ELb1ELb0ELb0ELb1ELb1ELb0ELb0ELb0ELi2ELi2ELi2ELi2ELb1EEENS1_24CollectiveEpilogueBwdGQAISB_fSE_Li256ELb1ELb1EEENS1_25SingleTileBwdLPTSchedulerILb1ELi96ELb1EEEEEEEEEvNT_6ParamsE)
        /*0620*/ 	.word	0x00000000


	//----- nvinfo : EIATTR_MIN_STACK_SIZE
	.align		4
.L_272:
        /*0624*/ 	.byte	0x04, 0x12
        /*0626*/ 	.short	(.L_274 - .L_273)
	.align		4
.L_273:
        /*0628*/ 	.word	index@(_ZN7cutlass13device_kernelIN5flash19enable_sm80_to_sm89INS1_16FlashAttnBwdSm80INS1_25CollectiveMainloopBwdSm80ILi2ELi2EN4cute5tupleIJNS5_1CILi64EEENS7_ILi128EEES9_EEENS_6half_tEfNS_4arch4Sm80ELb0ELb0ELb0ELb0ELb0ELb0ELb0ELb0ELi2ELi2ELi2ELi2ELb0EEENS1_21CollectiveEpilogueBwdISA_SB_SD_Li256ELb0ELb0ELi4EEENS1_19SingleTileSchedulerILb0ELb0ELb0ELi128EEEEEEEEEvNT_6ParamsE)
        /*062c*/ 	.word	0x00000000


	//----- nvinfo : EIATTR_MIN_STACK_SIZE
	.align		4
.L_274:
        /*0630*/ 	.byte	0x04, 0x12
        /*0632*/ 	.short	(.L_276 - .L_275)
	.align		4
.L_275:
        /*0634*/ 	.word	index@(_ZN7cutlass13device_kernelIN5flash19enable_sm80_to_sm89INS1_16FlashAttnBwdSm80INS1_25CollectiveMainloopBwdSm80ILi2ELi2EN4cute5tupleIJNS5_1CILi64EEENS7_ILi128EEES9_EEENS_6half_tEfNS_4arch4Sm80ELb0ELb0ELb0ELb0ELb1ELb0ELb0ELb0ELi2ELi2ELi2ELi2ELb0EEENS1_21CollectiveEpilogueBwdISA_SB_SD_Li256ELb0ELb0ELi4EEENS1_19SingleTileSchedulerILb0ELb0ELb0ELi128EEEEEEEEEvNT_6ParamsE)
        /*0638*/ 	.word	0x00000000


	//----- nvinfo : EIATTR_MIN_STACK_SIZE
	.align		4
.L_276:
        /*063c*/ 	.byte	0x04, 0x12
        /*063e*/ 	.short	(.L_278 - .L_277)
	.align		4
.L_277:
        /*0640*/ 	.word	index@(_ZN7cutlass13device_kernelIN5flash19enable_sm80_to_sm89INS1_16FlashAttnBwdSm80INS1_25CollectiveMainloopBwdSm80ILi2ELi2EN4cute5tupleIJNS5_1CILi64EEENS7_ILi128EEES9_EEENS_6half_tEfNS_4arch4Sm80ELb0ELb0ELb0ELb0ELb0ELb0ELb0ELb0ELi2ELi2ELi2ELi2ELb0EEENS1_24CollectiveEpilogueBwdGQAISA_fSD_Li256ELb0ELb0EEENS1_19SingleTileSchedulerILb0ELb0ELb0ELi128EEEEEEEEEvNT_6ParamsE)
        /*0644*/ 	.word	0x00000000


	//----- nvinfo : EIATTR_MIN_STACK_SIZE
	.align		4
.L_278:
        /*0648*/ 	.byte	0x04, 0x12
        /*064a*/ 	.short	(.L_280 - .L_279)
	.align		4
.L_279:
        /*064c*/ 	.word	index@(_ZN7cutlass13device_kernelIN5flash19enable_sm80_to_sm89INS1_16FlashAttnBwdSm80INS1_25CollectiveMainloopBwdSm80ILi2ELi2EN4cute5tupleIJNS5_1CILi64EEENS7_ILi128EEES9_EEENS_6half_tEfNS_4arch4Sm80ELb0ELb0ELb0ELb0ELb1ELb0ELb0ELb0ELi2ELi2ELi2ELi2ELb0EEENS1_24CollectiveEpilogueBwdGQAISA_fSD_Li256ELb0ELb1EEENS1_19SingleTileSchedulerILb0ELb0ELb0ELi128EEEEEEEEEvNT_6ParamsE)
        /*0650*/ 	.word	0x00000000


	//----- nvinfo : EIATTR_MIN_STACK_SIZE
	.align		4
.L_280:
        /*0654*/ 	.byte	0x04, 0x12
        /*0656*/ 	.short	(.L_282 - .L_281)
	.align		4
.L_281:
        /*0658*/ 	.word	index@(_ZN7cutlass13device_kernelIN5flash19enable_sm80_to_sm89INS1_16FlashAttnBwdSm80INS1_25CollectiveMainloopBwdSm80ILi2ELi2EN4cute5tupleIJNS5_1CILi64EEENS7_ILi128EEES9_EEENS_6half_tEfNS_4arch4Sm80ELb0ELb0ELb0ELb1ELb0ELb0ELb0ELb0ELi2ELi2ELi2ELi2ELb0EEENS1_21CollectiveEpilogueBwdISA_SB_SD_Li256ELb1ELb0ELi4EEENS1_19SingleTileSchedulerILb1ELb0ELb0ELi128EEEEEEEEEvNT_6ParamsE)
        /*065c*/ 	.word	0x00000000


	//----- nvinfo : EIATTR_MIN_STACK_SIZE
	.align		4
.L_282:
        /*0660*/ 	.byte	0x04, 0x12
        /*0662*/ 	.short	(.L_284 - .L_283)
	.align		4
.L_283:
        /*0664*/ 	.word	index@(_ZN7cutlass13device_kernelIN5flash19enable_sm80_to_sm89INS1_16FlashAttnBwdSm80INS1_25CollectiveMainloopBwdSm80ILi2ELi2EN4cute5tupleIJNS5_1CILi64EEENS7_ILi128EEES9_EEENS_6half_tEfNS_4arch4Sm80ELb0ELb0ELb0ELb1ELb1ELb0ELb0ELb0ELi2ELi2ELi2ELi2ELb0EEENS1_21CollectiveEpilogueBwdISA_SB_SD_Li256ELb1ELb0ELi4EEENS1_19SingleTileSchedulerILb1ELb0ELb0ELi128EEEEEEEEEvNT_6ParamsE)
        /*0668*/ 	.word	0x00000000


	//----- nvinfo : EIATTR_MIN_STACK_SIZE
	.align		4
.L_284:
        /*066c*/ 	.byte	0x04, 0x12
        /*066e*/ 	.short	(.L_286 - .L_285)
	.align		4
.L_285:
        /*0670*/ 	.word	index@(_ZN7cutlass13device_kernelIN5flash19enable_sm80_to_sm89INS1_16FlashAttnBwdSm80INS1_25CollectiveMainloopBwdSm80ILi2ELi2EN4cute5tupleIJNS5_1CILi64EEENS7_ILi128EEES9_EEENS_6half_tEfNS_4arch4Sm80ELb0ELb0ELb0ELb1ELb0ELb0ELb0ELb0ELi2ELi2ELi2ELi2ELb0EEENS1_24CollectiveEpilogueBwdGQAISA_fSD_Li256ELb1ELb0EEENS1_19SingleTileSchedulerILb1ELb0ELb0ELi128EEEEEEEEEvNT_6ParamsE)
        /*0674*/ 	.word	0x00000000


	//----- nvinfo : EIATTR_MIN_STACK_SIZE
	.align		4
.L_286:
        /*0678*/ 	.byte	0x04, 0x12
        /*067a*/ 	.short	(.L_288 - .L_287)
	.align		4
.L_287:
        /*067c*/ 	.word	index@(_ZN7cutlass13device_kernelIN5flash19enable_sm80_to_sm89INS1_16FlashAttnBwdSm80INS1_25CollectiveMainloopBwdSm80ILi2ELi2EN4cute5tupleIJNS5_1CILi64EEENS7_ILi128EEES9_EEENS_6half_tEfNS_4arch4Sm80ELb0ELb0ELb0ELb1ELb1ELb0ELb0ELb0ELi2ELi2ELi2ELi2ELb0EEENS1_24CollectiveEpilogueBwdGQAISA_fSD_Li256ELb1ELb1EEENS1_19SingleTileSchedulerILb1ELb0ELb0ELi128EEEEEEEEEvNT_6ParamsE)
        /*0680*/ 	.word	0x00000000


	//----- nvinfo : EIATTR_MIN_STACK_SIZE
	.align		4
.L_288:
        /*0684*/ 	.byte	0x04, 0x12
        /*0686*/ 	.short	(.L_290 - .L_289)
	.align		4
.L_289:
        /*0688*/ 	.word	index@(_ZN7cutlass13device_kernelIN5flash19enable_sm80_to_sm89INS1_16FlashAttnBwdSm80INS1_25CollectiveMainloopBwdSm80ILi2ELi2EN4cute5tupleIJNS5_1CILi64EEENS7_ILi128EEES9_EEENS_6half_tEfNS_4arch4Sm80ELb0ELb1ELb0ELb0ELb0ELb0ELb0ELb0ELi2ELi2ELi2ELi2ELb0EEENS1_21CollectiveEpilogueBwdISA_SB_SD_Li256ELb0ELb0ELi4EEENS1_19SingleTileSchedulerILb0ELb0ELb0ELi128EEEEEEEEEvNT_6ParamsE)
        /*068c*/ 	.word	0x00000000


	//----- nvinfo : EIATTR_MIN_STACK_SIZE
	.align		4
.L_290:
        /*0690*/ 	.byte	0x04, 0x12
        /*0692*/ 	.short	(.L_292 - .L_291)
	.align		4
.L_291:
        /*0694*/ 	.word	index@(_ZN7cutlass13device_kernelIN5flash19enable_sm80_to_sm89INS1_16FlashAttnBwdSm80INS1_25CollectiveMainloopBwdSm80ILi2ELi2EN4cute5tupleIJNS5_1CILi64EEENS7_ILi128EEES9_EEENS_6half_tEfNS_4arch4Sm80ELb0ELb1ELb0ELb0ELb1ELb0ELb0ELb0ELi2ELi2ELi2ELi2ELb0EEENS1_21CollectiveEpilogueBwdISA_SB_SD_Li256ELb0ELb0ELi4EEENS1_19SingleTileSchedulerILb0ELb0ELb0ELi128EEEEEEEEEvNT_6ParamsE)
        /*0698*/ 	.word	0x00000000


	//----- nvinfo : EIATTR_MIN_STACK_SIZE
	.align		4
.L_292:
        /*069c*/ 	.byte	0x04, 0x12
        /*069e*/ 	.short	(.L_294 - .L_293)
	.align		4
.L_293:
        /*06a0*/ 	.word	index@(_ZN7cutlass13device_kernelIN5flash19enable_sm80_to_sm89INS1_16FlashAttnBwdSm80INS1_25CollectiveMainloopBwdSm80ILi2ELi2EN4cute5tupleIJNS5_1CILi64EEENS7_ILi128EEES9_EEENS_6half_tEfNS_4arch4Sm80ELb0ELb1ELb0ELb0ELb0ELb0ELb0ELb0ELi2ELi2ELi2ELi2ELb0EEENS1_24CollectiveEpilogueBwdGQAISA_fSD_Li256ELb0ELb0EEENS1_19SingleTileSchedulerILb0ELb0ELb0ELi128EEEEEEEEEvNT_6ParamsE)
        /*06a4*/ 	.word	0x00000000


	//----- nvinfo : EIATTR_MIN_STACK_SIZE
	.align		4
.L_294:
        /*06a8*/ 	.byte	0x04, 0x12
        /*06aa*/ 	.short	(.L_296 - .L_295)
	.align		4
.L_295:
        /*06ac*/ 	.word	index@(_ZN7cutlass13device_kernelIN5flash19enable_sm80_to_sm89INS1_16FlashAttnBwdSm80INS1_25CollectiveMainloopBwdSm80ILi2ELi2EN4cute5tupleIJNS5_1CILi64EEENS7_ILi128EEES9_EEENS_6half_tEfNS_4arch4Sm80ELb0ELb1ELb0ELb0ELb1ELb0ELb0ELb0ELi2ELi2ELi2ELi2ELb0EEENS1_24CollectiveEpilogueBwdGQAISA_fSD_Li256ELb0ELb1EEENS1_19SingleTileSchedulerILb0ELb0ELb0ELi128EEEEEEEEEvNT_6ParamsE)
        /*06b0*/ 	.word	0x00000000


	//----- nvinfo : EIATTR_MIN_STACK_SIZE
	.align		4
.L_296:
        /*06b4*/ 	.byte	0x04, 0x12
        /*06b6*/ 	.short	(.L_298 - .L_297)
	.align		4
.L_297:
        /*06b8*/ 	.word	index@(_ZN7cutlass13device_kernelIN5flash19enable_sm80_to_sm89INS1_16FlashAttnBwdSm80INS1_25CollectiveMainloopBwdSm80ILi2ELi2EN4cute5tupleIJNS5_1CILi64EEENS7_ILi128EEES9_EEENS_6half_tEfNS_4arch4Sm80ELb0ELb1ELb0ELb1ELb0ELb0ELb0ELb0ELi2ELi2ELi2ELi2ELb0EEENS1_21CollectiveEpilogueBwdISA_SB_SD_Li256ELb1ELb0ELi4EEENS1_19SingleTileSchedulerILb1ELb0ELb0ELi128EEEEEEEEEvNT_6ParamsE)
        /*06bc*/ 	.word	0x00000000


	//----- nvinfo : EIATTR_MIN_STACK_SIZE
	.align		4
.L_298:
        /*06c0*/ 	.byte	0x04, 0x12
        /*06c2*/ 	.short	(.L_300 - .L_299)
	.align		4
.L_299:
        /*06c4*/ 	.word	index@(_ZN7cutlass13device_kernelIN5flash19enable_sm80_to_sm89INS1_16FlashAttnBwdSm80INS1_25CollectiveMainloopBwdSm80ILi2ELi2EN4cute5tupleIJNS5_1CILi64EEENS7_ILi128EEES9_EEENS_6half_tEfNS_4arch4Sm80ELb0ELb1ELb0ELb1ELb1ELb0ELb0ELb0ELi2ELi2ELi2ELi2ELb0EEENS1_21CollectiveEpilogueBwdISA_SB_SD_Li256ELb1ELb0ELi4EEENS1_19SingleTileSchedulerILb1ELb0ELb0ELi128EEEEEEEEEvNT_6ParamsE)
        /*06c8*/ 	.word	0x00000000


	//----- nvinfo : EIATTR_MIN_STACK_SIZE
	.align		4
.L_300:
        /*06cc*/ 	.byte	0x04, 0x12
        /*06ce*/ 	.short	(.L_302 - .L_301)
	.align		4
.L_301:
        /*06d0*/ 	.word	index@(_ZN7cutlass13device_kernelIN5flash19enable_sm80_to_sm89INS1_16FlashAttnBwdSm80INS1_25CollectiveMainloopBwdSm80ILi2ELi2EN4cute5tupleIJNS5_1CILi64EEENS7_ILi128EEES9_EEENS_6half_tEfNS_4arch4Sm80ELb0ELb1ELb0ELb1ELb0ELb0ELb0ELb0ELi2ELi2ELi2ELi2ELb0EEENS1_24CollectiveEpilogueBwdGQAISA_fSD_Li256ELb1ELb0EEENS1_19SingleTileSchedulerILb1ELb0ELb0ELi128EEEEEEEEEvNT_6ParamsE)
        /*06d4*/ 	.word	0x00000000


	//----- nvinfo : EIATTR_MIN_STACK_SIZE
	.align		4
.L_302:
        /*06d8*/ 	.byte	0x04, 0x12
        /*06da*/ 	.short	(.L_304 - .L_303)
	.align		4
.L_303:
        /*06dc*/ 	.word	index@(_ZN7cutlass13device_kernelIN5flash19enable_sm80_to_sm89INS1_16FlashAttnBwdSm80INS1_25CollectiveMainloopBwdSm80ILi2ELi2EN4cute5tupleIJNS5_1CILi64EEENS7_ILi128EEES9_EEENS_6half_tEfNS_4arch4Sm80ELb0ELb1ELb0ELb1ELb1ELb0ELb0ELb0ELi2ELi2ELi2ELi2ELb0EEENS1_24CollectiveEpilogueBwdGQAISA_fSD_Li256ELb1ELb1EEENS1_19SingleTileSchedulerILb1ELb0ELb0ELi128EEEEEEEEEvNT_6ParamsE)
        /*06e0*/ 	.word	0x00000000


	//----- nvinfo : EIATTR_MIN_STACK_SIZE
	.align		4
.L_304:
        /*06e4*/ 	.byte	0x04, 0x12
        /*06e6*/ 	.short	(.L_306 - .L_305)
	.align		4
.L_305:
        /*06e8*/ 	.word	index@(_ZN7cutlass13device_kernelIN5flash19enable_sm80_to_sm89INS1_16FlashAttnBwdSm80INS1_25CollectiveMainloopBwdSm80ILi2ELi2EN4cute5tupleIJNS5_1CILi64EEENS7_ILi128EEES9_EEENS_6half_tEfNS_4arch4Sm80ELb1ELb0ELb0ELb0ELb0ELb0ELb0ELb0ELi2ELi2ELi2ELi2ELb0EEENS1_21CollectiveEpilogueBwdISA_SB_SD_Li256ELb0ELb0ELi4EEENS1_25SingleTileBwdLPTSchedulerILb0ELi128ELb0EEEEEEEEEvNT_6ParamsE)
        /*06ec*/ 	.word	0x00000000


	//----- nvinfo : EIATTR_MIN_STACK_SIZE
	.align		4
.L_306:
        /*06f0*/ 	.byte	0x04, 0x12
        /*06f2*/ 	.short	(.L_308 - .L_307)
	.align		4
.L_307:
        /*06f4*/ 	.word	index@(_ZN7cutlass13device_kernelIN5flash19enable_sm80_to_sm89INS1_16FlashAttnBwdSm80INS1_25CollectiveMainloopBwdSm80ILi2ELi2EN4cute5tupleIJNS5_1CILi64EEENS7_ILi128EEES9_EEENS_6half_tEfNS_4arch4Sm80ELb1ELb0ELb0ELb0ELb1ELb0ELb0ELb0ELi2ELi2ELi2ELi2ELb0EEENS1_21CollectiveEpilogueBwdISA_SB_SD_Li256ELb0ELb0ELi4EEENS1_25SingleTileBwdLPTSchedulerILb0ELi128ELb1EEEEEEEEEvNT_6ParamsE)
        /*06f8*/ 	.word	0x00000000


	//----- nvinfo : EIATTR_MIN_STACK_SIZE
	.align		4
.L_308:
        /*06fc*/ 	.byte	0x04, 0x12
        /*06fe*/ 	.short	(.L_310 - .L_309)
	.align		4
.L_309:
        /*0700*/ 	.word	index@(_ZN7cutlass13device_kernelIN5flash19enable_sm80_to_sm89INS1_16FlashAttnBwdSm80INS1_25CollectiveMainloopBwdSm80ILi2ELi2EN4cute5tupleIJNS5_1CILi64EEENS7_ILi128EEES9_EEENS_6half_tEfNS_4arch4Sm80ELb1ELb0ELb0ELb0ELb0ELb0ELb0ELb0ELi2ELi2ELi2ELi2ELb0EEENS1_24CollectiveEpilogueBwdGQAISA_fSD_Li256ELb0ELb0EEENS1_25SingleTileBwdLPTSchedulerILb0ELi128ELb0EEEEEEEEEvNT_6ParamsE)
        /*0704*/ 	.word	0x00000000


	//----- nvinfo : EIATTR_MIN_STACK_SIZE
	.align		4
.L_310:
        /*0708*/ 	.byte	0x04, 0x12
        /*070a*/ 	.short	(.L_312 - .L_311)
	.align		4
.L_311:
        /*070c*/ 	.word	index@(_ZN7cutlass13device_kernelIN5flash19enable_sm80_to_sm89INS1_16FlashAttnBwdSm80INS1_25CollectiveMainloopBwdSm80ILi2ELi2EN4cute5tupleIJNS5_1CILi64EEENS7_ILi128EEES9_EEENS_6half_tEfNS_4arch4Sm80ELb1ELb0ELb0ELb0ELb1ELb0ELb0ELb0ELi2ELi2ELi2ELi2ELb0EEENS1_24CollectiveEpilogueBwdGQAISA_fSD_Li256ELb0ELb1EEENS1_25SingleTileBwdLPTSchedulerILb0ELi128ELb1EEEEEEEEEvNT_6ParamsE)
        /*0710*/ 	.word	0x00000000


	//----- nvinfo : EIATTR_MIN_STACK_SIZE
	.align		4
.L_312:
        /*0714*/ 	.byte	0x04, 0x12
        /*0716*/ 	.short	(.L_314 - .L_313)
	.align		4
.L_313:
        /*0718*/ 	.word	index@(_ZN7cutlass13device_kernelIN5flash22FlashAttnBwdPreprocessIN4cute5tupleIJNS3_1CILi64EEENS5_ILi128EEEEEENS_6half_tEfNS_4arch4Sm80ELb1ELb0EEEEEvNT_6ParamsE)
        /*071c*/ 	.word	0x00000000


	//----- nvinfo : EIATTR_MIN_STACK_SIZE
	.align		4
.L_314:
        /*0720*/ 	.byte	0x04, 0x12
        /*0722*/ 	.short	(.L_316 - .L_315)
	.align		4
.L_315:
        /*0724*/ 	.word	index@(_ZN7cutlass13device_kernelIN5flash19enable_sm80_to_sm89INS1_16FlashAttnBwdSm80INS1_25CollectiveMainloopBwdSm80ILi2ELi2EN4cute5tupleIJNS5_1CILi64EEENS7_ILi128EEES9_EEENS_6half_tEfNS_4arch4Sm80ELb1ELb0ELb0ELb1ELb0ELb0ELb0ELb0ELi2ELi2ELi2ELi2ELb0EEENS1_21CollectiveEpilogueBwdISA_SB_SD_Li256ELb1ELb0ELi4EEENS1_25SingleTileBwdLPTSchedulerILb1ELi128ELb0EEEEEEEEEvNT_6ParamsE)
        /*0728*/ 	.word	0x00000000


	//----- nvinfo : EIATTR_MIN_STACK_SIZE
	.align		4
.L_316:
        /*072c*/ 	.byte	0x04, 0x12
        /*072e*/ 	.short	(.L_318 - .L_317)
	.align		4
.L_317:
        /*0730*/ 	.word	index@(_ZN7cutlass13device_kernelIN5flash19enable_sm80_to_sm89INS1_16FlashAttnBwdSm80INS1_25CollectiveMainloopBwdSm80ILi2ELi2EN4cute5tupleIJNS5_1CILi64EEENS7_ILi128EEES9_EEENS_6half_tEfNS_4arch4Sm80ELb1ELb0ELb0ELb1ELb1ELb0ELb0ELb0ELi2ELi2ELi2ELi2ELb0EEENS1_21CollectiveEpilogueBwdISA_SB_SD_Li256ELb1ELb0ELi4EEENS1_25SingleTileBwdLPTSchedulerILb1ELi128ELb1EEEEEEEEEvNT_6ParamsE)
        /*0734*/ 	.word	0x00000000


	//----- nvinfo : EIATTR_MIN_STACK_SIZE
	.align		4
.L_318:
        /*0738*/ 	.byte	0x04, 0x12
        /*073a*/ 	.short	(.L_320 - .L_319)
	.align		4
.L_319:
        /*073c*/ 	.word	index@(_ZN7cutlass13device_kernelIN5flash19enable_sm80_to_sm89INS1_16FlashAttnBwdSm80INS1_25CollectiveMainloopBwdSm80ILi2ELi2EN4cute5tupleIJNS5_1CILi64EEENS7_ILi128EEES9_EEENS_6half_tEfNS_4arch4Sm80ELb1ELb0ELb0ELb1ELb0ELb0ELb0ELb0ELi2ELi2ELi2ELi2ELb0EEENS1_24CollectiveEpilogueBwdGQAISA_fSD_Li256ELb1ELb0EEENS1_25SingleTileBwdLPTSchedulerILb1ELi128ELb0EEEEEEEEEvNT_6ParamsE)
        /*0740*/ 	.word	0x00000000


	//----- nvinfo : EIATTR_MIN_STACK_SIZE
	.align		4
.L_320:
        /*0744*/ 	.byte	0x04, 0x12
        /*0746*/ 	.short	(.L_322 - .L_321)
	.align		4
.L_321:
        /*0748*/ 	.word	index@(_ZN7cutlass13device_kernelIN5flash32FlashAttnBwdPostprocessConvertdQIN4cute5tupleIJNS3_1CILi128EEES6_EEENS_6half_tEfNS_4arch4Sm80ELi256ENS3_8TiledMMAINS3_8MMA_AtomIJNS3_28SM80_16x8x16_F32F16F16F32_TNEEEENS3_6LayoutINS4_IJNS5_ILi2EEENS5_ILi4EEENS5_ILi1EEEEEENS4_IJSI_SG_NS5_ILi0EEEEEEEENS4_IJNS5_ILi32EEENS5_ILi64EEENS5_ILi16EEEEEEEELb0EEEEEvNT_6ParamsE)
        /*074c*/ 	.word	0x00000000


	//----- nvinfo : EIATTR_MIN_STACK_SIZE
	.align		4
.L_322:
        /*0750*/ 	.byte	0x04, 0x12
        /*0752*/ 	.short	(.L_324 - .L_323)
	.align		4
.L_323:
        /*0754*/ 	.word	index@(_ZN7cutlass13device_kernelIN5flash32FlashAttnBwdPostprocessConvertdQIN4cute5tupleIJNS3_1CILi64EEENS5_ILi128EEEEEENS_6half_tEfNS_4arch4Sm80ELi256ENS3_8TiledMMAINS3_8MMA_AtomIJNS3_28SM80_16x8x16_F32F16F16F32_TNEEEENS3_6LayoutINS4_IJNS5_ILi2EEENS5_ILi4EEENS5_ILi1EEEEEENS4_IJSJ_SH_NS5_ILi0EEEEEEEENS4_IJNS5_ILi32EEES6_NS5_ILi16EEEEEEEELb0EEEEEvNT_6ParamsE)
        /*0758*/ 	.word	0x00000000


	//----- nvinfo : EIATTR_MIN_STACK_SIZE
	.align		4
.L_324:
        /*075c*/ 	.byte	0x04, 0x12
        /*075e*/ 	.short	(.L_326 - .L_325)
	.align		4
.L_325:
        /*0760*/ 	.word	index@(_ZN7cutlass13device_kernelIN5flash19enable_sm80_to_sm89INS1_16FlashAttnBwdSm80INS1_25CollectiveMainloopBwdSm80ILi2ELi2EN4cute5tupleIJNS5_1CILi64EEENS7_ILi128EEES9_EEENS_6half_tEfNS_4arch4Sm80ELb1ELb0ELb0ELb1ELb1ELb0ELb0ELb0ELi2ELi2ELi2ELi2ELb0EEENS1_24CollectiveEpilogueBwdGQAISA_fSD_Li256ELb1ELb1EEENS1_25SingleTileBwdLPTSchedulerILb1ELi128ELb1EEEEEEEEEvNT_6ParamsE)
        /*0764*/ 	.word	0x00000000


	//----- nvinfo : EIATTR_MIN_STACK_SIZE
	.align		4
.L_326:
        /*0768*/ 	.byte	0x04, 0x12
        /*076a*/ 	.short	(.L_328 - .L_327)
	.align		4
.L_327:
        /*076c*/ 	.word	index@(_ZN7cutlass13device_kernelIN5flash22FlashAttnBwdPreprocessIN4cute5tupleIJNS3_1CILi64EEENS5_ILi128EEEEEENS_6half_tEfNS_4arch4Sm80ELb1ELb1EEEEEvNT_6ParamsE)
        /*0770*/ 	.word	0x00000000
.L_328:


//--------------------- .nv.compat                --------------------------
	.section	.nv.compat,"",@"SHT_CUDA_COMPAT_INFO"
	.align	4
        /*0000*/ 	.byte	0x02, 0x09, 0x01, 0x00, 0x02, 0x02, 0x01, 0x00, 0x02, 0x05, 0x05, 0x00, 0x03, 0x07, 0x01, 0x01
        /*0010*/ 	.byte	0x02, 0x03, 0x00, 0x00, 0x02, 0x06, 0x01, 0x00, 0x04, 0x0b, 0x08, 0x00, 0x00, 0x00, 0x00, 0x00
        /*0020*/ 	.byte	0x00, 0x00, 0x00, 0x00


//--------------------- .nv.info._ZN7cutlass13device_kernelIN5flash19enable_sm80_to_sm89INS1_16FlashAttnBwdSm80INS1_25CollectiveMainloopBwdSm80ILi2ELi1EN4cute5tupleIJNS5_1CILi64EEENS7_ILi96EEENS7_ILi128EEEEEENS_6half_tEfNS_4arch4Sm80ELb0ELb0ELb0ELb0ELb0ELb0ELb0ELb0ELi2ELi2ELi2ELi2ELb1EEENS1_21CollectiveEpilogueBwdISB_SC_SE_Li256ELb0ELb0ELi4EEENS1_19SingleTileSchedulerILb0ELb0ELb0ELi96EEEEEEEEEvNT_6ParamsE --------------------------
	.section	.nv.info._ZN7cutlass13device_kernelIN5flash19enable_sm80_to_sm89INS1_16FlashAttnBwdSm80INS1_25CollectiveMainloopBwdSm80ILi2ELi1EN4cute5tupleIJNS5_1CILi64EEENS7_ILi96EEENS7_ILi128EEEEEENS_6half_tEfNS_4arch4Sm80ELb0ELb0ELb0ELb0ELb0ELb0ELb0ELb0ELi2ELi2ELi2ELi2ELb1EEENS1_21CollectiveEpilogueBwdISB_SC_SE_Li256ELb0ELb0ELi4EEENS1_19SingleTileSchedulerILb0ELb0ELb0ELi96EEEEEEEEEvNT_6ParamsE,"",@"SHT_CUDA_INFO"
	.sectionflags	@""
	.align	4


	//----- nvinfo : EIATTR_CUDA_API_VERSION
	.align		4
        /*0000*/ 	.byte	0x04, 0x37
        /*0002*/ 	.short	(.L_330 - .L_329)
.L_329:
        /*0004*/ 	.word	0x00000082


	//----- nvinfo : EIATTR_KPARAM_INFO
	.align		4
.L_330:
        /*0008*/ 	.byte	0x04, 0x17
        /*000a*/ 	.short	(.L_332 - .L_331)
.L_331:
        /*000c*/ 	.word	0x00000000
        /*0010*/ 	.short	0x0000
        /*0012*/ 	.short	0x0000
        /*0014*/ 	.byte	0x00, 0xf0, 0xc1, 0x09


	//----- nvinfo : EIATTR_SPARSE_MMA_MASK
	.align		4
.L_332:
        /*0018*/ 	.byte	0x03, 0x50
        /*001a*/ 	.short	0x0000


	//----- nvinfo : EIATTR_MAXREG_COUNT
	.align		4
        /*001c*/ 	.byte	0x03, 0x1b
        /*001e*/ 	.short	0x00ff


	//----- nvinfo : EIATTR_MERCURY_ISA_VERSION
	.align		4
        /*0020*/ 	.byte	0x03, 0x5f
        /*0022*/ 	.short	0x0101


	//----- nvinfo : EIATTR_EXIT_INSTR_OFFSETS
	.align		4
        /*0024*/ 	.byte	0x04, 0x1c
        /*0026*/ 	.short	(.L_334 - .L_333)


	//   ....[0]....
.L_333:
        /*0028*/ 	.word	0x00000010


	//----- nvinfo : EIATTR_MAX_THREADS
	.align		4
.L_334:
        /*002c*/ 	.byte	0x04, 0x05
        /*002e*/ 	.short	(.L_336 - .L_335)
.L_335:
        /*0030*/ 	.word	0x00000100
        /*0034*/ 	.word	0x00000001
        /*0038*/ 	.word	0x00000001


	//----- nvinfo : EIATTR_CBANK_PARAM_SIZE
	.align		4
.L_336:
        /*003c*/ 	.byte	0x03, 0x19
        /*003e*/ 	.short	0x0270


	//----- nvinfo : EIATTR_PARAM_CBANK
	.align		4
        /*0040*/ 	.byte	0x04, 0x0a
        /*0042*/ 	.short	(.L_338 - .L_337)
	.align		4
.L_337:
        /*0044*/ 	.word	index@(.nv.constant0._ZN7cutlass13device_kernelIN5flash19enable_sm80_to_sm89INS1_16FlashAttnBwdSm80INS1_25CollectiveMainloopBwdSm80ILi2ELi1EN4cute5tupleIJNS5_1CILi64EEENS7_ILi96EEENS7_ILi128EEEEEENS_6half_tEfNS_4arch4Sm80ELb0ELb0ELb0ELb0ELb0ELb0ELb0ELb0ELi2ELi2ELi2ELi2ELb1EEENS1_21CollectiveEpilogueBwdISB_SC_SE_Li256ELb0ELb0ELi4EEENS1_19SingleTileSchedulerILb0ELb0ELb0ELi96EEEEEEEEEvNT_6ParamsE)
        /*0048*/ 	.short	0x0210
        /*004a*/ 	.short	0x0270


	//----- nvinfo : EIATTR_SW_WAR
	.align		4
.L_338:
        /*004c*/ 	.byte	0x04, 0x36
        /*004e*/ 	.short	(.L_340 - .L_339)
.L_339:
        /*0050*/ 	.word	0x00000008
.L_340:


//--------------------- .nv.info._ZN7cutlass13device_kernelIN5flash19enable_sm80_to_sm89INS1_16FlashAttnBwdSm80INS1_25CollectiveMainloopBwdSm80ILi2ELi1EN4cute5tupleIJNS5_1CILi64EEENS7_ILi96EEENS7_ILi128EEEEEENS_6half_tEfNS_4arch4Sm80ELb0ELb0ELb0ELb0ELb1ELb0ELb0ELb0ELi2ELi2ELi2ELi2ELb1EEENS1_21CollectiveEpilogueBwdISB_SC_SE_Li256ELb0ELb0ELi4EEENS1_19SingleTileSchedulerILb0ELb0ELb0ELi96EEEEEEEEEvNT_6ParamsE --------------------------
	.section	.nv.info._ZN7cutlass13device_kernelIN5flash19enable_sm80_to_sm89INS1_16FlashAttnBwdSm80INS1_25CollectiveMainloopBwdSm80ILi2ELi1EN4cute5tupleIJNS5_1CILi64EEENS7_ILi96EEENS7_ILi128EEEEEENS_6half_tEfNS_4arch4Sm80ELb0ELb0ELb0ELb0ELb1ELb0ELb0ELb0ELi2ELi2ELi2ELi2ELb1EEENS1_21CollectiveEpilogueBwdISB_SC_SE_Li256ELb0ELb0ELi4EEENS1_19SingleTileSchedulerILb0ELb0ELb0ELi96EEEEEEEEEvNT_6ParamsE,"",@"SHT_CUDA_INFO"
	.sectionflags	@""
	.align	4


	//----- nvinfo : EIATTR_CUDA_API_VERSION
	.align		4
        /*0000*/ 	.byte	0x04, 0x37
        /*0002*/ 	.short	(.L_342 - .L_341)
.L_341:
        /*0004*/ 	.word	0x00000082


	//----- nvinfo : EIATTR_KPARAM_INFO
	.align		4
.L_342:
        /*0008*/ 	.byte	0x04, 0x17
        /*000a*/ 	.short	(.L_344 - .L_343)
.L_343:
        /*000c*/ 	.word	0x00000000
        /*0010*/ 	.short	0x0000
        /*0012*/ 	.short	0x0000
        /*0014*/ 	.byte	0x00, 0xf0, 0xc1, 0x09


	//----- nvinfo : EIATTR_SPARSE_MMA_MASK
	.align		4
.L_344:
        /*0018*/ 	.byte	0x03, 0x50
        /*001a*/ 	.short	0x0000


	//----- nvinfo : EIATTR_MAXREG_COUNT
	.align		4
        /*001c*/ 	.byte	0x03, 0x1b
        /*001e*/ 	.short	0x00ff


	//----- nvinfo : EIATTR_MERCURY_ISA_VERSION
	.align		4
        /*0020*/ 	.byte	0x03, 0x5f
        /*0022*/ 	.short	0x0101


	//----- nvinfo : EIATTR_EXIT_INSTR_OFFSETS
	.align		4
        /*0024*/ 	.byte	0x04, 0x1c
        /*0026*/ 	.short	(.L_346 - .L_345)


	//   ....[0]....
.L_345:
        /*0028*/ 	.word	0x00000010


	//----- nvinfo : EIATTR_MAX_THREADS
	.align		4
.L_346:
        /*002c*/ 	.byte	0x04, 0x05
        /*002e*/ 	.short	(.L_348 - .L_347)
.L_347:
        /*0030*/ 	.word	0x00000100
        /*0034*/ 	.word	0x00000001
        /*0038*/ 	.word	0x00000001


	//----- nvinfo : EIATTR_CBANK_PARAM_SIZE
	.align		4
.L_348:
        /*003c*/ 	.byte	0x03, 0x19
        /*003e*/ 	.short	0x0270


	//----- nvinfo : EIATTR_PARAM_CBANK
	.align		4
        /*0040*/ 	.byte	0x04, 0x0a
        /*0042*/ 	.short	(.L_350 - .L_349)
	.align		4
.L_349:
        /*0044*/ 	.word	index@(.nv.constant0._ZN7cutlass13device_kernelIN5flash19enable_sm80_to_sm89INS1_16FlashAttnBwdSm80INS1_25CollectiveMainloopBwdSm80ILi2ELi1EN4cute5tupleIJNS5_1CILi64EEENS7_ILi96EEENS7_ILi128EEEEEENS_6half_tEfNS_4arch4Sm80ELb0ELb0ELb0ELb0ELb1ELb0ELb0ELb0ELi2ELi2ELi2ELi2ELb1EEENS1_21CollectiveEpilogueBwdISB_SC_SE_Li256ELb0ELb0ELi4EEENS1_19SingleTileSchedulerILb0ELb0ELb0ELi96EEEEEEEEEvNT_6ParamsE)
        /*0048*/ 	.short	0x0210
        /*004a*/ 	.short	0x0270


	//----- nvinfo : EIATTR_SW_WAR
	.align		4
.L_350:
        /*004c*/ 	.byte	0x04, 0x36
        /*004e*/ 	.short	(.L_352 - .L_351)
.L_351:
        /*0050*/ 	.word	0x00000008
.L_352:


//--------------------- .nv.info._ZN7cutlass13device_kernelIN5flash19enable_sm80_to_sm89INS1_16FlashAttnBwdSm80INS1_25CollectiveMainloopBwdSm80ILi2ELi1EN4cute5tupleIJNS5_1CILi64EEENS7_ILi96EEENS7_ILi128EEEEEENS_6half_tEfNS_4arch4Sm80ELb0ELb0ELb0ELb0ELb0ELb0ELb0ELb0ELi2ELi2ELi2ELi2ELb1EEENS1_24CollectiveEpilogueBwdGQAISB_fSE_Li256ELb0ELb0EEENS1_19SingleTileSchedulerILb0ELb0ELb0ELi96EEEEEEEEEvNT_6ParamsE --------------------------
	.section	.nv.info._ZN7cutlass13device_kernelIN5flash19enable_sm80_to_sm89INS1_16FlashAttnBwdSm80INS1_25CollectiveMainloopBwdSm80ILi2ELi1EN4cute5tupleIJNS5_1CILi64EEENS7_ILi96EEENS7_ILi128EEEEEENS_6half_tEfNS_4arch4Sm80ELb0ELb0ELb0ELb0ELb0ELb0ELb0ELb0ELi2ELi2ELi2ELi2ELb1EEENS1_24CollectiveEpilogueBwdGQAISB_fSE_Li256ELb0ELb0EEENS1_19SingleTileSchedulerILb0ELb0ELb0ELi96EEEEEEEEEvNT_6ParamsE,"",@"SHT_CUDA_INFO"
	.sectionflags	@""
	.align	4


	//----- nvinfo : EIATTR_CUDA_API_VERSION
	.align		4
        /*0000*/ 	.byte	0x04, 0x37
        /*0002*/ 	.short	(.L_354 - .L_353)
.L_353:
        /*0004*/ 	.word	0x00000082


	//----- nvinfo : EIATTR_KPARAM_INFO
	.align		4
.L_354:
        /*0008*/ 	.byte	0x04, 0x17
        /*000a*/ 	.short	(.L_356 - .L_355)
.L_355:
        /*000c*/ 	.word	0x00000000
        /*0010*/ 	.short	0x0000
        /*0012*/ 	.short	0x0000
        /*0014*/ 	.byte	0x00, 0xf0, 0xe1, 0x09


	//----- nvinfo : EIATTR_SPARSE_MMA_MASK
	.align		4
.L_356:
        /*0018*/ 	.byte	0x03, 0x50
        /*001a*/ 	.short	0x0000


	//----- nvinfo : EIATTR_MAXREG_COUNT
	.align		4
        /*001c*/ 	.byte	0x03, 0x1b
        /*001e*/ 	.short	0x00ff


	//----- nvinfo : EIATTR_MERCURY_ISA_VERSION
	.align		4
        /*0020*/ 	.byte	0x03, 0x5f
        /*0022*/ 	.short	0x0101


	//----- nvinfo : EIATTR_EXIT_INSTR_OFFSETS
	.align		4
        /*0024*/ 	.byte	0x04, 0x1c
        /*0026*/ 	.short	(.L_358 - .L_357)


	//   ....[0]....
.L_357:
        /*0028*/ 	.word	0x00000010


	//----- nvinfo : EIATTR_MAX_THREADS
	.align		4
.L_358:
        /*002c*/ 	.byte	0x04, 0x05
        /*002e*/ 	.short	(.L_360 - .L_359)
.L_359:
        /*0030*/ 	.word	0x00000100
        /*0034*/ 	.word	0x00000001
        /*0038*/ 	.word	0x00000001


	//----- nvinfo : EIATTR_CBANK_PARAM_SIZE
	.align		4
.L_360:
        /*003c*/ 	.byte	0x03, 0x19
        /*003e*/ 	.short	0x0278


	//----- nvinfo : EIATTR_PARAM_CBANK
	.align		4
        /*0040*/ 	.byte	0x04, 0x0a
        /*0042*/ 	.short	(.L_362 - .L_361)
	.align		4
.L_361:
        /*0044*/ 	.word	index@(.nv.constant0._ZN7cutlass13device_kernelIN5flash19enable_sm80_to_sm89INS1_16FlashAttnBwdSm80INS1_25CollectiveMainloopBwdSm80ILi2ELi1EN4cute5tupleIJNS5_1CILi64EEENS7_ILi96EEENS7_ILi128EEEEEENS_6half_tEfNS_4arch4Sm80ELb0ELb0ELb0ELb0ELb0ELb0ELb0ELb0ELi2ELi2ELi2ELi2ELb1EEENS1_24CollectiveEpilogueBwdGQAISB_fSE_Li256ELb0ELb0EEENS1_19SingleTileSchedulerILb0ELb0ELb0ELi96EEEEEEEEEvNT_6ParamsE)
        /*0048*/ 	.short	0x0210
        /*004a*/ 	.short	0x0278


	//----- nvinfo : EIATTR_SW_WAR
	.align		4
.L_362:
        /*004c*/ 	.byte	0x04, 0x36
        /*004e*/ 	.short	(.L_364 - .L_363)
.L_363:
        /*0050*/ 	.word	0x00000008
.L_364:


//--------------------- .nv.info._ZN7cutlass13device_kernelIN5flash19enable_sm80_to_sm89INS1_16FlashAttnBwdSm80INS1_25CollectiveMainloopBwdSm80ILi2ELi1EN4cute5tupleIJNS5_1CILi64EEENS7_ILi96EEENS7_ILi128EEEEEENS_6half_tEfNS_4arch4Sm80ELb0ELb0ELb0ELb0ELb1ELb0ELb0ELb0ELi2ELi2ELi2ELi2ELb1EEENS1_24CollectiveEpilogueBwdGQAISB_fSE_Li256ELb0ELb1EEENS1_19SingleTileSchedulerILb0ELb0ELb0ELi96EEEEEEEEEvNT_6ParamsE --------------------------
	.section	.nv.info._ZN7cutlass13device_kernelIN5flash19enable_sm80_to_sm89INS1_16FlashAttnBwdSm80INS1_25CollectiveMainloopBwdSm80ILi2ELi1EN4cute5tupleIJNS5_1CILi64EEENS7_ILi96EEENS7_ILi128EEEEEENS_6half_tEfNS_4arch4Sm80ELb0ELb0ELb0ELb0ELb1ELb0ELb0ELb0ELi2ELi2ELi2ELi2ELb1EEENS1_24CollectiveEpilogueBwdGQAISB_fSE_Li256ELb0ELb1EEENS1_19SingleTileSchedulerILb0ELb0ELb0ELi96EEEEEEEEEvNT_6ParamsE,"",@"SHT_CUDA_INFO"
	.sectionflags	@""
	.align	4


	//----- nvinfo : EIATTR_CUDA_API_VERSION
	.align		4
        /*0000*/ 	.byte	0x04, 0x37
        /*0002*/ 	.short	(.L_366 - .L_365)
.L_365:
        /*0004*/ 	.word	0x00000082


	//----- nvinfo : EIATTR_KPARAM_INFO
	.align		4
.L_366:
        /*0008*/ 	.byte	0x04, 0x17
        /*000a*/ 	.short	(.L_368 - .L_367)
.L_367:
        /*000c*/ 	.word	0x00000000
        /*0010*/ 	.short	0x0000
        /*0012*/ 	.short	0x0000
        /*0014*/ 	.byte	0x00, 0xf0, 0xe1, 0x09


	//----- nvinfo : EIATTR_SPARSE_MMA_MASK
	.align		4
.L_368:
        /*0018*/ 	.byte	0x03, 0x50
        /*001a*/ 	.short	0x0000


	//----- nvinfo : EIATTR_MAXREG_COUNT
	.align		4
        /*001c*/ 	.byte	0x03, 0x1b
        /*001e*/ 	.short	0x00ff


	//----- nvinfo : EIATTR_MERCURY_ISA_VERSION
	.align		4
        /*0020*/ 	.byte	0x03, 0x5f
        /*0022*/ 	.short	0x0101


	//----- nvinfo : EIATTR_EXIT_INSTR_OFFSETS
	.align		4
        /*0024*/ 	.byte	0x04, 0x1c
        /*0026*/ 	.short	(.L_370 - .L_369)


	//   ....[0]....
.L_369:
        /*0028*/ 	.word	0x00000010


	//----- nvinfo : EIATTR_MAX_THREADS
	.align		4
.L_370:
        /*002c*/ 	.byte	0x04, 0x05
        /*002e*/ 	.short	(.L_372 - .L_371)
.L_371:
        /*0030*/ 	.word	0x00000100
        /*0034*/ 	.word	0x00000001
        /*0038*/ 	.word	0x00000001


	//----- nvinfo : EIATTR_CBANK_PARAM_SIZE
	.align		4
.L_372:
        /*003c*/ 	.byte	0x03, 0x19
        /*003e*/ 	.short	0x0278


	//----- nvinfo : EIATTR_PARAM_CBANK
	.align		4
        /*0040*/ 	.byte	0x04, 0x0a
        /*0042*/ 	.short	(.L_374 - .L_373)
	.align		4
.L_373:
        /*0044*/ 	.word	index@(.nv.constant0._ZN7cutlass13device_kernelIN5flash19enable_sm80_to_sm89INS1_16FlashAttnBwdSm80INS1_25CollectiveMainloopBwdSm80ILi2ELi1EN4cute5tupleIJNS5_1CILi64EEENS7_ILi96EEENS7_ILi128EEEEEENS_6half_tEfNS_4arch4Sm80ELb0ELb0ELb0ELb0ELb1ELb0ELb0ELb0ELi2ELi2ELi2ELi2ELb1EEENS1_24CollectiveEpilogueBwdGQAISB_fSE_Li256ELb0ELb1EEENS1_19SingleTileSchedulerILb0ELb0ELb0ELi96EEEEEEEEEvNT_6ParamsE)
        /*0048*/ 	.short	0x0210
        /*004a*/ 	.short	0x0278


	//----- nvinfo : EIATTR_SW_WAR
	.align		4
.L_374:
        /*004c*/ 	.byte	0x04, 0x36
        /*004e*/ 	.short	(.L_376 - .L_375)
.L_375:
        /*0050*/ 	.word	0x00000008
.L_376:


//--------------------- .nv.info._ZN7cutlass13device_kernelIN5flash19enable_sm80_to_sm89INS1_16FlashAttnBwdSm80INS1_25CollectiveMainloopBwdSm80ILi2ELi1EN4cute5tupleIJNS5_1CILi64EEENS7_ILi96EEENS7_ILi128EEEEEENS_6half_tEfNS_4arch4Sm80ELb0ELb0ELb0ELb1ELb0ELb0ELb0ELb0ELi2ELi2ELi2ELi2ELb1EEENS1_21CollectiveEpilogueBwdISB_SC_SE_Li256ELb1ELb0ELi4EEENS1_19SingleTileSchedulerILb1ELb0ELb0ELi96EEEEEEEEEvNT_6ParamsE --------------------------
	.section	.nv.info._ZN7cutlass13device_kernelIN5flash19enable_sm80_to_sm89INS1_16FlashAttnBwdSm80INS1_25CollectiveMainloopBwdSm80ILi2ELi1EN4cute5tupleIJNS5_1CILi64EEENS7_ILi96EEENS7_ILi128EEEEEENS_6half_tEfNS_4arch4Sm80ELb0ELb0ELb0ELb1ELb0ELb0ELb0ELb0ELi2ELi2ELi2ELi2ELb1EEENS1_21CollectiveEpilogueBwdISB_SC_SE_Li256ELb1ELb0ELi4EEENS1_19SingleTileSchedulerILb1ELb0ELb0ELi96EEEEEEEEEvNT_6ParamsE,"",@"SHT_CUDA_INFO"
	.sectionflags	@""
	.align	4


	//----- nvinfo : EIATTR_CUDA_API_VERSION
	.align		4
        /*0000*/ 	.byte	0x04, 0x37
        /*0002*/ 	.short	(.L_378 - .L_377)
.L_377:
        /*0004*/ 	.word	0x00000082


	//----- nvinfo : EIATTR_KPARAM_INFO
	.align		4
.L_378:
        /*0008*/ 	.byte	0x04, 0x17
        /*000a*/ 	.short	(.L_380 - .L_379)
.L_379:
        /*000c*/ 	.word	0x00000000
        /*0010*/ 	.short	0x0000
        /*0012*/ 	.short	0x0000
        /*0014*/ 	.byte	0x00, 0xf0, 0xc1, 0x09


	//----- nvinfo : EIATTR_SPARSE_MMA_MASK
	.align		4
.L_380:
        /*0018*/ 	.byte	0x03, 0x50
        /*001a*/ 	.short	0x0000


	//----- nvinfo : EIATTR_MAXREG_COUNT
	.align		4
        /*001c*/ 	.byte	0x03, 0x1b
        /*001e*/ 	.short	0x00ff


	//----- nvinfo : EIATTR_MERCURY_ISA_VERSION
	.align		4
        /*0020*/ 	.byte	0x03, 0x5f
        /*0022*/ 	.short	0x0101


	//----- nvinfo : EIATTR_EXIT_INSTR_OFFSETS
	.align		4
        /*0024*/ 	.byte	0x04, 0x1c
        /*0026*/ 	.short	(.L_382 - .L_381)


	//   ....[0]....
.L_381:
        /*0028*/ 	.word	0x00000010


	//----- nvinfo : EIATTR_MAX_THREADS
	.align		4
.L_382:
        /*002c*/ 	.byte	0x04, 0x05
        /*002e*/ 	.short	(.L_384 - .L_383)
.L_383:
        /*0030*/ 	.word	0x00000100
        /*0034*/ 	.word	0x00000001
        /*0038*/ 	.word	0x00000001


	//----- nvinfo : EIATTR_CBANK_PARAM_SIZE
	.align		4
.L_384:
        /*003c*/ 	.byte	0x03, 0x19
        /*003e*/ 	.short	0x0270


	//----- nvinfo : EIATTR_PARAM_CBANK
	.align		4
        /*0040*/ 	.byte	0x04, 0x0a
        /*0042*/ 	.short	(.L_386 - .L_385)
	.align		4
.L_385:
        /*0044*/ 	.word	index@(.nv.constant0._ZN7cutlass13device_kernelIN5flash19enable_sm80_to_sm89INS1_16FlashAttnBwdSm80INS1_25CollectiveMainloopBwdSm80ILi2ELi1EN4cute5tupleIJNS5_1CILi64EEENS7_ILi96EEENS7_ILi128EEEEEENS_6half_tEfNS_4arch4Sm80ELb0ELb0ELb0ELb1ELb0ELb0ELb0ELb0ELi2ELi2ELi2ELi2ELb1EEENS1_21CollectiveEpilogueBwdISB_SC_SE_Li256ELb1ELb0ELi4EEENS1_19SingleTileSchedulerILb1ELb0ELb0ELi96EEEEEEEEEvNT_6ParamsE)
        /*0048*/ 	.short	0x0210
        /*004a*/ 	.short	0x0270


	//----- nvinfo : EIATTR_SW_WAR
	.align		4
.L_386:
        /*004c*/ 	.byte	0x04, 0x36
        /*004e*/ 	.short	(.L_388 - .L_387)
.L_387:
        /*0050*/ 	.word	0x00000008
.L_388:


//--------------------- .nv.info._ZN7cutlass13device_kernelIN5flash19enable_sm80_to_sm89INS1_16FlashAttnBwdSm80INS1_25CollectiveMainloopBwdSm80ILi2ELi1EN4cute5tupleIJNS5_1CILi64EEENS7_ILi96EEENS7_ILi128EEEEEENS_6half_tEfNS_4arch4Sm80ELb0ELb0ELb0ELb1ELb1ELb0ELb0ELb0ELi2ELi2ELi2ELi2ELb1EEENS1_21CollectiveEpilogueBwdISB_SC_SE_Li256ELb1ELb0ELi4EEENS1_19SingleTileSchedulerILb1ELb0ELb0ELi96EEEEEEEEEvNT_6ParamsE --------------------------
	.section	.nv.info._ZN7cutlass13device_kernelIN5flash19enable_sm80_to_sm89INS1_16FlashAttnBwdSm80INS1_25CollectiveMainloopBwdSm80ILi2ELi1EN4cute5tupleIJNS5_1CILi64EEENS7_ILi96EEENS7_ILi128EEEEEENS_6half_tEfNS_4arch4Sm80ELb0ELb0ELb0ELb1ELb1ELb0ELb0ELb0ELi2ELi2ELi2ELi2ELb1EEENS1_21CollectiveEpilogueBwdISB_SC_SE_Li256ELb1ELb0ELi4EEENS1_19SingleTileSchedulerILb1ELb0ELb0ELi96EEEEEEEEEvNT_6ParamsE,"",@"SHT_CUDA_INFO"
	.sectionflags	@""
	.align	4


	//----- nvinfo : EIATTR_CUDA_API_VERSION
	.align		4
        /*0000*/ 	.byte	0x04, 0x37
        /*0002*/ 	.short	(.L_390 - .L_389)
.L_389:
        /*0004*/ 	.word	0x00000082


	//----- nvinfo : EIATTR_KPARAM_INFO
	.align		4
.L_390:
        /*0008*/ 	.byte	0x04, 0x17
        /*000a*/ 	.short	(.L_392 - .L_391)
.L_391:
        /*000c*/ 	.word	0x00000000
        /*0010*/ 	.short	0x0000
        /*0012*/ 	.short	0x0000
        /*0014*/ 	.byte	0x00, 0xf0, 0xc1, 0x09


	//----- nvinfo : EIATTR_SPARSE_MMA_MASK
	.align		4
.L_392:
        /*0018*/ 	.byte	0x03, 0x50
        /*001a*/ 	.short	0x0000


	//----- nvinfo : EIATTR_MAXREG_COUNT
	.align		4
        /*001c*/ 	.byte	0x03, 0x1b
        /*001e*/ 	.short	0x00ff


	//----- nvinfo : EIATTR_MERCURY_ISA_VERSION
	.align		4
        /*0020*/ 	.byte	0x03, 0x5f
        /*0022*/ 	.short	0x0101


	//----- nvinfo : EIATTR_EXIT_INSTR_OFFSETS
	.align		4
        /*0024*/ 	.byte	0x04, 0x1c
        /*0026*/ 	.short	(.L_394 - .L_393)


	//   ....[0]....
.L_393:
        /*0028*/ 	.word	0x00000010


	//----- nvinfo : EIATTR_MAX_THREADS
	.align		4
.L_394:
        /*002c*/ 	.byte	0x04, 0x05
        /*002e*/ 	.short	(.L_396 - .L_395)
.L_395:
        /*0030*/ 	.word	0x00000100
        /*0034*/ 	.word	0x00000001
        /*0038*/ 	.word	0x00000001


	//----- nvinfo : EIATTR_CBANK_PARAM_SIZE
	.align		4
.L_396:
        /*003c*/ 	.byte	0x03, 0x19
        /*003e*/ 	.short	0x0270


	//----- nvinfo : EIATTR_PARAM_CBANK
	.align		4
        /*0040*/ 	.byte	0x04, 0x0a
        /*0042*/ 	.short	(.L_398 - .L_397)
	.align		4
.L_397:
        /*0044*/ 	.word	index@(.nv.constant0._ZN7cutlass13device_kernelIN5flash19enable_sm80_to_sm89INS1_16FlashAttnBwdSm80INS1_25CollectiveMainloopBwdSm80ILi2ELi1EN4cute5tupleIJNS5_1CILi64EEENS7_ILi96EEENS7_ILi128EEEEEENS_6half_tEfNS_4arch4Sm80ELb0ELb0ELb0ELb1ELb1ELb0ELb0ELb0ELi2ELi2ELi2ELi2ELb1EEENS1_21CollectiveEpilogueBwdISB_SC_SE_Li256ELb1ELb0ELi4EEENS1_19SingleTileSchedulerILb1ELb0ELb0ELi96EEEEEEEEEvNT_6ParamsE)
        /*0048*/ 	.short	0x0210
        /*004a*/ 	.short	0x0270


	//----- nvinfo : EIATTR_SW_WAR
	.align		4
.L_398:
        /*004c*/ 	.byte	0x04, 0x36
        /*004e*/ 	.short	(.L_400 - .L_399)
.L_399:
        /*0050*/ 	.word	0x00000008
.L_400:


//--------------------- .nv.info._ZN7cutlass13device_kernelIN5flash19enable_sm80_to_sm89INS1_16FlashAttnBwdSm80INS1_25CollectiveMainloopBwdSm80ILi2ELi1EN4cute5tupleIJNS5_1CILi64EEENS7_ILi96EEENS7_ILi128EEEEEENS_6half_tEfNS_4arch4Sm80ELb0ELb0ELb0ELb1ELb0ELb0ELb0ELb0ELi2ELi2ELi2ELi2ELb1EEENS1_24CollectiveEpilogueBwdGQAISB_fSE_Li256ELb1ELb0EEENS1_19SingleTileSchedulerILb1ELb0ELb0ELi96EEEEEEEEEvNT_6ParamsE --------------------------
	.section	.nv.info._ZN7cutlass13device_kernelIN5flash19enable_sm80_to_sm89INS1_16FlashAttnBwdSm80INS1_25CollectiveMainloopBwdSm80ILi2ELi1EN4cute5tupleIJNS5_1CILi64EEENS7_ILi96EEENS7_ILi128EEEEEENS_6half_tEfNS_4arch4Sm80ELb0ELb0ELb0ELb1ELb0ELb0ELb0ELb0ELi2ELi2ELi2ELi2ELb1EEENS1_24CollectiveEpilogueBwdGQAISB_fSE_Li256ELb1ELb0EEENS1_19SingleTileSchedulerILb1ELb0ELb0ELi96EEEEEEEEEvNT_6ParamsE,"",@"SHT_CUDA_INFO"
	.sectionflags	@""
	.align	4


	//----- nvinfo : EIATTR_CUDA_API_VERSION
	.align		4
        /*0000*/ 	.byte	0x04, 0x37
        /*0002*/ 	.short	(.L_402 - .L_401)
.L_401:
        /*0004*/ 	.word	0x00000082


	//----- nvinfo : EIATTR_KPARAM_INFO
	.align		4
.L_402:
        /*0008*/ 	.byte	0x04, 0x17
        /*000a*/ 	.short	(.L_404 - .L_403)
.L_403:
        /*000c*/ 	.word	0x00000000
        /*0010*/ 	.short	0x0000
        /*0012*/ 	.short	0x0000
        /*0014*/ 	.byte	0x00, 0xf0, 0xe1, 0x09


	//----- nvinfo : EIATTR_SPARSE_MMA_MASK
	.align		4
.L_404:
        /*0018*/ 	.byte	0x03, 0x50
        /*001a*/ 	.short	0x0000


	//----- nvinfo : EIATTR_MAXREG_COUNT
	.align		4
        /*001c*/ 	.byte	0x03, 0x1b
        /*001e*/ 	.short	0x00ff


	//----- nvinfo : EIATTR_MERCURY_ISA_VERSION
	.align		4
        /*0020*/ 	.byte	0x03, 0x5f
        /*0022*/ 	.short	0x0101


	//----- nvinfo : EIATTR_EXIT_INSTR_OFFSETS
	.align		4
        /*0024*/ 	.byte	0x04, 0x1c
        /*0026*/ 	.short	(.L_406 - .L_405)


	//   ....[0]....
.L_405:
        /*0028*/ 	.word	0x00000010


	//----- nvinfo : EIATTR_MAX_THREADS
	.align		4
.L_406:
        /*002c*/ 	.byte	0x04, 0x05
        /*002e*/ 	.short	(.L_408 - .L_407)
.L_407:
        /*0030*/ 	.word	0x00000100
        /*0034*/ 	.word	0x00000001
        /*0038*/ 	.word	0x00000001


	//----- nvinfo : EIATTR_CBANK_PARAM_SIZE
	.align		4
.L_408:
        /*003c*/ 	.byte	0x03, 0x19
        /*003e*/ 	.short	0x0278


	//----- nvinfo : EIATTR_PARAM_CBANK
	.align		4
        /*0040*/ 	.byte	0x04, 0x0a
        /*0042*/ 	.short	(.L_410 - .L_409)
	.align		4
.L_409:
        /*0044*/ 	.word	index@(.nv.constant0._ZN7cutlass13device_kernelIN5flash19enable_sm80_to_sm89INS1_16FlashAttnBwdSm80INS1_25CollectiveMainloopBwdSm80ILi2ELi1EN4cute5tupleIJNS5_1CILi64EEENS7_ILi96EEENS7_ILi128EEEEEENS_6half_tEfNS_4arch4Sm80ELb0ELb0ELb0ELb1ELb0ELb0ELb0ELb0ELi2ELi2ELi2ELi2ELb1EEENS1_24CollectiveEpilogueBwdGQAISB_fSE_Li256ELb1ELb0EEENS1_19SingleTileSchedulerILb1ELb0ELb0ELi96EEEEEEEEEvNT_6ParamsE)
        /*0048*/ 	.short	0x0210
        /*004a*/ 	.short	0x0278


	//----- nvinfo : EIATTR_SW_WAR
	.align		4
.L_410:
        /*004c*/ 	.byte	0x04, 0x36
        /*004e*/ 	.short	(.L_412 - .L_411)
.L_411:
        /*0050*/ 	.word	0x00000008
.L_412:


//--------------------- .nv.info._ZN7cutlass13device_kernelIN5flash19enable_sm80_to_sm89INS1_16FlashAttnBwdSm80INS1_25CollectiveMainloopBwdSm80ILi2ELi1EN4cute5tupleIJNS5_1CILi64EEENS7_ILi96EEENS7_ILi128EEEEEENS_6half_tEfNS_4arch4Sm80ELb0ELb0ELb0ELb1ELb1ELb0ELb0ELb0ELi2ELi2ELi2ELi2ELb1EEENS1_24CollectiveEpilogueBwdGQAISB_fSE_Li256ELb1ELb1EEENS1_19SingleTileSchedulerILb1ELb0ELb0ELi96EEEEEEEEEvNT_6ParamsE --------------------------
	.section	.nv.info._ZN7cutlass13device_kernelIN5flash19enable_sm80_to_sm89INS1_16FlashAttnBwdSm80INS1_25CollectiveMainloopBwdSm80ILi2ELi1EN4cute5tupleIJNS5_1CILi64EEENS7_ILi96EEENS7_ILi128EEEEEENS_6half_tEfNS_4arch4Sm80ELb0ELb0ELb0ELb1ELb1ELb0ELb0ELb0ELi2ELi2ELi2ELi2ELb1EEENS1_24CollectiveEpilogueBwdGQAISB_fSE_Li256ELb1ELb1EEENS1_19SingleTileSchedulerILb1ELb0ELb0ELi96EEEEEEEEEvNT_6ParamsE,"",@"SHT_CUDA_INFO"
	.sectionflags	@""
	.align	4


	//----- nvinfo : EIATTR_CUDA_API_VERSION
	.align		4
        /*0000*/ 	.byte	0x04, 0x37
        /*0002*/ 	.short	(.L_414 - .L_413)
.L_413:
        /*0004*/ 	.word	0x00000082


	//----- nvinfo : EIATTR_KPARAM_INFO
	.align		4
.L_414:
        /*0008*/ 	.byte	0x04, 0x17
        /*000a*/ 	.short	(.L_416 - .L_415)
.L_415:
        /*000c*/ 	.word	0x00000000
        /*0010*/ 	.short	0x0000
        /*0012*/ 	.short	0x0000
        /*0014*/ 	.byte	0x00, 0xf0, 0xe1, 0x09


	//----- nvinfo : EIATTR_SPARSE_MMA_MASK
	.align		4
.L_416:
        /*0018*/ 	.byte	0x03, 0x50
        /*001a*/ 	.short	0x0000


	//----- nvinfo : EIATTR_MAXREG_COUNT
	.align		4
        /*001c*/ 	.byte	0x03, 0x1b
        /*001e*/ 	.short	0x00ff


	//----- nvinfo : EIATTR_MERCURY_ISA_VERSION
	.align		4
        /*0020*/ 	.byte	0x03, 0x5f
        /*0022*/ 	.short	0x0101


	//----- nvinfo : EIATTR_EXIT_INSTR_OFFSETS
	.align		4
        /*0024*/ 	.byte	0x04, 0x1c
        /*0026*/ 	.short	(.L_418 - .L_417)


	//   ....[0]....
.L_417:
        /*0028*/ 	.word	0x00000010


	//----- nvinfo : EIATTR_MAX_THREADS
	.align		4
.L_418:
        /*002c*/ 	.byte	0x04, 0x05
        /*002e*/ 	.short	(.L_420 - .L_419)
.L_419:
        /*0030*/ 	.word	0x00000100
        /*0034*/ 	.word	0x00000001
        /*0038*/ 	.word	0x00000001


	//----- nvinfo : EIATTR_CBANK_PARAM_SIZE
	.align		4
.L_420:
        /*003c*/ 	.byte	0x03, 0x19
        /*003e*/ 	.short	0x0278


	//----- nvinfo : EIATTR_PARAM_CBANK
	.align		4
        /*0040*/ 	.byte	0x04, 0x0a
        /*0042*/ 	.short	(.L_422 - .L_421)
	.align		4
.L_421:
        /*0044*/ 	.word	index@(.nv.constant0._ZN7cutlass13device_kernelIN5flash19enable_sm80_to_sm89INS1_16FlashAttnBwdSm80INS1_25CollectiveMainloopBwdSm80ILi2ELi1EN4cute5tupleIJNS5_1CILi64EEENS7_ILi96EEENS7_ILi128EEEEEENS_6half_tEfNS_4arch4Sm80ELb0ELb0ELb0ELb1ELb1ELb0ELb0ELb0ELi2ELi2ELi2ELi2ELb1EEENS1_24CollectiveEpilogueBwdGQAISB_fSE_Li256ELb1ELb1EEENS1_19SingleTileSchedulerILb1ELb0ELb0ELi96EEEEEEEEEvNT_6ParamsE)
        /*0048*/ 	.short	0x0210
        /*004a*/ 	.short	0x0278


	//----- nvinfo : EIATTR_SW_WAR
	.align		4
.L_422:
        /*004c*/ 	.byte	0x04, 0x36
        /*004e*/ 	.short	(.L_424 - .L_423)
.L_423:
        /*0050*/ 	.word	0x00000008
.L_424:


//--------------------- .nv.info._ZN7cutlass13device_kernelIN5flash19enable_sm80_to_sm89INS1_16FlashAttnBwdSm80INS1_25CollectiveMainloopBwdSm80ILi2ELi1EN4cute5tupleIJNS5_1CILi64EEENS7_ILi96EEENS7_ILi128EEEEEENS_6half_tEfNS_4arch4Sm80ELb0ELb1ELb0ELb0ELb0ELb0ELb0ELb0ELi2ELi2ELi2ELi2ELb1EEENS1_21CollectiveEpilogueBwdISB_SC_SE_Li256ELb0ELb0ELi4EEENS1_19SingleTileSchedulerILb0ELb0ELb0ELi96EEEEEEEEEvNT_6ParamsE --------------------------
	.section	.nv.info._ZN7cutlass13device_kernelIN5flash19enable_sm80_to_sm89INS1_16FlashAttnBwdSm80INS1_25CollectiveMainloopBwdSm80ILi2ELi1EN4cute5tupleIJNS5_1CILi64EEENS7_ILi96EEENS7_ILi128EEEEEENS_6half_tEfNS_4arch4Sm80ELb0ELb1ELb0ELb0ELb0ELb0ELb0ELb0ELi2ELi2ELi2ELi2ELb1EEENS1_21CollectiveEpilogueBwdISB_SC_SE_Li256ELb0ELb0ELi4EEENS1_19SingleTileSchedulerILb0ELb0ELb0ELi96EEEEEEEEEvNT_6ParamsE,"",@"SHT_CUDA_INFO"
	.sectionflags	@""
	.align	4


	//----- nvinfo : EIATTR_CUDA_API_VERSION
	.align		4
        /*0000*/ 	.byte	0x04, 0x37
        /*0002*/ 	.short	(.L_426 - .L_425)
.L_425:
        /*0004*/ 	.word	0x00000082


	//----- nvinfo : EIATTR_KPARAM_INFO
	.align		4
.L_426:
        /*0008*/ 	.byte	0x04, 0x17
        /*000a*/ 	.short	(.L_428 - .L_427)
.L_427:
        /*000c*/ 	.word	0x00000000
        /*0010*/ 	.short	0x0000
        /*0012*/ 	.short	0x0000
        /*0014*/ 	.byte	0x00, 0xf0, 0xc1, 0x09


	//----- nvinfo : EIATTR_SPARSE_MMA_MASK
	.align		4
.L_428:
        /*0018*/ 	.byte	0x03, 0x50
        /*001a*/ 	.short	0x0000


	//----- nvinfo : EIATTR_MAXREG_COUNT
	.align		4
        /*001c*/ 	.byte	0x03, 0x1b
        /*001e*/ 	.short	0x00ff


	//----- nvinfo : EIATTR_MERCURY_ISA_VERSION
	.align		4
        /*0020*/ 	.byte	0x03, 0x5f
        /*0022*/ 	.short	0x0101


	//----- nvinfo : EIATTR_EXIT_INSTR_OFFSETS
	.align		4
        /*0024*/ 	.byte	0x04, 0x1c
        /*0026*/ 	.short	(.L_430 - .L_429)


	//   ....[0]....
.L_429:
        /*0028*/ 	.word	0x00000010


	//----- nvinfo : EIATTR_MAX_THREADS
	.align		4
.L_430:
        /*002c*/ 	.byte	0x04, 0x05
        /*002e*/ 	.short	(.L_432 - .L_431)
.L_431:
        /*0030*/ 	.word	0x00000100
        /*0034*/ 	.word	0x00000001
        /*0038*/ 	.word	0x00000001


	//----- nvinfo : EIATTR_CBANK_PARAM_SIZE
	.align		4
.L_432:
        /*003c*/ 	.byte	0x03, 0x19
        /*003e*/ 	.short	0x0270


	//----- nvinfo : EIATTR_PARAM_CBANK
	.align		4
        /*0040*/ 	.byte	0x04, 0x0a
        /*0042*/ 	.short	(.L_434 - .L_433)
	.align		4
.L_433:
        /*0044*/ 	.word	index@(.nv.constant0._ZN7cutlass13device_kernelIN5flash19enable_sm80_to_sm89INS1_16FlashAttnBwdSm80INS1_25CollectiveMainloopBwdSm80ILi2ELi1EN4cute5tupleIJNS5_1CILi64EEENS7_ILi96EEENS7_ILi128EEEEEENS_6half_tEfNS_4arch4Sm80ELb0ELb1ELb0ELb0ELb0ELb0ELb0ELb0ELi2ELi2ELi2ELi2ELb1EEENS1_21CollectiveEpilogueBwdISB_SC_SE_Li256ELb0ELb0ELi4EEENS1_19SingleTileSchedulerILb0ELb0ELb0ELi96EEEEEEEEEvNT_6ParamsE)
        /*0048*/ 	.short	0x0210
        /*004a*/ 	.short	0x0270


	//----- nvinfo : EIATTR_SW_WAR
	.align		4
.L_434:
        /*004c*/ 	.byte	0x04, 0x36
        /*004e*/ 	.short	(.L_436 - .L_435)
.L_435:
        /*0050*/ 	.word	0x00000008
.L_436:


//--------------------- .nv.info._ZN7cutlass13device_kernelIN5flash19enable_sm80_to_sm89INS1_16FlashAttnBwdSm80INS1_25CollectiveMainloopBwdSm80ILi2ELi1EN4cute5tupleIJNS5_1CILi64EEENS7_ILi96EEENS7_ILi128EEEEEENS_6half_tEfNS_4arch4Sm80ELb0ELb1ELb0ELb0ELb1ELb0ELb0ELb0ELi2ELi2ELi2ELi2ELb1EEENS1_21CollectiveEpilogueBwdISB_SC_SE_Li256ELb0ELb0ELi4EEENS1_19SingleTileSchedulerILb0ELb0ELb0ELi96EEEEEEEEEvNT_6ParamsE --------------------------
	.section	.nv.info._ZN7cutlass13device_kernelIN5flash19enable_sm80_to_sm89INS1_16FlashAttnBwdSm80INS1_25CollectiveMainloopBwdSm80ILi2ELi1EN4cute5tupleIJNS5_1CILi64EEENS7_ILi96EEENS7_ILi128EEEEEENS_6half_tEfNS_4arch4Sm80ELb0ELb1ELb0ELb0ELb1ELb0ELb0ELb0ELi2ELi2ELi2ELi2ELb1EEENS1_21CollectiveEpilogueBwdISB_SC_SE_Li256ELb0ELb0ELi4EEENS1_19SingleTileSchedulerILb0ELb0ELb0ELi96EEEEEEEEEvNT_6ParamsE,"",@"SHT_CUDA_INFO"
	.sectionflags	@""
	.align	4


	//----- nvinfo : EIATTR_CUDA_API_VERSION
	.align		4
        /*0000*/ 	.byte	0x04, 0x37
        /*0002*/ 	.short	(.L_438 - .L_437)
.L_437:
        /*0004*/ 	.word	0x00000082


	//----- nvinfo : EIATTR_KPARAM_INFO
	.align		4
.L_438:
        /*0008*/ 	.byte	0x04, 0x17
        /*000a*/ 	.short	(.L_440 - .L_439)
.L_439:
        /*000c*/ 	.word	0x00000000
        /*0010*/ 	.short	0x0000
        /*0012*/ 	.short	0x0000
        /*0014*/ 	.byte	0x00, 0xf0, 0xc1, 0x09


	//----- nvinfo : EIATTR_SPARSE_MMA_MASK
	.align		4
.L_440:
        /*0018*/ 	.byte	0x03, 0x50
        /*001a*/ 	.short	0x0000


	//----- nvinfo : EIATTR_MAXREG_COUNT
	.align		4
        /*001c*/ 	.byte	0x03, 0x1b
        /*001e*/ 	.short	0x00ff


	//----- nvinfo : EIATTR_MERCURY_ISA_VERSION
	.align		4
        /*0020*/ 	.byte	0x03, 0x5f
        /*0022*/ 	.short	0x0101


	//----- nvinfo : EIATTR_EXIT_INSTR_OFFSETS
	.align		4
        /*0024*/ 	.byte	0x04, 0x1c
        /*0026*/ 	.short	(.L_442 - .L_441)


	//   ....[0]....
.L_441:
        /*0028*/ 	.word	0x00000010


	//----- nvinfo : EIATTR_MAX_THREADS
	.align		4
.L_442:
        /*002c*/ 	.byte	0x04, 0x05
        /*002e*/ 	.short	(.L_444 - .L_443)
.L_443:
        /*0030*/ 	.word	0x00000100
        /*0034*/ 	.word	0x00000001
        /*0038*/ 	.word	0x00000001


	//----- nvinfo : EIATTR_CBANK_PARAM_SIZE
	.align		4
.L_444:
        /*003c*/ 	.byte	0x03, 0x19
        /*003e*/ 	.short	0x0270


	//----- nvinfo : EIATTR_PARAM_CBANK
	.align		4
        /*0040*/ 	.byte	0x04, 0x0a
        /*0042*/ 	.short	(.L_446 - .L_445)
	.align		4
.L_445:
        /*0044*/ 	.word	index@(.nv.constant0._ZN7cutlass13device_kernelIN5flash19enable_sm80_to_sm89INS1_16FlashAttnBwdSm80INS1_25CollectiveMainloopBwdSm80ILi2ELi1EN4cute5tupleIJNS5_1CILi64EEENS7_ILi96EEENS7_ILi128EEEEEENS_6half_tEfNS_4arch4Sm80ELb0ELb1ELb0ELb0ELb1ELb0ELb0ELb0ELi2ELi2ELi2ELi2ELb1EEENS1_21CollectiveEpilogueBwdISB_SC_SE_Li256ELb0ELb0ELi4EEENS1_19SingleTileSchedulerILb0ELb0ELb0ELi96EEEEEEEEEvNT_6ParamsE)
        /*0048*/ 	.short	0x0210
        /*004a*/ 	.short	0x0270


	//----- nvinfo : EIATTR_SW_WAR
	.align		4
.L_446:
        /*004c*/ 	.byte	0x04, 0x36
        /*004e*/ 	.short	(.L_448 - .L_447)
.L_447:
        /*0050*/ 	.word	0x00000008
.L_448:


//--------------------- .nv.info._ZN7cutlass13device_kernelIN5flash19enable_sm80_to_sm89INS1_16FlashAttnBwdSm80INS1_25CollectiveMainloopBwdSm80ILi2ELi1EN4cute5tupleIJNS5_1CILi64EEENS7_ILi96EEENS7_ILi128EEEEEENS_6half_tEfNS_4arch4Sm80ELb0ELb1ELb0ELb0ELb0ELb0ELb0ELb0ELi2ELi2ELi2ELi2ELb1EEENS1_24CollectiveEpilogueBwdGQAISB_fSE_Li256ELb0ELb0EEENS1_19SingleTileSchedulerILb0ELb0ELb0ELi96EEEEEEEEEvNT_6ParamsE --------------------------
	.section	.nv.info._ZN7cutlass13device_kernelIN5flash19enable_sm80_to_sm89INS1_16FlashAttnBwdSm80INS1_25CollectiveMainloopBwdSm80ILi2ELi1EN4cute5tupleIJNS5_1CILi64EEENS7_ILi96EEENS7_ILi128EEEEEENS_6half_tEfNS_4arch4Sm80ELb0ELb1ELb0ELb0ELb0ELb0ELb0ELb0ELi2ELi2ELi2ELi2ELb1EEENS1_24CollectiveEpilogueBwdGQAISB_fSE_Li256ELb0ELb0EEENS1_19SingleTileSchedulerILb0ELb0ELb0ELi96EEEEEEEEEvNT_6ParamsE,"",@"SHT_CUDA_INFO"
	.sectionflags	@""
	.align	4


	//----- nvinfo : EIATTR_CUDA_API_VERSION
	.align		4
        /*0000*/ 	.byte	0x04, 0x37
        /*0002*/ 	.short	(.L_450 - .L_449)
.L_449:
        /*0004*/ 	.word	0x00000082


	//----- nvinfo : EIATTR_KPARAM_INFO
	.align		4
.L_450:
        /*0008*/ 	.byte	0x04, 0x17
        /*000a*/ 	.short	(.L_452 - .L_451)
.L_451:
        /*000c*/ 	.word	0x00000000
        /*0010*/ 	.short	0x0000
        /*0012*/ 	.short	0x0000
        /*0014*/ 	.byte	0x00, 0xf0, 0xe1, 0x09


	//----- nvinfo : EIATTR_SPARSE_MMA_MASK
	.align		4
.L_452:
        /*0018*/ 	.byte	0x03, 0x50
        /*001a*/ 	.short	0x0000


	//----- nvinfo : EIATTR_MAXREG_COUNT
	.align		4
        /*001c*/ 	.byte	0x03, 0x1b
        /*001e*/ 	.short	0x00ff


	//----- nvinfo : EIATTR_MERCURY_ISA_VERSION
	.align		4
        /*0020*/ 	.byte	0x03, 0x5f
        /*0022*/ 	.short	0x0101


	//----- nvinfo : EIATTR_EXIT_INSTR_OFFSETS
	.align		4
        /*0024*/ 	.byte	0x04, 0x1c
        /*0026*/ 	.short	(.L_454 - .L_453)


	//   ....[0]....
.L_453:
        /*0028*/ 	.word	0x00000010


	//----- nvinfo : EIATTR_MAX_THREADS
	.align		4
.L_454:
        /*002c*/ 	.byte	0x04, 0x05
        /*002e*/ 	.short	(.L_456 - .L_455)
.L_455:
        /*0030*/ 	.word	0x00000100
        /*0034*/ 	.word	0x00000001
        /*0038*/ 	.word	0x00000001


	//----- nvinfo : EIATTR_CBANK_PARAM_SIZE
	.align		4
.L_456:
        /*003c*/ 	.byte	0x03, 0x19
        /*003e*/ 	.short	0x0278


	//----- nvinfo : EIATTR_PARAM_CBANK
	.align		4
        /*0040*/ 	.byte	0x04, 0x0a
        /*0042*/ 	.short	(.L_458 - .L_457)
	.align		4
.L_457:
        /*0044*/ 	.word	index@(.nv.constant0._ZN7cutlass13device_kernelIN5flash19enable_sm80_to_sm89INS1_16FlashAttnBwdSm80INS1_25CollectiveMainloopBwdSm80ILi2ELi1EN4cute5tupleIJNS5_1CILi64EEENS7_ILi96EEENS7_ILi128EEEEEENS_6half_tEfNS_4arch4Sm80ELb0ELb1ELb0ELb0ELb0ELb0ELb0ELb0ELi2ELi2ELi2ELi2ELb1EEENS1_24CollectiveEpilogueBwdGQAISB_fSE_Li256ELb0ELb0EEENS1_19SingleTileSchedulerILb0ELb0ELb0ELi96EEEEEEEEEvNT_6ParamsE)
        /*0048*/ 	.short	0x0210
        /*004a*/ 	.short	0x0278


	//----- nvinfo : EIATTR_SW_WAR
	.align		4
.L_458:
        /*004c*/ 	.byte	0x04, 0x36
        /*004e*/ 	.short	(.L_460 - .L_459)
.L_459:
        /*0050*/ 	.word	0x00000008
.L_460:


//--------------------- .nv.info._ZN7cutlass13device_kernelIN5flash19enable_sm80_to_sm89INS1_16FlashAttnBwdSm80INS1_25CollectiveMainloopBwdSm80ILi2ELi1EN4cute5tupleIJNS5_1CILi64EEENS7_ILi96EEENS7_ILi128EEEEEENS_6half_tEfNS_4arch4Sm80ELb0ELb1ELb0ELb0ELb1ELb0ELb0ELb0ELi2ELi2ELi2ELi2ELb1EEENS1_24CollectiveEpilogueBwdGQAISB_fSE_Li256ELb0ELb1EEENS1_19SingleTileSchedulerILb0ELb0ELb0ELi96EEEEEEEEEvNT_6ParamsE --------------------------
	.section	.nv.info._ZN7cutlass13device_kernelIN5flash19enable_sm80_to_sm89INS1_16FlashAttnBwdSm80INS1_25CollectiveMainloopBwdSm80ILi2ELi1EN4cute5tupleIJNS5_1CILi64EEENS7_ILi96EEENS7_ILi128EEEEEENS_6half_tEfNS_4arch4Sm80ELb0ELb1ELb0ELb0ELb1ELb0ELb0ELb0ELi2ELi2ELi2ELi2ELb1EEENS1_24CollectiveEpilogueBwdGQAISB_fSE_Li256ELb0ELb1EEENS1_19SingleTileSchedulerILb0ELb0ELb0ELi96EEEEEEEEEvNT_6ParamsE,"",@"SHT_CUDA_INFO"
	.sectionflags	@""
	.align	4


	//----- nvinfo : EIATTR_CUDA_API_VERSION
	.align		4
        /*0000*/ 	.byte	0x04, 0x37
        /*0002*/ 	.short	(.L_462 - .L_461)
.L_461:
        /*0004*/ 	.word	0x00000082


	//----- nvinfo : EIATTR_KPARAM_INFO
	.align		4
.L_462:
        /*0008*/ 	.byte	0x04, 0x17
        /*000a*/ 	.short	(.L_464 - .L_463)
.L_463:
        /*000c*/ 	.word	0x00000000
        /*0010*/ 	.short	0x0000
        /*0012*/ 	.short	0x0000
        /*0014*/ 	.byte	0x00, 0xf0, 0xe1, 0x09


	//----- nvinfo : EIATTR_SPARSE_MMA_MASK
	.align		4
.L_464:
        /*0018*/ 	.byte	0x03, 0x50
        /*001a*/ 	.short	0x0000


	//----- nvinfo : EIATTR_MAXREG_COUNT
	.align		4
        /*001c*/ 	.byte	0x03, 0x1b
        /*001e*/ 	.short	0x00ff


	//----- nvinfo : EIATTR_MERCURY_ISA_VERSION
	.align		4
        /*0020*/ 	.byte	0x03, 0x5f
        /*0022*/ 	.short	0x0101


	//----- nvinfo : EIATTR_EXIT_INSTR_OFFSETS
	.align		4
        /*0024*/ 	.byte	0x04, 0x1c
        /*0026*/ 	.short	(.L_466 - .L_465)


	//   ....[0]....
.L_465:
        /*0028*/ 	.word	0x00000010


	//----- nvinfo : EIATTR_MAX_THREADS
	.align		4
.L_466:
        /*002c*/ 	.byte	0x04, 0x05
        /*002e*/ 	.short	(.L_468 - .L_467)
.L_467:
        /*0030*/ 	.word	0x00000100
        /*0034*/ 	.word	0x00000001
        /*0038*/ 	.word	0x00000001


	//----- nvinfo : EIATTR_CBANK_PARAM_SIZE
	.align		4
.L_468:
        /*003c*/ 	.byte	0x03, 0x19
        /*003e*/ 	.short	0x0278


	//----- nvinfo : EIATTR_PARAM_CBANK
	.align		4
        /*0040*/ 	.byte	0x04, 0x0a
        /*0042*/ 	.short	(.L_470 - .L_469)
	.align		4
.L_469:
        /*0044*/ 	.word	index@(.nv.constant0._ZN7cutlass13device_kernelIN5flash19enable_sm80_to_sm89INS1_16FlashAttnBwdSm80INS1_25CollectiveMainloopBwdSm80ILi2ELi1EN4cute5tupleIJNS5_1CILi64EEENS7_ILi96EEENS7_ILi128EEEEEENS_6half_tEfNS_4arch4Sm80ELb0ELb1ELb0ELb0ELb1ELb0ELb0ELb0ELi2ELi2ELi2ELi2ELb1EEENS1_24CollectiveEpilogueBwdGQAISB_fSE_Li256ELb0ELb1EEENS1_19SingleTileSchedulerILb0ELb0ELb0ELi96EEEEEEEEEvNT_6ParamsE)
        /*0048*/ 	.short	0x0210
        /*004a*/ 	.short	0x0278


	//----- nvinfo : EIATTR_SW_WAR
	.align		4
.L_470:
        /*004c*/ 	.byte	0x04, 0x36
        /*004e*/ 	.short	(.L_472 - .L_471)
.L_471:
        /*0050*/ 	.word	0x00000008
.L_472:


//--------------------- .nv.info._ZN7cutlass13device_kernelIN5flash19enable_sm80_to_sm89INS1_16FlashAttnBwdSm80INS1_25CollectiveMainloopBwdSm80ILi2ELi1EN4cute5tupleIJNS5_1CILi64EEENS7_ILi96EEENS7_ILi128EEEEEENS_6half_tEfNS_4arch4Sm80ELb0ELb1ELb0ELb1ELb0ELb0ELb0ELb0ELi2ELi2ELi2ELi2ELb1EEENS1_21CollectiveEpilogueBwdISB_SC_SE_Li256ELb1ELb0ELi4EEENS1_19SingleTileSchedulerILb1ELb0ELb0ELi96EEEEEEEEEvNT_6ParamsE --------------------------
	.section	.nv.info._ZN7cutlass13device_kernelIN5flash19enable_sm80_to_sm89INS1_16FlashAttnBwdSm80INS1_25CollectiveMainloopBwdSm80ILi2ELi1EN4cute5tupleIJNS5_1CILi64EEENS7_ILi96EEENS7_ILi128EEEEEENS_6half_tEfNS_4arch4Sm80ELb0ELb1ELb0ELb1ELb0ELb0ELb0ELb0ELi2ELi2ELi2ELi2ELb1EEENS1_21CollectiveEpilogueBwdISB_SC_SE_Li256ELb1ELb0ELi4EEENS1_19SingleTileSchedulerILb1ELb0ELb0ELi96EEEEEEEEEvNT_6ParamsE,"",@"SHT_CUDA_INFO"
	.sectionflags	@""
	.align	4


	//----- nvinfo : EIATTR_CUDA_API_VERSION
	.align		4
        /*0000*/ 	.byte	0x04, 0x37
        /*0002*/ 	.short	(.L_474 - .L_473)
.L_473:
        /*0004*/ 	.word	0x00000082


	//----- nvinfo : EIATTR_KPARAM_INFO
	.align		4
.L_474:
        /*0008*/ 	.byte	0x04, 0x17
        /*000a*/ 	.short	(.L_476 - .L_475)
.L_475:
        /*000c*/ 	.word	0x00000000
        /*0010*/ 	.short	0x0000
        /*0012*/ 	.short	0x0000
        /*0014*/ 	.byte	0x00, 0xf0, 0xc1, 0x09


	//----- nvinfo : EIATTR_SPARSE_MMA_MASK
	.align		4
.L_476:
        /*0018*/ 	.byte	0x03, 0x50
        /*001a*/ 	.short	0x0000


	//----- nvinfo : EIATTR_MAXREG_COUNT
	.align		4
        /*001c*/ 	.byte	0x03, 0x1b
        /*001e*/ 	.short	0x00ff


	//----- nvinfo : EIATTR_MERCURY_ISA_VERSION
	.align		4
        /*0020*/ 	.byte	0x03, 0x5f
        /*0022*/ 	.short	0x0101


	//----- nvinfo : EIATTR_EXIT_INSTR_OFFSETS
	.align		4
        /*0024*/ 	.byte	0x04, 0x1c
        /*0026*/ 	.short	(.L_478 - .L_477)


	//   ....[0]....
.L_477:
        /*0028*/ 	.word	0x00000010


	//----- nvinfo : EIATTR_MAX_THREADS
	.align		4
.L_478:
        /*002c*/ 	.byte	0x04, 0x05
        /*002e*/ 	.short	(.L_480 - .L_479)
.L_479:
        /*0030*/ 	.word	0x00000100
        /*0034*/ 	.word	0x00000001
        /*0038*/ 	.word	0x00000001


	//----- nvinfo : EIATTR_CBANK_PARAM_SIZE
	.align		4
.L_480:
        /*003c*/ 	.byte	0x03, 0x19
        /*003e*/ 	.short	0x0270


	//----- nvinfo : EIATTR_PARAM_CBANK
	.align		4
        /*0040*/ 	.byte	0x04, 0x0a
        /*0042*/ 	.short	(.L_482 - .L_481)
	.align		4
.L_481:
        /*0044*/ 	.word	index@(.nv.constant0._ZN7cutlass13device_kernelIN5flash19enable_sm80_to_sm89INS1_16FlashAttnBwdSm80INS1_25CollectiveMainloopBwdSm80ILi2ELi1EN4cute5tupleIJNS5_1CILi64EEENS7_ILi96EEENS7_ILi128EEEEEENS_6half_tEfNS_4arch4Sm80ELb0ELb1ELb0ELb1ELb0ELb0ELb0ELb0ELi2ELi2ELi2ELi2ELb1EEENS1_21CollectiveEpilogueBwdISB_SC_SE_Li256ELb1ELb0ELi4EEENS1_19SingleTileSchedulerILb1ELb0ELb0ELi96EEEEEEEEEvNT_6ParamsE)
        /*0048*/ 	.short	0x0210
        /*004a*/ 	.short	0x0270


	//----- nvinfo : EIATTR_SW_WAR
	.align		4
.L_482:
        /*004c*/ 	.byte	0x04, 0x36
        /*004e*/ 	.short	(.L_484 - .L_483)
.L_483:
        /*0050*/ 	.word	0x00000008
.L_484:


//--------------------- .nv.info._ZN7cutlass13device_kernelIN5flash19enable_sm80_to_sm89INS1_16FlashAttnBwdSm80INS1_25CollectiveMainloopBwdSm80ILi2ELi1EN4cute5tupleIJNS5_1CILi64EEENS7_ILi96EEENS7_ILi128EEEEEENS_6half_tEfNS_4arch4Sm80ELb0ELb1ELb0ELb1ELb1ELb0ELb0ELb0ELi2ELi2ELi2ELi2ELb1EEENS1_21CollectiveEpilogueBwdISB_SC_SE_Li256ELb1ELb0ELi4EEENS1_19SingleTileSchedulerILb1ELb0ELb0ELi96EEEEEEEEEvNT_6ParamsE --------------------------
	.section	.nv.info._ZN7cutlass13device_kernelIN5flash19enable_sm80_to_sm89INS1_16FlashAttnBwdSm80INS1_25CollectiveMainloopBwdSm80ILi2ELi1EN4cute5tupleIJNS5_1CILi64EEENS7_ILi96EEENS7_ILi128EEEEEENS_6half_tEfNS_4arch4Sm80ELb0ELb1ELb0ELb1ELb1ELb0ELb0ELb0ELi2ELi2ELi2ELi2ELb1EEENS1_21CollectiveEpilogueBwdISB_SC_SE_Li256ELb1ELb0ELi4EEENS1_19SingleTileSchedulerILb1ELb0ELb0ELi96EEEEEEEEEvNT_6ParamsE,"",@"SHT_CUDA_INFO"
	.sectionflags	@""
	.align	4


	//----- nvinfo : EIATTR_CUDA_API_VERSION
	.align		4
        /*0000*/ 	.byte	0x04, 0x37
        /*0002*/ 	.short	(.L_486 - .L_485)
.L_485:
        /*0004*/ 	.word	0x00000082


	//----- nvinfo : EIATTR_KPARAM_INFO
	.align		4
.L_486:
        /*0008*/ 	.byte	0x04, 0x17
        /*000a*/ 	.short	(.L_488 - .L_487)
.L_487:
        /*000c*/ 	.word	0x00000000
        /*0010*/ 	.short	0x0000
        /*0012*/ 	.short	0x0000
        /*0014*/ 	.byte	0x00, 0xf0, 0xc1, 0x09


	//----- nvinfo : EIATTR_SPARSE_MMA_MASK
	.align		4
.L_488:
        /*0018*/ 	.byte	0x03, 0x50
        /*001a*/ 	.short	0x0000


	//----- nvinfo : EIATTR_MAXREG_COUNT
	.align		4
        /*001c*/ 	.byte	0x03, 0x1b
        /*001e*/ 	.short	0x00ff


	//----- nvinfo : EIATTR_MERCURY_ISA_VERSION
	.align		4
        /*0020*/ 	.byte	0x03, 0x5f
        /*0022*/ 	.short	0x0101


	//----- nvinfo : EIATTR_EXIT_INSTR_OFFSETS
	.align		4
        /*0024*/ 	.byte	0x04, 0x1c
        /*0026*/ 	.short	(.L_490 - .L_489)


	//   ....[0]....
.L_489:
        /*0028*/ 	.word	0x00000010


	//----- nvinfo : EIATTR_MAX_THREADS
	.align		4
.L_490:
        /*002c*/ 	.byte	0x04, 0x05
        /*002e*/ 	.short	(.L_492 - .L_491)
.L_491:
        /*0030*/ 	.word	0x00000100
        /*0034*/ 	.word	0x00000001
        /*0038*/ 	.word	0x00000001


	//----- nvinfo : EIATTR_CBANK_PARAM_SIZE
	.align		4
.L_492:
        /*003c*/ 	.byte	0x03, 0x19
        /*003e*/ 	.short	0x0270


	//----- nvinfo : EIATTR_PARAM_CBANK
	.align		4
        /*0040*/ 	.byte	0x04, 0x0a
        /*0042*/ 	.short	(.L_494 - .L_493)
	.align		4
.L_493:
        /*0044*/ 	.word	index@(.nv.constant0._ZN7cutlass13device_kernelIN5flash19enable_sm80_to_sm89INS1_16FlashAttnBwdSm80INS1_25CollectiveMainloopBwdSm80ILi2ELi1EN4cute5tupleIJNS5_1CILi64EEENS7_ILi96EEENS7_ILi128EEEEEENS_6half_tEfNS_4arch4Sm80ELb0ELb1ELb0ELb1ELb1ELb0ELb0ELb0ELi2ELi2ELi2ELi2ELb1EEENS1_21CollectiveEpilogueBwdISB_SC_SE_Li256ELb1ELb0ELi4EEENS1_19SingleTileSchedulerILb1ELb0ELb0ELi96EEEEEEEEEvNT_6ParamsE)
        /*0048*/ 	.short	0x0210
        /*004a*/ 	.short	0x0270


	//----- nvinfo : EIATTR_SW_WAR
	.align		4
.L_494:
        /*004c*/ 	.byte	0x04, 0x36
        /*004e*/ 	.short	(.L_496 - .L_495)
.L_495:
        /*0050*/ 	.word	0x00000008
.L_496:


//--------------------- .nv.info._ZN7cutlass13device_kernelIN5flash19enable_sm80_to_sm89INS1_16FlashAttnBwdSm80INS1_25CollectiveMainloopBwdSm80ILi2ELi1EN4cute5tupleIJNS5_1CILi64EEENS7_ILi96EEENS7_ILi128EEEEEENS_6half_tEfNS_4arch4Sm80ELb0ELb1ELb0ELb1ELb0ELb0ELb0ELb0ELi2ELi2ELi2ELi2ELb1EEENS1_24CollectiveEpilogueBwdGQAISB_fSE_Li256ELb1ELb0EEENS1_19SingleTileSchedulerILb1ELb0ELb0ELi96EEEEEEEEEvNT_6ParamsE --------------------------
	.section	.nv.info._ZN7cutlass13device_kernelIN5flash19enable_sm80_to_sm89INS1_16FlashAttnBwdSm80INS1_25CollectiveMainloopBwdSm80ILi2ELi1EN4cute5tupleIJNS5_1CILi64EEENS7_ILi96EEENS7_ILi128EEEEEENS_6half_tEfNS_4arch4Sm80ELb0ELb1ELb0ELb1ELb0ELb0ELb0ELb0ELi2ELi2ELi2ELi2ELb1EEENS1_24CollectiveEpilogueBwdGQAISB_fSE_Li256ELb1ELb0EEENS1_19SingleTileSchedulerILb1ELb0ELb0ELi96EEEEEEEEEvNT_6ParamsE,"",@"SHT_CUDA_INFO"
	.sectionflags	@""
	.align	4


	//----- nvinfo : EIATTR_CUDA_API_VERSION
	.align		4
        /*0000*/ 	.byte	0x04, 0x37
        /*0002*/ 	.short	(.L_498 - .L_497)
.L_497:
        /*0004*/ 	.word	0x00000082


	//----- nvinfo : EIATTR_KPARAM_INFO
	.align		4
.L_498:
        /*0008*/ 	.byte	0x04, 0x17
        /*000a*/ 	.short	(.L_500 - .L_499)
.L_499:
        /*000c*/ 	.word	0x00000000
        /*0010*/ 	.short	0x0000
        /*0012*/ 	.short	0x0000
        /*0014*/ 	.byte	0x00, 0xf0, 0xe1, 0x09


	//----- nvinfo : EIATTR_SPARSE_MMA_MASK
	.align		4
.L_500:
        /*0018*/ 	.byte	0x03, 0x50
        /*001a*/ 	.short	0x0000


	//----- nvinfo : EIATTR_MAXREG_COUNT
	.align		4
        /*001c*/ 	.byte	0x03, 0x1b
        /*001e*/ 	.short	0x00ff


	//----- nvinfo : EIATTR_MERCURY_ISA_VERSION
	.align		4
        /*0020*/ 	.byte	0x03, 0x5f
        /*0022*/ 	.short	0x0101


	//----- nvinfo : EIATTR_EXIT_INSTR_OFFSETS
	.align		4
        /*0024*/ 	.byte	0x04, 0x1c
        /*0026*/ 	.short	(.L_502 - .L_501)


	//   ....[0]....
.L_501:
        /*0028*/ 	.word	0x00000010


	//----- nvinfo : EIATTR_MAX_THREADS
	.align		4
.L_502:
        /*002c*/ 	.byte	0x04, 0x05
        /*002e*/ 	.short	(.L_504 - .L_503)
.L_503:
        /*0030*/ 	.word	0x00000100
        /*0034*/ 	.word	0x00000001
        /*0038*/ 	.word	0x00000001


	//----- nvinfo : EIATTR_CBANK_PARAM_SIZE
	.align		4
.L_504:
        /*003c*/ 	.byte	0x03, 0x19
        /*003e*/ 	.short	0x0278


	//----- nvinfo : EIATTR_PARAM_CBANK
	.align		4
        /*0040*/ 	.byte	0x04, 0x0a
        /*0042*/ 	.short	(.L_506 - .L_505)
	.align		4
.L_505:
        /*0044*/ 	.word	index@(.nv.constant0._ZN7cutlass13device_kernelIN5flash19enable_sm80_to_sm89INS1_16FlashAttnBwdSm80INS1_25CollectiveMainloopBwdSm80ILi2ELi1EN4cute5tupleIJNS5_1CILi64EEENS7_ILi96EEENS7_ILi128EEEEEENS_6half_tEfNS_4arch4Sm80ELb0ELb1ELb0ELb1ELb0ELb0ELb0ELb0ELi2ELi2ELi2ELi2ELb1EEENS1_24CollectiveEpilogueBwdGQAISB_fSE_Li256ELb1ELb0EEENS1_19SingleTileSchedulerILb1ELb0ELb0ELi96EEEEEEEEEvNT_6ParamsE)
        /*0048*/ 	.short	0x0210
        /*004a*/ 	.short	0x0278


	//----- nvinfo : EIATTR_SW_WAR
	.align		4
.L_506:
        /*004c*/ 	.byte	0x04, 0x36
        /*004e*/ 	.short	(.L_508 - .L_507)
.L_507:
        /*0050*/ 	.word	0x00000008
.L_508:


//--------------------- .nv.info._ZN7cutlass13device_kernelIN5flash19enable_sm80_to_sm89INS1_16FlashAttnBwdSm80INS1_25CollectiveMainloopBwdSm80ILi2ELi1EN4cute5tupleIJNS5_1CILi64EEENS7_ILi96EEENS7_ILi128EEEEEENS_6half_tEfNS_4arch4Sm80ELb0ELb1ELb0ELb1ELb1ELb0ELb0ELb0ELi2ELi2ELi2ELi2ELb1EEENS1_24CollectiveEpilogueBwdGQAISB_fSE_Li256ELb1ELb1EEENS1_19SingleTileSchedulerILb1ELb0ELb0ELi96EEEEEEEEEvNT_6ParamsE --------------------------
	.section	.nv.info._ZN7cutlass13device_kernelIN5flash19enable_sm80_to_sm89INS1_16FlashAttnBwdSm80INS1_25CollectiveMainloopBwdSm80ILi2ELi1EN4cute5tupleIJNS5_1CILi64EEENS7_ILi96EEENS7_ILi128EEEEEENS_6half_tEfNS_4arch4Sm80ELb0ELb1ELb0ELb1ELb1ELb0ELb0ELb0ELi2ELi2ELi2ELi2ELb1EEENS1_24CollectiveEpilogueBwdGQAISB_fSE_Li256ELb1ELb1EEENS1_19SingleTileSchedulerILb1ELb0ELb0ELi96EEEEEEEEEvNT_6ParamsE,"",@"SHT_CUDA_INFO"
	.sectionflags	@""
	.align	4


	//----- nvinfo : EIATTR_CUDA_API_VERSION
	.align		4
        /*0000*/ 	.byte	0x04, 0x37
        /*0002*/ 	.short	(.L_510 - .L_509)
.L_509:
        /*0004*/ 	.word	0x00000082


	//----- nvinfo : EIATTR_KPARAM_INFO
	.align		4
.L_510:
        /*0008*/ 	.byte	0x04, 0x17
        /*000a*/ 	.short	(.L_512 - .L_511)
.L_511:
        /*000c*/ 	.word	0x00000000
        /*0010*/ 	.short	0x0000
        /*0012*/ 	.short	0x0000
        /*0014*/ 	.byte	0x00, 0xf0, 0xe1, 0x09


	//----- nvinfo : EIATTR_SPARSE_MMA_MASK
	.align		4
.L_512:
        /*0018*/ 	.byte	0x03, 0x50
        /*001a*/ 	.short	0x0000


	//----- nvinfo : EIATTR_MAXREG_COUNT
	.align		4
        /*001c*/ 	.byte	0x03, 0x1b
        /*001e*/ 	.short	0x00ff


	//----- nvinfo : EIATTR_MERCURY_ISA_VERSION
	.align		4
        /*0020*/ 	.byte	0x03, 0x5f
        /*0022*/ 	.short	0x0101


	//----- nvinfo : EIATTR_EXIT_INSTR_OFFSETS
	.align		4
        /*0024*/ 	.byte	0x04, 0x1c
        /*0026*/ 	.short	(.L_514 - .L_513)


	//   ....[0]....
.L_513:
        /*0028*/ 	.word	0x00000010


	//----- nvinfo : EIATTR_MAX_THREADS
	.align		4
.L_514:
        /*002c*/ 	.byte	0x04, 0x05
        /*002e*/ 	.short	(.L_516 - .L_515)
.L_515:
        /*0030*/ 	.word	0x00000100
        /*0034*/ 	.word	0x00000001
        /*0038*/ 	.word	0x00000001


	//----- nvinfo : EIATTR_CBANK_PARAM_SIZE
	.align		4
.L_516:
        /*003c*/ 	.byte	0x03, 0x19
        /*003e*/ 	.short	0x0278


	//----- nvinfo : EIATTR_PARAM_CBANK
	.align		4
        /*0040*/ 	.byte	0x04, 0x0a
        /*0042*/ 	.short	(.L_518 - .L_517)
	.align		4
.L_517:
        /*0044*/ 	.word	index@(.nv.constant0._ZN7cutlass13device_kernelIN5flash19enable_sm80_to_sm89INS1_16FlashAttnBwdSm80INS1_25CollectiveMainloopBwdSm80ILi2ELi1EN4cute5tupleIJNS5_1CILi64EEENS7_ILi96EEENS7_ILi128EEEEEENS_6half_tEfNS_4arch4Sm80ELb0ELb1ELb0ELb1ELb1ELb0ELb0ELb0ELi2ELi2ELi2ELi2ELb1EEENS1_24CollectiveEpilogueBwdGQAISB_fSE_Li256ELb1ELb1EEENS1_19SingleTileSchedulerILb1ELb0ELb0ELi96EEEEEEEEEvNT_6ParamsE)
        /*0048*/ 	.short	0x0210
        /*004a*/ 	.short	0x0278


	//----- nvinfo : EIATTR_SW_WAR
	.align		4
.L_518:
        /*004c*/ 	.byte	0x04, 0x36
        /*004e*/ 	.short	(.L_520 - .L_519)
.L_519:
        /*0050*/ 	.word	0x00000008
.L_520:


//--------------------- .nv.info._ZN7cutlass13device_kernelIN5flash19enable_sm80_to_sm89INS1_16FlashAttnBwdSm80INS1_25CollectiveMainloopBwdSm80ILi2ELi1EN4cute5tupleIJNS5_1CILi64EEENS7_ILi96EEENS7_ILi128EEEEEENS_6half_tEfNS_4arch4Sm80ELb1ELb0ELb0ELb0ELb0ELb0ELb0ELb0ELi2ELi2ELi2ELi2ELb1EEENS1_21CollectiveEpilogueBwdISB_SC_SE_Li256ELb0ELb0ELi4EEENS1_25SingleTileBwdLPTSchedulerILb0ELi96ELb0EEEEEEEEEvNT_6ParamsE --------------------------
	.section	.nv.info._ZN7cutlass13device_kernelIN5flash19enable_sm80_to_sm89INS1_16FlashAttnBwdSm80INS1_25CollectiveMainloopBwdSm80ILi2ELi1EN4cute5tupleIJNS5_1CILi64EEENS7_ILi96EEENS7_ILi128EEEEEENS_6half_tEfNS_4arch4Sm80ELb1ELb0ELb0ELb0ELb0ELb0ELb0ELb0ELi2ELi2ELi2ELi2ELb1EEENS1_21CollectiveEpilogueBwdISB_SC_SE_Li256ELb0ELb0ELi4EEENS1_25SingleTileBwdLPTSchedulerILb0ELi96ELb0EEEEEEEEEvNT_6ParamsE,"",@"SHT_CUDA_INFO"
	.sectionflags	@""
	.align	4


	//----- nvinfo : EIATTR_CUDA_API_VERSION
	.align		4
        /*0000*/ 	.byte	0x04, 0x37
        /*0002*/ 	.short	(.L_522 - .L_521)
.L_521:
        /*0004*/ 	.word	0x00000082


	//----- nvinfo : EIATTR_KPARAM_INFO
	.align		4
.L_522:
        /*0008*/ 	.byte	0x04, 0x17
        /*000a*/ 	.short	(.L_524 - .L_523)
.L_523:
        /*000c*/ 	.word	0x00000000
        /*0010*/ 	.short	0x0000
        /*0012*/ 	.short	0x0000
        /*0014*/ 	.byte	0x00, 0xf0, 0x21, 0x0a


	//----- nvinfo : EIATTR_SPARSE_MMA_MASK
	.align		4
.L_524:
        /*0018*/ 	.byte	0x03, 0x50
        /*001a*/ 	.short	0x0000


	//----- nvinfo : EIATTR_MAXREG_COUNT
	.align		4
        /*001c*/ 	.byte	0x03, 0x1b
        /*001e*/ 	.short	0x00ff


	//----- nvinfo : EIATTR_MERCURY_ISA_VERSION
	.align		4
        /*0020*/ 	.byte	0x03, 0x5f
        /*0022*/ 	.short	0x0101


	//----- nvinfo : EIATTR_EXIT_INSTR_OFFSETS
	.align		4
        /*0024*/ 	.byte	0x04, 0x1c
        /*0026*/ 	.short	(.L_526 - .L_525)


	//   ....[0]....
.L_525:
        /*0028*/ 	.word	0x00000010


	//----- nvinfo : EIATTR_MAX_THREADS
	.align		4
.L_526:
        /*002c*/ 	.byte	0x04, 0x05
        /*002e*/ 	.short	(.L_528 - .L_527)
.L_527:
        /*0030*/ 	.word	0x00000100
        /*0034*/ 	.word	0x00000001
        /*0038*/ 	.word	0x00000001


	//----- nvinfo : EIATTR_CBANK_PARAM_SIZE
	.align		4
.L_528:
        /*003c*/ 	.byte	0x03, 0x19
        /*003e*/ 	.short	0x0288


	//----- nvinfo : EIATTR_PARAM_CBANK
	.align		4
        /*0040*/ 	.byte	0x04, 0x0a
        /*0042*/ 	.short	(.L_530 - .L_529)
	.align		4
.L_529:
        /*0044*/ 	.word	index@(.nv.constant0._ZN7cutlass13device_kernelIN5flash19enable_sm80_to_sm89INS1_16FlashAttnBwdSm80INS1_25CollectiveMainloopBwdSm80ILi2ELi1EN4cute5tupleIJNS5_1CILi64EEENS7_ILi96EEENS7_ILi128EEEEEENS_6half_tEfNS_4arch4Sm80ELb1ELb0ELb0ELb0ELb0ELb0ELb0ELb0ELi2ELi2ELi2ELi2ELb1EEENS1_21CollectiveEpilogueBwdISB_SC_SE_Li256ELb0ELb0ELi4EEENS1_25SingleTileBwdLPTSchedulerILb0ELi96ELb0EEEEEEEEEvNT_6ParamsE)
        /*0048*/ 	.short	0x0210
        /*004a*/ 	.short	0x0288


	//----- nvinfo : EIATTR_SW_WAR
	.align		4
.L_530:
        /*004c*/ 	.byte	0x04, 0x36
        /*004e*/ 	.short	(.L_532 - .L_531)
.L_531:
        /*0050*/ 	.word	0x00000008
.L_532:


//--------------------- .nv.info._ZN7cutlass13device_kernelIN5flash19enable_sm80_to_sm89INS1_16FlashAttnBwdSm80INS1_25CollectiveMainloopBwdSm80ILi2ELi1EN4cute5tupleIJNS5_1CILi64EEENS7_ILi96EEENS7_ILi128EEEEEENS_6half_tEfNS_4arch4Sm80ELb1ELb0ELb0ELb0ELb1ELb0ELb0ELb0ELi2ELi2ELi2ELi2ELb1EEENS1_21CollectiveEpilogueBwdISB_SC_SE_Li256ELb0ELb0ELi4EEENS1_25SingleTileBwdLPTSchedulerILb0ELi96ELb1EEEEEEEEEvNT_6ParamsE --------------------------
	.section	.nv.info._ZN7cutlass13device_kernelIN5flash19enable_sm80_to_sm89INS1_16FlashAttnBwdSm80INS1_25CollectiveMainloopBwdSm80ILi2ELi1EN4cute5tupleIJNS5_1CILi64EEENS7_ILi96EEENS7_ILi128EEEEEENS_6half_tEfNS_4arch4Sm80ELb1ELb0ELb0ELb0ELb1ELb0ELb0ELb0ELi2ELi2ELi2ELi2ELb1EEENS1_21CollectiveEpilogueBwdISB_SC_SE_Li256ELb0ELb0ELi4EEENS1_25SingleTileBwdLPTSchedulerILb0ELi96ELb1EEEEEEEEEvNT_6ParamsE,"",@"SHT_CUDA_INFO"
	.sectionflags	@""
	.align	4


	//----- nvinfo : EIATTR_CUDA_API_VERSION
	.align		4
        /*0000*/ 	.byte	0x04, 0x37
        /*0002*/ 	.short	(.L_534 - .L_533)
.L_533:
        /*0004*/ 	.word	0x00000082


	//----- nvinfo : EIATTR_KPARAM_INFO
	.align		4
.L_534:
        /*0008*/ 	.byte	0x04, 0x17
        /*000a*/ 	.short	(.L_536 - .L_535)
.L_535:
        /*000c*/ 	.word	0x00000000
        /*0010*/ 	.short	0x0000
        /*0012*/ 	.short	0x0000
        /*0014*/ 	.byte	0x00, 0xf0, 0x21, 0x0a


	//----- nvinfo : EIATTR_SPARSE_MMA_MASK
	.align		4
.L_536:
        /*0018*/ 	.byte	0x03, 0x50
        /*001a*/ 	.short	0x0000


	//----- nvinfo : EIATTR_MAXREG_COUNT
	.align		4
        /*001c*/ 	.byte	0x03, 0x1b
        /*001e*/ 	.short	0x00ff


	//----- nvinfo : EIATTR_MERCURY_ISA_VERSION
	.align		4
        /*0020*/ 	.byte	0x03, 0x5f
        /*0022*/ 	.short	0x0101


	//----- nvinfo : EIATTR_EXIT_INSTR_OFFSETS
	.align		4
        /*0024*/ 	.byte	0x04, 0x1c
        /*0026*/ 	.short	(.L_538 - .L_537)


	//   ....[0]....
.L_537:
        /*0028*/ 	.word	0x00000010


	//----- nvinfo : EIATTR_MAX_THREADS
	.align		4
.L_538:
        /*002c*/ 	.byte	0x04, 0x05
        /*002e*/ 	.short	(.L_540 - .L_539)
.L_539:
        /*0030*/ 	.word	0x00000100
        /*0034*/ 	.word	0x00000001
        /*0038*/ 	.word	0x00000001


	//----- nvinfo : EIATTR_CBANK_PARAM_SIZE
	.align		4
.L_540:
        /*003c*/ 	.byte	0x03, 0x19
        /*003e*/ 	.short	0x0288


	//----- nvinfo : EIATTR_PARAM_CBANK
	.align		4
        /*0040*/ 	.byte	0x04, 0x0a
        /*0042*/ 	.short	(.L_542 - .L_541)
	.align		4
.L_541:
        /*0044*/ 	.word	index@(.nv.constant0._ZN7cutlass13device_kernelIN5flash19enable_sm80_to_sm89INS1_16FlashAttnBwdSm80INS1_25CollectiveMainloopBwdSm80ILi2ELi1EN4cute5tupleIJNS5_1CILi64EEENS7_ILi96EEENS7_ILi128EEEEEENS_6half_tEfNS_4arch4Sm80ELb1ELb0ELb0ELb0ELb1ELb0ELb0ELb0ELi2ELi2ELi2ELi2ELb1EEENS1_21CollectiveEpilogueBwdISB_SC_SE_Li256ELb0ELb0ELi4EEENS1_25SingleTileBwdLPTSchedulerILb0ELi96ELb1EEEEEEEEEvNT_6ParamsE)
        /*0048*/ 	.short	0x0210
        /*004a*/ 	.short	0x0288


	//----- nvinfo : EIATTR_SW_WAR
	.align		4
.L_542:
        /*004c*/ 	.byte	0x04, 0x36
        /*004e*/ 	.short	(.L_544 - .L_543)
.L_543:
        /*0050*/ 	.word	0x00000008
.L_544:


//--------------------- .nv.info._ZN7cutlass13device_kernelIN5flash19enable_sm80_to_sm89INS1_16FlashAttnBwdSm80INS1_25CollectiveMainloopBwdSm80ILi2ELi1EN4cute5tupleIJNS5_1CILi64EEENS7_ILi96EEENS7_ILi128EEEEEENS_6half_tEfNS_4arch4Sm80ELb1ELb0ELb0ELb0ELb0ELb0ELb0ELb0ELi2ELi2ELi2ELi2ELb1EEENS1_24CollectiveEpilogueBwdGQAISB_fSE_Li256ELb0ELb0EEENS1_25SingleTileBwdLPTSchedulerILb0ELi96ELb0EEEEEEEEEvNT_6ParamsE --------------------------
	.section	.nv.info._ZN7cutlass13device_kernelIN5flash19enable_sm80_to_sm89INS1_16FlashAttnBwdSm80INS1_25CollectiveMainloopBwdSm80ILi2ELi1EN4cute5tupleIJNS5_1CILi64EEENS7_ILi96EEENS7_ILi128EEEEEENS_6half_tEfNS_4arch4Sm80ELb1ELb0ELb0ELb0ELb0ELb0ELb0ELb0ELi2ELi2ELi2ELi2ELb1EEENS1_24CollectiveEpilogueBwdGQAISB_fSE_Li256ELb0ELb0EEENS1_25SingleTileBwdLPTSchedulerILb0ELi96ELb0EEEEEEEEEvNT_6ParamsE,"",@"SHT_CUDA_INFO"
	.sectionflags	@""
	.align	4


	//----- nvinfo : EIATTR_CUDA_API_VERSION
	.align		4
        /*0000*/ 	.byte	0x04, 0x37
        /*0002*/ 	.short	(.L_546 - .L_545)
.L_545:
        /*0004*/ 	.word	0x00000082


	//----- nvinfo : EIATTR_KPARAM_INFO
	.align		4
.L_546:
        /*0008*/ 	.byte	0x04, 0x17
        /*000a*/ 	.short	(.L_548 - .L_547)
.L_547:
        /*000c*/ 	.word	0x00000000
        /*0010*/ 	.short	0x0000
        /*0012*/ 	.short	0x0000
        /*0014*/ 	.byte	0x00, 0xf0, 0x41, 0x0a


	//----- nvinfo : EIATTR_SPARSE_MMA_MASK
	.align		4
.L_548:
        /*0018*/ 	.byte	0x03, 0x50
        /*001a*/ 	.short	0x0000


	//----- nvinfo : EIATTR_MAXREG_COUNT
	.align		4
        /*001c*/ 	.byte	0x03, 0x1b
        /*001e*/ 	.short	0x00ff


	//----- nvinfo : EIATTR_MERCURY_ISA_VERSION
	.align		4
        /*0020*/ 	.byte	0x03, 0x5f
        /*0022*/ 	.short	0x0101


	//----- nvinfo : EIATTR_EXIT_INSTR_OFFSETS
	.align		4
        /*0024*/ 	.byte	0x04, 0x1c
        /*0026*/ 	.short	(.L_550 - .L_549)


	//   ....[0]....
.L_549:
        /*0028*/ 	.word	0x00000010


	//----- nvinfo : EIATTR_MAX_THREADS
	.align		4
.L_550:
        /*002c*/ 	.byte	0x04, 0x05
        /*002e*/ 	.short	(.L_552 - .L_551)
.L_551:
        /*0030*/ 	.word	0x00000100
        /*0034*/ 	.word	0x00000001
        /*0038*/ 	.word	0x00000001


	//----- nvinfo : EIATTR_CBANK_PARAM_SIZE
	.align		4
.L_552:
        /*003c*/ 	.byte	0x03, 0x19
        /*003e*/ 	.short	0x0290


	//----- nvinfo : EIATTR_PARAM_CBANK
	.align		4
        /*0040*/ 	.byte	0x04, 0x0a
        /*0042*/ 	.short	(.L_554 - .L_553)
	.align		4
.L_553:
        /*0044*/ 	.word	index@(.nv.constant0._ZN7cutlass13device_kernelIN5flash19enable_sm80_to_sm89INS1_16FlashAttnBwdSm80INS1_25CollectiveMainloopBwdSm80ILi2ELi1EN4cute5tupleIJNS5_1CILi64EEENS7_ILi96EEENS7_ILi128EEEEEENS_6half_tEfNS_4arch4Sm80ELb1ELb0ELb0ELb0ELb0ELb0ELb0ELb0ELi2ELi2ELi2ELi2ELb1EEENS1_24CollectiveEpilogueBwdGQAISB_fSE_Li256ELb0ELb0EEENS1_25SingleTileBwdLPTSchedulerILb0ELi96ELb0EEEEEEEEEvNT_6ParamsE)
        /*0048*/ 	.short	0x0210
        /*004a*/ 	.short	0x0290


	//----- nvinfo : EIATTR_SW_WAR
	.align		4
.L_554:
        /*004c*/ 	.byte	0x04, 0x36
        /*004e*/ 	.short	(.L_556 - .L_555)
.L_555:
        /*0050*/ 	.word	0x00000008
.L_556:


//--------------------- .nv.info._ZN7cutlass13device_kernelIN5flash19enable_sm80_to_sm89INS1_16FlashAttnBwdSm80INS1_25CollectiveMainloopBwdSm80ILi2ELi1EN4cute5tupleIJNS5_1CILi64EEENS7_ILi96EEENS7_ILi128EEEEEENS_6half_tEfNS_4arch4Sm80ELb1ELb0ELb0ELb0ELb1ELb0ELb0ELb0ELi2ELi2ELi2ELi2ELb1EEENS1_24CollectiveEpilogueBwdGQAISB_fSE_Li256ELb0ELb1EEENS1_25SingleTileBwdLPTSchedulerILb0ELi96ELb1EEEEEEEEEvNT_6ParamsE --------------------------
	.section	.nv.info._ZN7cutlass13device_kernelIN5flash19enable_sm80_to_sm89INS1_16FlashAttnBwdSm80INS1_25CollectiveMainloopBwdSm80ILi2ELi1EN4cute5tupleIJNS5_1CILi64EEENS7_ILi96EEENS7_ILi128EEEEEENS_6half_tEfNS_4arch4Sm80ELb1ELb0ELb0ELb0ELb1ELb0ELb0ELb0ELi2ELi2ELi2ELi2ELb1EEENS1_24CollectiveEpilogueBwdGQAISB_fSE_Li256ELb0ELb1EEENS1_25SingleTileBwdLPTSchedulerILb0ELi96ELb1EEEEEEEEEvNT_6ParamsE,"",@"SHT_CUDA_INFO"
	.sectionflags	@""
	.align	4


	//----- nvinfo : EIATTR_CUDA_API_VERSION
	.align		4
        /*0000*/ 	.byte	0x04, 0x37
        /*0002*/ 	.short	(.L_558 - .L_557)
.L_557:
        /*0004*/ 	.word	0x00000082


	//----- nvinfo : EIATTR_KPARAM_INFO
	.align		4
.L_558:
        /*0008*/ 	.byte	0x04, 0x17
        /*000a*/ 	.short	(.L_560 - .L_559)
.L_559:
        /*000c*/ 	.word	0x00000000
        /*0010*/ 	.short	0x0000
        /*0012*/ 	.short	0x0000
        /*0014*/ 	.byte	0x00, 0xf0, 0x41, 0x0a


	//----- nvinfo : EIATTR_SPARSE_MMA_MASK
	.align		4
.L_560:
        /*0018*/ 	.byte	0x03, 0x50
        /*001a*/ 	.short	0x0000


	//----- nvinfo : EIATTR_MAXREG_COUNT
	.align		4
        /*001c*/ 	.byte	0x03, 0x1b
        /*001e*/ 	.short	0x00ff


	//----- nvinfo : EIATTR_MERCURY_ISA_VERSION
	.align		4
        /*0020*/ 	.byte	0x03, 0x5f
        /*0022*/ 	.short	0x0101


	//----- nvinfo : EIATTR_EXIT_INSTR_OFFSETS
	.align		4
        /*0024*/ 	.byte	0x04, 0x1c
        /*0026*/ 	.short	(.L_562 - .L_561)


	//   ....[0]....
.L_561:
        /*0028*/ 	.word	0x00000010


	//----- nvinfo : EIATTR_MAX_THREADS
	.align		4
.L_562:
        /*002c*/ 	.byte	0x04, 0x05
        /*002e*/ 	.short	(.L_564 - .L_563)
.L_563:
        /*0030*/ 	.word	0x00000100
        /*0034*/ 	.word	0x00000001
        /*0038*/ 	.word	0x00000001


	//----- nvinfo : EIATTR_CBANK_PARAM_SIZE
	.align		4
.L_564:
        /*003c*/ 	.byte	0x03, 0x19
        /*003e*/ 	.short	0x0290


	//----- nvinfo : EIATTR_PARAM_CBANK
	.align		4
        /*0040*/ 	.byte	0x04, 0x0a
        /*0042*/ 	.short	(.L_566 - .L_565)
	.align		4
.L_565:
        /*0044*/ 	.word	index@(.nv.constant0._ZN7cutlass13device_kernelIN5flash19enable_sm80_to_sm89INS1_16FlashAttnBwdSm80INS1_25CollectiveMainloopBwdSm80ILi2ELi1EN4cute5tupleIJNS5_1CILi64EEENS7_ILi96EEENS7_ILi128EEEEEENS_6half_tEfNS_4arch4Sm80ELb1ELb0ELb0ELb0ELb1ELb0ELb0ELb0ELi2ELi2ELi2ELi2ELb1EEENS1_24CollectiveEpilogueBwdGQAISB_fSE_Li256ELb0ELb1EEENS1_25SingleTileBwdLPTSchedulerILb0ELi96ELb1EEEEEEEEEvNT_6ParamsE)
        /*0048*/ 	.short	0x0210
        /*004a*/ 	.short	0x0290


	//----- nvinfo : EIATTR_SW_WAR
	.align		4
.L_566:
        /*004c*/ 	.byte	0x04, 0x36
        /*004e*/ 	.short	(.L_568 - .L_567)
.L_567:
        /*0050*/ 	.word	0x00000008
.L_568:


//--------------------- .nv.info._ZN7cutlass13device_kernelIN5flash19enable_sm80_to_sm89INS1_16FlashAttnBwdSm80INS1_25CollectiveMainloopBwdSm80ILi2ELi1EN4cute5tupleIJNS5_1CILi64EEENS7_ILi96EEENS7_ILi128EEEEEENS_6half_tEfNS_4arch4Sm80ELb1ELb0ELb0ELb1ELb0ELb0ELb0ELb0ELi2ELi2ELi2ELi2ELb1EEENS1_21CollectiveEpilogueBwdISB_SC_SE_Li256ELb1ELb0ELi4EEENS1_25SingleTileBwdLPTSchedulerILb1ELi96ELb0EEEEEEEEEvNT_6ParamsE --------------------------
	.section	.nv.info._ZN7cutlass13device_kernelIN5flash19enable_sm80_to_sm89INS1_16FlashAttnBwdSm80INS1_25CollectiveMainloopBwdSm80ILi2ELi1EN4cute5tupleIJNS5_1CILi64EEENS7_ILi96EEENS7_ILi128EEEEEENS_6half_tEfNS_4arch4Sm80ELb1ELb0ELb0ELb1ELb0ELb0ELb0ELb0ELi2ELi2ELi2ELi2ELb1EEENS1_21CollectiveEpilogueBwdISB_SC_SE_Li256ELb1ELb0ELi4EEENS1_25SingleTileBwdLPTSchedulerILb1ELi96ELb0EEEEEEEEEvNT_6ParamsE,"",@"SHT_CUDA_INFO"
	.sectionflags	@""
	.align	4


	//----- nvinfo : EIATTR_CUDA_API_VERSION
	.align		4
        /*0000*/ 	.byte	0x04, 0x37
        /*0002*/ 	.short	(.L_570 - .L_569)
.L_569:
        /*0004*/ 	.word	0x00000082


	//----- nvinfo : EIATTR_KPARAM_INFO
	.align		4
.L_570:
        /*0008*/ 	.byte	0x04, 0x17
        /*000a*/ 	.short	(.L_572 - .L_571)
.L_571:
        /*000c*/ 	.word	0x00000000
        /*0010*/ 	.short	0x0000
        /*0012*/ 	.short	0x0000
        /*0014*/ 	.byte	0x00, 0xf0, 0x21, 0x0a


	//----- nvinfo : EIATTR_SPARSE_MMA_MASK
	.align		4
.L_572:
        /*0018*/ 	.byte	0x03, 0x50
        /*001a*/ 	.short	0x0000


	//----- nvinfo : EIATTR_MAXREG_COUNT
	.align		4
        /*001c*/ 	.byte	0x03, 0x1b
        /*001e*/ 	.short	0x00ff


	//----- nvinfo : EIATTR_MERCURY_ISA_VERSION
	.align		4
        /*0020*/ 	.byte	0x03, 0x5f
        /*0022*/ 	.short	0x0101


	//----- nvinfo : EIATTR_EXIT_INSTR_OFFSETS
	.align		4
        /*0024*/ 	.byte	0x04, 0x1c
        /*0026*/ 	.short	(.L_574 - .L_573)


	//   ....[0]....
.L_573:
        /*0028*/ 	.word	0x00000010


	//----- nvinfo : EIATTR_MAX_THREADS
	.align		4
.L_574:
        /*002c*/ 	.byte	0x04, 0x05
        /*002e*/ 	.short	(.L_576 - .L_575)
.L_575:
        /*0030*/ 	.word	0x00000100
        /*0034*/ 	.word	0x00000001
        /*0038*/ 	.word	0x00000001


	//----- nvinfo : EIATTR_CBANK_PARAM_SIZE
	.align		4
.L_576:
        /*003c*/ 	.byte	0x03, 0x19
        /*003e*/ 	.short	0x0288


	//----- nvinfo : EIATTR_PARAM_CBANK
	.align		4
        /*0040*/ 	.byte	0x04, 0x0a
        /*0042*/ 	.short	(.L_578 - .L_577)
	.align		4
.L_577:
        /*0044*/ 	.word	index@(.nv.constant0._ZN7cutlass13device_kernelIN5flash19enable_sm80_to_sm89INS1_16FlashAttnBwdSm80INS1_25CollectiveMainloopBwdSm80ILi2ELi1EN4cute5tupleIJNS5_1CILi64EEENS7_ILi96EEENS7_ILi128EEEEEENS_6half_tEfNS_4arch4Sm80ELb1ELb0ELb0ELb1ELb0ELb0ELb0ELb0ELi2ELi2ELi2ELi2ELb1EEENS1_21CollectiveEpilogueBwdISB_SC_SE_Li256ELb1ELb0ELi4EEENS1_25SingleTileBwdLPTSchedulerILb1ELi96ELb0EEEEEEEEEvNT_6ParamsE)
        /*0048*/ 	.short	0x0210
        /*004a*/ 	.short	0x0288


	//----- nvinfo : EIATTR_SW_WAR
	.align		4
.L_578:
        /*004c*/ 	.byte	0x04, 0x36
        /*004e*/ 	.short	(.L_580 - .L_579)
.L_579:
        /*0050*/ 	.word	0x00000008
.L_580:


//--------------------- .nv.info._ZN7cutlass13device_kernelIN5flash19enable_sm80_to_sm89INS1_16FlashAttnBwdSm80INS1_25CollectiveMainloopBwdSm80ILi2ELi1EN4cute5tupleIJNS5_1CILi64EEENS7_ILi96EEENS7_ILi128EEEEEENS_6half_tEfNS_4arch4Sm80ELb1ELb0ELb0ELb1ELb1ELb0ELb0ELb0ELi2ELi2ELi2ELi2ELb1EEENS1_21CollectiveEpilogueBwdISB_SC_SE_Li256ELb1ELb0ELi4EEENS1_25SingleTileBwdLPTSchedulerILb1ELi96ELb1EEEEEEEEEvNT_6ParamsE --------------------------
	.section	.nv.info._ZN7cutlass13device_kernelIN5flash19enable_sm80_to_sm89INS1_16FlashAttnBwdSm80INS1_25CollectiveMainloopBwdSm80ILi2ELi1EN4cute5tupleIJNS5_1CILi64EEENS7_ILi96EEENS7_ILi128EEEEEENS_6half_tEfNS_4arch4Sm80ELb1ELb0ELb0ELb1ELb1ELb0ELb0ELb0ELi2ELi2ELi2ELi2ELb1EEENS1_21CollectiveEpilogueBwdISB_SC_SE_Li256ELb1ELb0ELi4EEENS1_25SingleTileBwdLPTSchedulerILb1ELi96ELb1EEEEEEEEEvNT_6ParamsE,"",@"SHT_CUDA_INFO"
	.sectionflags	@""
	.align	4


	//----- nvinfo : EIATTR_CUDA_API_VERSION
	.align		4
        /*0000*/ 	.byte	0x04, 0x37
        /*0002*/ 	.short	(.L_582 - .L_581)
.L_581:
        /*0004*/ 	.word	0x00000082


	//----- nvinfo : EIATTR_KPARAM_INFO
	.align		4
.L_582:
        /*0008*/ 	.byte	0x04, 0x17
        /*000a*/ 	.short	(.L_584 - .L_583)
.L_583:
        /*000c*/ 	.word	0x00000000
        /*0010*/ 	.short	0x0000
        /*0012*/ 	.short	0x0000
        /*0014*/ 	.byte	0x00, 0xf0, 0x21, 0x0a


	//----- nvinfo : EIATTR_SPARSE_MMA_MASK
	.align		4
.L_584:
        /*0018*/ 	.byte	0x03, 0x50
        /*001a*/ 	.short	0x0000


	//----- nvinfo : EIATTR_MAXREG_COUNT
	.align		4
        /*001c*/ 	.byte	0x03, 0x1b
        /*001e*/ 	.short	0x00ff


	//----- nvinfo : EIATTR_MERCURY_ISA_VERSION
	.align		4
        /*0020*/ 	.byte	0x03, 0x5f
        /*0022*/ 	.short	0x0101


	//----- nvinfo : EIATTR_EXIT_INSTR_OFFSETS
	.align		4
        /*0024*/ 	.byte	0x04, 0x1c
        /*0026*/ 	.short	(.L_586 - .L_585)


	//   ....[0]....
.L_585:
        /*0028*/ 	.word	0x00000010


	//----- nvinfo : EIATTR_MAX_THREADS
	.align		4
.L_586:
        /*002c*/ 	.byte	0x04, 0x05
        /*002e*/ 	.short	(.L_588 - .L_587)
.L_587:
        /*0030*/ 	.word	0x00000100
        /*0034*/ 	.word	0x00000001
        /*0038*/ 	.word	0x00000001


	//----- nvinfo : EIATTR_CBANK_PARAM_SIZE
	.align		4
.L_588:
        /*003c*/ 	.byte	0x03, 0x19
        /*003e*/ 	.short	0x0288


	//----- nvinfo : EIATTR_PARAM_CBANK
	.align		4
        /*0040*/ 	.byte	0x04, 0x0a
        /*0042*/ 	.short	(.L_590 - .L_589)
	.align		4
.L_589:
        /*0044*/ 	.word	index@(.nv.constant0._ZN7cutlass13device_kernelIN5flash19enable_sm80_to_sm89INS1_16FlashAttnBwdSm80INS1_25CollectiveMainloopBwdSm80ILi2ELi1EN4cute5tupleIJNS5_1CILi64EEENS7_ILi96EEENS7_ILi128EEEEEENS_6half_tEfNS_4arch4Sm80ELb1ELb0ELb0ELb1ELb1ELb0ELb0ELb0ELi2ELi2ELi2ELi2ELb1EEENS1_21CollectiveEpilogueBwdISB_SC_SE_Li256ELb1ELb0ELi4EEENS1_25SingleTileBwdLPTSchedulerILb1ELi96ELb1EEEEEEEEEvNT_6ParamsE)
        /*0048*/ 	.short	0x0210
        /*004a*/ 	.short	0x0288


	//----- nvinfo : EIATTR_SW_WAR
	.align		4
.L_590:
        /*004c*/ 	.byte	0x04, 0x36
        /*004e*/ 	.short	(.L_592 - .L_591)
.L_591:
        /*0050*/ 	.word	0x00000008
.L_592:


//--------------------- .nv.info._ZN7cutlass13device_kernelIN5flash19enable_sm80_to_sm89INS1_16FlashAttnBwdSm80INS1_25CollectiveMainloopBwdSm80ILi2ELi1EN4cute5tupleIJNS5_1CILi64EEENS7_ILi96EEENS7_ILi128EEEEEENS_6half_tEfNS_4arch4Sm80ELb1ELb0ELb0ELb1ELb0ELb0ELb0ELb0ELi2ELi2ELi2ELi2ELb1EEENS1_24CollectiveEpilogueBwdGQAISB_fSE_Li256ELb1ELb0EEENS1_25SingleTileBwdLPTSchedulerILb1ELi96ELb0EEEEEEEEEvNT_6ParamsE --------------------------
	.section	.nv.info._ZN7cutlass13device_kernelIN5flash19enable_sm80_to_sm89INS1_16FlashAttnBwdSm80INS1_25CollectiveMainloopBwdSm80ILi2ELi1EN4cute5tupleIJNS5_1CILi64EEENS7_ILi96EEENS7_ILi128EEEEEENS_6half_tEfNS_4arch4Sm80ELb1ELb0ELb0ELb1ELb0ELb0ELb0ELb0ELi2ELi2ELi2ELi2ELb1EEENS1_24CollectiveEpilogueBwdGQAISB_fSE_Li256ELb1ELb0EEENS1_25SingleTileBwdLPTSchedulerILb1ELi96ELb0EEEEEEEEEvNT_6ParamsE,"",@"SHT_CUDA_INFO"
	.sectionflags	@""
	.align	4


	//----- nvinfo : EIATTR_CUDA_API_VERSION
	.align		4
        /*0000*/ 	.byte	0x04, 0x37
        /*0002*/ 	.short	(.L_594 - .L_593)
.L_593:
        /*0004*/ 	.word	0x00000082


	//----- nvinfo : EIATTR_KPARAM_INFO
	.align		4
.L_594:
        /*0008*/ 	.byte	0x04, 0x17
        /*000a*/ 	.short	(.L_596 - .L_595)
.L_595:
        /*000c*/ 	.word	0x00000000
        /*0010*/ 	.short	0x0000
        /*0012*/ 	.short	0x0000
        /*0014*/ 	.byte	0x00, 0xf0, 0x41, 0x0a


	//----- nvinfo : EIATTR_SPARSE_MMA_MASK
	.align		4
.L_596:
        /*0018*/ 	.byte	0x03, 0x50
        /*001a*/ 	.short	0x0000


	//----- nvinfo : EIATTR_MAXREG_COUNT
	.align		4
        /*001c*/ 	.byte	0x03, 0x1b
        /*001e*/ 	.short	0x00ff


	//----- nvinfo : EIATTR_MERCURY_ISA_VERSION
	.align		4
        /*0020*/ 	.byte	0x03, 0x5f
        /*0022*/ 	.short	0x0101


	//----- nvinfo : EIATTR_EXIT_INSTR_OFFSETS
	.align		4
        /*0024*/ 	.byte	0x04, 0x1c
        /*0026*/ 	.short	(.L_598 - .L_597)


	//   ....[0]....
.L_597:
        /*0028*/ 	.word	0x00000010


	//----- nvinfo : EIATTR_MAX_THREADS
	.align		4
.L_598:
        /*002c*/ 	.byte	0x04, 0x05
        /*002e*/ 	.short	(.L_600 - .L_599)
.L_599:
        /*0030*/ 	.word	0x00000100
        /*0034*/ 	.word	0x00000001
        /*0038*/ 	.word	0x00000001


	//----- nvinfo : EIATTR_CBANK_PARAM_SIZE
	.align		4
.L_600:
        /*003c*/ 	.byte	0x03, 0x19
        /*003e*/ 	.short	0x0290


	//----- nvinfo : EIATTR_PARAM_CBANK
	.align		4
        /*0040*/ 	.byte	0x04, 0x0a
        /*0042*/ 	.short	(.L_602 - .L_601)
	.align		4
.L_601:
        /*0044*/ 	.word	index@(.nv.constant0._ZN7cutlass13device_kernelIN5flash19enable_sm80_to_sm89INS1_16FlashAttnBwdSm80INS1_25CollectiveMainloopBwdSm80ILi2ELi1EN4cute5tupleIJNS5_1CILi64EEENS7_ILi96EEENS7_ILi128EEEEEENS_6half_tEfNS_4arch4Sm80ELb1ELb0ELb0ELb1ELb0ELb0ELb0ELb0ELi2ELi2ELi2ELi2ELb1EEENS1_24CollectiveEpilogueBwdGQAISB_fSE_Li256ELb1ELb0EEENS1_25SingleTileBwdLPTSchedulerILb1ELi96ELb0EEEEEEEEEvNT_6ParamsE)
        /*0048*/ 	.short	0x0210
        /*004a*/ 	.short	0x0290


	//----- nvinfo : EIATTR_SW_WAR
	.align		4
.L_602:
        /*004c*/ 	.byte	0x04, 0x36
        /*004e*/ 	.short	(.L_604 - .L_603)
.L_603:
        /*0050*/ 	.word	0x00000008
.L_604:


//--------------------- .nv.info._ZN7cutlass13device_kernelIN5flash32FlashAttnBwdPostprocessConvertdQIN4cute5tupleIJNS3_1CILi96EEENS5_ILi128EEEEEENS_6half_tEfNS_4arch4Sm80ELi256ENS3_8TiledMMAINS3_8MMA_AtomIJNS3_28SM80_16x8x16_F32F16F16F32_TNEEEENS3_6LayoutINS4_IJNS5_ILi2EEENS5_ILi4EEENS5_ILi1EEEEEENS4_IJSJ_SH_NS5_ILi0EEEEEEEENS4_IJNS5_ILi32EEENS5_ILi64EEENS5_ILi16EEEEEEEELb0EEEEEvNT_6ParamsE --------------------------
	.section	.nv.info._ZN7cutlass13device_kernelIN5flash32FlashAttnBwdPostprocessConvertdQIN4cute5tupleIJNS3_1CILi96EEENS5_ILi128EEEEEENS_6half_tEfNS_4arch4Sm80ELi256ENS3_8TiledMMAINS3_8MMA_AtomIJNS3_28SM80_16x8x16_F32F16F16F32_TNEEEENS3_6LayoutINS4_IJNS5_ILi2EEENS5_ILi4EEENS5_ILi1EEEEEENS4_IJSJ_SH_NS5_ILi0EEEEEEEENS4_IJNS5_ILi32EEENS5_ILi64EEENS5_ILi16EEEEEEEELb0EEEEEvNT_6ParamsE,"",@"SHT_CUDA_INFO"
	.sectionflags	@""
	.align	4


	//----- nvinfo : EIATTR_CUDA_API_VERSION
	.align		4
        /*0000*/ 	.byte	0x04, 0x37
        /*0002*/ 	.short	(.L_606 - .L_605)
.L_605:
        /*0004*/ 	.word	0x00000082


	//----- nvinfo : EIATTR_KPARAM_INFO
	.align		4
.L_606:
        /*0008*/ 	.byte	0x04, 0x17
        /*000a*/ 	.short	(.L_608 - .L_607)
.L_607:
        /*000c*/ 	.word	0x00000000
        /*0010*/ 	.short	0x0000
        /*0012*/ 	.short	0x0000
        /*0014*/ 	.byte	0x00, 0xf0, 0xc1, 0x01


	//----- nvinfo : EIATTR_SPARSE_MMA_MASK
	.align		4
.L_608:
        /*0018*/ 	.byte	0x03, 0x50
        /*001a*/ 	.short	0x0000


	//----- nvinfo : EIATTR_MAXREG_COUNT
	.align		4
        /*001c*/ 	.byte	0x03, 0x1b
        /*001e*/ 	.short	0x0080


	//----- nvinfo : EIATTR_NUM_BARRIERS
	.align		4
        /*0020*/ 	.byte	0x02, 0x4c
        /*0022*/ 	.byte	0x01
	.zero		1


	//----- nvinfo : EIATTR_MERCURY_ISA_VERSION
	.align		4
        /*0024*/ 	.byte	0x03, 0x5f
        /*0026*/ 	.short	0x0101


	//----- nvinfo : EIATTR_EXIT_INSTR_OFFSETS
	.align		4
        /*0028*/ 	.byte	0x04, 0x1c
        /*002a*/ 	.short	(.L_610 - .L_609)


	//   ....[0]....
.L_609:
        /*002c*/ 	.word	0x000001a0


	//   ....[1]....
        /*0030*/ 	.word	0x00001990


	//   ....[2]....
        /*0034*/ 	.word	0x00001a60


	//----- nvinfo : EIATTR_MAX_THREADS
	.align		4
.L_610:
        /*0038*/ 	.byte	0x04, 0x05
        /*003a*/ 	.short	(.L_612 - .L_611)
.L_611:
        /*003c*/ 	.word	0x00000100
        /*0040*/ 	.word	0x00000001
        /*0044*/ 	.word	0x00000001


	//----- nvinfo : EIATTR_CRS_STACK_SIZE
	.align		4
.L_612:
        /*0048*/ 	.byte	0x04, 0x1e
        /*004a*/ 	.short	(.L_614 - .L_613)
.L_613:
        /*004c*/ 	.word	0x00000000


	//----- nvinfo : EIATTR_CBANK_PARAM_SIZE
	.align		4
.L_614:
        /*0050*/ 	.byte	0x03, 0x19
        /*0052*/ 	.short	0x0070


	//----- nvinfo : EIATTR_PARAM_CBANK
	.align		4
        /*0054*/ 	.byte	0x04, 0x0a
        /*0056*/ 	.short	(.L_616 - .L_615)
	.align		4
.L_615:
        /*0058*/ 	.word	index@(.nv.constant0._ZN7cutlass13device_kernelIN5flash32FlashAttnBwdPostprocessConvertdQIN4cute5tupleIJNS3_1CILi96EEENS5_ILi128EEEEEENS_6half_tEfNS_4arch4Sm80ELi256ENS3_8TiledMMAINS3_8MMA_AtomIJNS3_28SM80_16x8x16_F32F16F16F32_TNEEEENS3_6LayoutINS4_IJNS5_ILi2EEENS5_ILi4EEENS5_ILi1EEEEEENS4_IJSJ_SH_NS5_ILi0EEEEEEEENS4_IJNS5_ILi32EEENS5_ILi64EEENS5_ILi16EEEEEEEELb0EEEEEvNT_6ParamsE)
        /*005c*/ 	.short	0x0210
        /*005e*/ 	.short	0x0070


	//----- nvinfo : EIATTR_SW_WAR
	.align		4
.L_616:
        /*0060*/ 	.byte	0x04, 0x36
        /*0062*/ 	.short	(.L_618 - .L_617)
.L_617:
        /*0064*/ 	.word	0x00000008
.L_618:


//--------------------- .nv.info._ZN7cutlass13device_kernelIN5flash19enable_sm80_to_sm89INS1_16FlashAttnBwdSm80INS1_25CollectiveMainloopBwdSm80ILi2ELi1EN4cute5tupleIJNS5_1CILi64EEENS7_ILi96EEENS7_ILi128EEEEEENS_6half_tEfNS_4arch4Sm80ELb1ELb0ELb0ELb1ELb1ELb0ELb0ELb0ELi2ELi2ELi2ELi2ELb1EEENS1_24CollectiveEpilogueBwdGQAISB_fSE_Li256ELb1ELb1EEENS1_25SingleTileBwdLPTSchedulerILb1ELi96ELb1EEEEEEEEEvNT_6ParamsE --------------------------
	.section	.nv.info._ZN7cutlass13device_kernelIN5flash19enable_sm80_to_sm89INS1_16FlashAttnBwdSm80INS1_25CollectiveMainloopBwdSm80ILi2ELi1EN4cute5tupleIJNS5_1CILi64EEENS7_ILi96EEENS7_ILi128EEEEEENS_6half_tEfNS_4arch4Sm80ELb1ELb0ELb0ELb1ELb1ELb0ELb0ELb0ELi2ELi2ELi2ELi2ELb1EEENS1_24CollectiveEpilogueBwdGQAISB_fSE_Li256ELb1ELb1EEENS1_25SingleTileBwdLPTSchedulerILb1ELi96ELb1EEEEEEEEEvNT_6ParamsE,"",@"SHT_CUDA_INFO"
	.sectionflags	@""
	.align	4


	//----- nvinfo : EIATTR_CUDA_API_VERSION
	.align		4
        /*0000*/ 	.byte	0x04, 0x37
        /*0002*/ 	.short	(.L_620 - .L_619)
.L_619:
        /*0004*/ 	.word	0x00000082


	//----- nvinfo : EIATTR_KPARAM_INFO
	.align		4
.L_620:
        /*0008*/ 	.byte	0x04, 0x17
        /*000a*/ 	.short	(.L_622 - .L_621)
.L_621:
        /*000c*/ 	.word	0x00000000
        /*0010*/ 	.short	0x0000
        /*0012*/ 	.short	0x0000
        /*0014*/ 	.byte	0x00, 0xf0, 0x41, 0x0a


	//----- nvinfo : EIATTR_SPARSE_MMA_MASK
	.align		4
.L_622:
        /*0018*/ 	.byte	0x03, 0x50
        /*001a*/ 	.short	0x0000


	//----- nvinfo : EIATTR_MAXREG_COUNT
	.align		4
        /*001c*/ 	.byte	0x03, 0x1b
        /*001e*/ 	.short	0x00ff


	//----- nvinfo : EIATTR_MERCURY_ISA_VERSION
	.align		4
        /*0020*/ 	.byte	0x03, 0x5f
        /*0022*/ 	.short	0x0101


	//----- nvinfo : EIATTR_EXIT_INSTR_OFFSETS
	.align		4
        /*0024*/ 	.byte	0x04, 0x1c
        /*0026*/ 	.short	(.L_624 - .L_623)


	//   ....[0]....
.L_623:
        /*0028*/ 	.word	0x00000010


	//----- nvinfo : EIATTR_MAX_THREADS
	.align		4
.L_624:
        /*002c*/ 	.byte	0x04, 0x05
        /*002e*/ 	.short	(.L_626 - .L_625)
.L_625:
        /*0030*/ 	.word	0x00000100
        /*0034*/ 	.word	0x00000001
        /*0038*/ 	.word	0x00000001


	//----- nvinfo : EIATTR_CBANK_PARAM_SIZE
	.align		4
.L_626:
        /*003c*/ 	.byte	0x03, 0x19
        /*003e*/ 	.short	0x0290


	//----- nvinfo : EIATTR_PARAM_CBANK
	.align		4
        /*0040*/ 	.byte	0x04, 0x0a
        /*0042*/ 	.short	(.L_628 - .L_627)
	.align		4
.L_627:
        /*0044*/ 	.word	index@(.nv.constant0._ZN7cutlass13device_kernelIN5flash19enable_sm80_to_sm89INS1_16FlashAttnBwdSm80INS1_25CollectiveMainloopBwdSm80ILi2ELi1EN4cute5tupleIJNS5_1CILi64EEENS7_ILi96EEENS7_ILi128EEEEEENS_6half_tEfNS_4arch4Sm80ELb1ELb0ELb0ELb1ELb1ELb0ELb0ELb0ELi2ELi2ELi2ELi2ELb1EEENS1_24CollectiveEpilogueBwdGQAISB_fSE_Li256ELb1ELb1EEENS1_25SingleTileBwdLPTSchedulerILb1ELi96ELb1EEEEEEEEEvNT_6ParamsE)
        /*0048*/ 	.short	0x0210
        /*004a*/ 	.short	0x0290


	//----- nvinfo : EIATTR_SW_WAR
	.align		4
.L_628:
        /*004c*/ 	.byte	0x04, 0x36
        /*004e*/ 	.short	(.L_630 - .L_629)
.L_629:
        /*0050*/ 	.word	0x00000008
.L_630:


//--------------------- .nv.info._ZN7cutlass13device_kernelIN5flash19enable_sm80_to_sm89INS1_16FlashAttnBwdSm80INS1_25CollectiveMainloopBwdSm80ILi2ELi2EN4cute5tupleIJNS5_1CILi64EEENS7_ILi128EEES9_EEENS_6half_tEfNS_4arch4Sm80ELb0ELb0ELb0ELb0ELb0ELb0ELb0ELb0ELi2ELi2ELi2ELi2ELb0EEENS1_21CollectiveEpilogueBwdISA_SB_SD_Li256ELb0ELb0ELi4EEENS1_19SingleTileSchedulerILb0ELb0ELb0ELi128EEEEEEEEEvNT_6ParamsE --------------------------
	.section	.nv.info._ZN7cutlass13device_kernelIN5flash19enable_sm80_to_sm89INS1_16FlashAttnBwdSm80INS1_25CollectiveMainloopBwdSm80ILi2ELi2EN4cute5tupleIJNS5_1CILi64EEENS7_ILi128EEES9_EEENS_6half_tEfNS_4arch4Sm80ELb0ELb0ELb0ELb0ELb0ELb0ELb0ELb0ELi2ELi2ELi2ELi2ELb0EEENS1_21CollectiveEpilogueBwdISA_SB_SD_Li256ELb0ELb0ELi4EEENS1_19SingleTileSchedulerILb0ELb0ELb0ELi128EEEEEEEEEvNT_6ParamsE,"",@"SHT_CUDA_INFO"
	.sectionflags	@""
	.align	4


	//----- nvinfo : EIATTR_CUDA_API_VERSION
	.align		4
        /*0000*/ 	.byte	0x04, 0x37
        /*0002*/ 	.short	(.L_632 - .L_631)
.L_631:
        /*0004*/ 	.word	0x00000082


	//----- nvinfo : EIATTR_KPARAM_INFO
	.align		4
.L_632:
        /*0008*/ 	.byte	0x04, 0x17
        /*000a*/ 	.short	(.L_634 - .L_633)
.L_633:
        /*000c*/ 	.word	0x00000000
        /*0010*/ 	.short	0x0000
        /*0012*/ 	.short	0x0000
        /*0014*/ 	.byte	0x00, 0xf0, 0xc1, 0x09


	//----- nvinfo : EIATTR_SPARSE_MMA_MASK
	.align		4
.L_634:
        /*0018*/ 	.byte	0x03, 0x50
        /*001a*/ 	.short	0x0000


	//----- nvinfo : EIATTR_MAXREG_COUNT
	.align		4
        /*001c*/ 	.byte	0x03, 0x1b
        /*001e*/ 	.short	0x00ff


	//----- nvinfo : EIATTR_MERCURY_ISA_VERSION
	.align		4
        /*0020*/ 	.byte	0x03, 0x5f
        /*0022*/ 	.short	0x0101


	//----- nvinfo : EIATTR_EXIT_INSTR_OFFSETS
	.align		4
        /*0024*/ 	.byte	0x04, 0x1c
        /*0026*/ 	.short	(.L_636 - .L_635)


	//   ....[0]....
.L_635:
        /*0028*/ 	.word	0x00000010


	//----- nvinfo : EIATTR_MAX_THREADS
	.align		4
.L_636:
        /*002c*/ 	.byte	0x04, 0x05
        /*002e*/ 	.short	(.L_638 - .L_637)
.L_637:
        /*0030*/ 	.word	0x00000100
        /*0034*/ 	.word	0x00000001
        /*0038*/ 	.word	0x00000001


	//----- nvinfo : EIATTR_CBANK_PARAM_SIZE
	.align		4
.L_638:
        /*003c*/ 	.byte	0x03, 0x19
        /*003e*/ 	.short	0x0270


	//----- nvinfo : EIATTR_PARAM_CBANK
	.align		4
        /*0040*/ 	.byte	0x04, 0x0a
        /*0042*/ 	.short	(.L_640 - .L_639)
	.align		4
.L_639:
        /*0044*/ 	.word	index@(.nv.constant0._ZN7cutlass13device_kernelIN5flash19enable_sm80_to_sm89INS1_16FlashAttnBwdSm80INS1_25CollectiveMainloopBwdSm80ILi2ELi2EN4cute5tupleIJNS5_1CILi64EEENS7_ILi128EEES9_EEENS_6half_tEfNS_4arch4Sm80ELb0ELb0ELb0ELb0ELb0ELb0ELb0ELb0ELi2ELi2ELi2ELi2ELb0EEENS1_21CollectiveEpilogueBwdISA_SB_SD_Li256ELb0ELb0ELi4EEENS1_19SingleTileSchedulerILb0ELb0ELb0ELi128EEEEEEEEEvNT_6ParamsE)
        /*0048*/ 	.short	0x0210
        /*004a*/ 	.short	0x0270


	//----- nvinfo : EIATTR_SW_WAR
	.align		4
.L_640:
        /*004c*/ 	.byte	0x04, 0x36
        /*004e*/ 	.short	(.L_642 - .L_641)
.L_641:
        /*0050*/ 	.word	0x00000008
.L_642:


//--------------------- .nv.info._ZN7cutlass13device_kernelIN5flash19enable_sm80_to_sm89INS1_16FlashAttnBwdSm80INS1_25CollectiveMainloopBwdSm80ILi2ELi2EN4cute5tupleIJNS5_1CILi64EEENS7_ILi128EEES9_EEENS_6half_tEfNS_4arch4Sm80ELb0ELb0ELb0ELb0ELb1ELb0ELb0ELb0ELi2ELi2ELi2ELi2ELb0EEENS1_21CollectiveEpilogueBwdISA_SB_SD_Li256ELb0ELb0ELi4EEENS1_19SingleTileSchedulerILb0ELb0ELb0ELi128EEEEEEEEEvNT_6ParamsE --------------------------
	.section	.nv.info._ZN7cutlass13device_kernelIN5flash19enable_sm80_to_sm89INS1_16FlashAttnBwdSm80INS1_25CollectiveMainloopBwdSm80ILi2ELi2EN4cute5tupleIJNS5_1CILi64EEENS7_ILi128EEES9_EEENS_6half_tEfNS_4arch4Sm80ELb0ELb0ELb0ELb0ELb1ELb0ELb0ELb0ELi2ELi2ELi2ELi2ELb0EEENS1_21CollectiveEpilogueBwdISA_SB_SD_Li256ELb0ELb0ELi4EEENS1_19SingleTileSchedulerILb0ELb0ELb0ELi128EEEEEEEEEvNT_6ParamsE,"",@"SHT_CUDA_INFO"
	.sectionflags	@""
	.align	4


	//----- nvinfo : EIATTR_CUDA_API_VERSION
	.align		4
        /*0000*/ 	.byte	0x04, 0x37
        /*0002*/ 	.short	(.L_644 - .L_643)
.L_643:
        /*0004*/ 	.word	0x00000082


	//----- nvinfo : EIATTR_KPARAM_INFO
	.align		4
.L_644:
        /*0008*/ 	.byte	0x04, 0x17
        /*000a*/ 	.short	(.L_646 - .L_645)
.L_645:
        /*000c*/ 	.word	0x00000000
        /*0010*/ 	.short	0x0000
        /*0012*/ 	.short	0x0000
        /*0014*/ 	.byte	0x00, 0xf0, 0xc1, 0x09


	//----- nvinfo : EIATTR_SPARSE_MMA_MASK
	.align		4
.L_646:
        /*0018*/ 	.byte	0x03, 0x50
        /*001a*/ 	.short	0x0000


	//----- nvinfo : EIATTR_MAXREG_COUNT
	.align		4
        /*001c*/ 	.byte	0x03, 0x1b
        /*001e*/ 	.short	0x00ff


	//----- nvinfo : EIATTR_MERCURY_ISA_VERSION
	.align		4
        /*0020*/ 	.byte	0x03, 0x5f
        /*0022*/ 	.short	0x0101


	//----- nvinfo : EIATTR_EXIT_INSTR_OFFSETS
	.align		4
        /*0024*/ 	.byte	0x04, 0x1c
        /*0026*/ 	.short	(.L_648 - .L_647)


	//   ....[0]....
.L_647:
        /*0028*/ 	.word	0x00000010


	//----- nvinfo : EIATTR_MAX_THREADS
	.align		4
.L_648:
        /*002c*/ 	.byte	0x04, 0x05
        /*002e*/ 	.short	(.L_650 - .L_649)
.L_649:
        /*0030*/ 	.word	0x00000100
        /*0034*/ 	.word	0x00000001
        /*0038*/ 	.word	0x00000001


	//----- nvinfo : EIATTR_CBANK_PARAM_SIZE
	.align		4
.L_650:
        /*003c*/ 	.byte	0x03, 0x19
        /*003e*/ 	.short	0x0270


	//----- nvinfo : EIATTR_PARAM_CBANK
	.align		4
        /*0040*/ 	.byte	0x04, 0x0a
        /*0042*/ 	.short	(.L_652 - .L_651)
	.align		4
.L_651:
        /*0044*/ 	.word	index@(.nv.constant0._ZN7cutlass13device_kernelIN5flash19enable_sm80_to_sm89INS1_16FlashAttnBwdSm80INS1_25CollectiveMainloopBwdSm80ILi2ELi2EN4cute5tupleIJNS5_1CILi64EEENS7_ILi128EEES9_EEENS_6half_tEfNS_4arch4Sm80ELb0ELb0ELb0ELb0ELb1ELb0ELb0ELb0ELi2ELi2ELi2ELi2ELb0EEENS1_21CollectiveEpilogueBwdISA_SB_SD_Li256ELb0ELb0ELi4EEENS1_19SingleTileSchedulerILb0ELb0ELb0ELi128EEEEEEEEEvNT_6ParamsE)
        /*0048*/ 	.short	0x0210
        /*004a*/ 	.short	0x0270


	//----- nvinfo : EIATTR_SW_WAR
	.align		4
.L_652:
        /*004c*/ 	.byte	0x04, 0x36
        /*004e*/ 	.short	(.L_654 - .L_653)
.L_653:
        /*0050*/ 	.word	0x00000008
.L_654:


//--------------------- .nv.info._ZN7cutlass13device_kernelIN5flash19enable_sm80_to_sm89INS1_16FlashAttnBwdSm80INS1_25CollectiveMainloopBwdSm80ILi2ELi2EN4cute5tupleIJNS5_1CILi64EEENS7_ILi128EEES9_EEENS_6half_tEfNS_4arch4Sm80ELb0ELb0ELb0ELb0ELb0ELb0ELb0ELb0ELi2ELi2ELi2ELi2ELb0EEENS1_24CollectiveEpilogueBwdGQAISA_fSD_Li256ELb0ELb0EEENS1_19SingleTileSchedulerILb0ELb0ELb0ELi128EEEEEEEEEvNT_6ParamsE --------------------------
	.section	.nv.info._ZN7cutlass13device_kernelIN5flash19enable_sm80_to_sm89INS1_16FlashAttnBwdSm80INS1_25CollectiveMainloopBwdSm80ILi2ELi2EN4cute5tupleIJNS5_1CILi64EEENS7_ILi128EEES9_EEENS_6half_tEfNS_4arch4Sm80ELb0ELb0ELb0ELb0ELb0ELb0ELb0ELb0ELi2ELi2ELi2ELi2ELb0EEENS1_24CollectiveEpilogueBwdGQAISA_fSD_Li256ELb0ELb0EEENS1_19SingleTileSchedulerILb0ELb0ELb0ELi128EEEEEEEEEvNT_6ParamsE,"",@"SHT_CUDA_INFO"
	.sectionflags	@""
	.align	4


	//----- nvinfo : EIATTR_CUDA_API_VERSION
	.align		4
        /*0000*/ 	.byte	0x04, 0x37
        /*0002*/ 	.short	(.L_656 - .L_655)
.L_655:
        /*0004*/ 	.word	0x00000082


	//----- nvinfo : EIATTR_KPARAM_INFO
	.align		4
.L_656:
        /*0008*/ 	.byte	0x04, 0x17
        /*000a*/ 	.short	(.L_658 - .L_657)
.L_657:
        /*000c*/ 	.word	0x00000000
        /*0010*/ 	.short	0x0000
        /*0012*/ 	.short	0x0000
        /*0014*/ 	.byte	0x00, 0xf0, 0xe1, 0x09


	//----- nvinfo : EIATTR_SPARSE_MMA_MASK
	.align		4
.L_658:
        /*0018*/ 	.byte	0x03, 0x50
        /*001a*/ 	.short	0x0000


	//----- nvinfo : EIATTR_MAXREG_COUNT
	.align		4
        /*001c*/ 	.byte	0x03, 0x1b
        /*001e*/ 	.short	0x00ff


	//----- nvinfo : EIATTR_MERCURY_ISA_VERSION
	.align		4
        /*0020*/ 	.byte	0x03, 0x5f
        /*0022*/ 	.short	0x0101


	//----- nvinfo : EIATTR_EXIT_INSTR_OFFSETS
	.align		4
        /*0024*/ 	.byte	0x04, 0x1c
        /*0026*/ 	.short	(.L_660 - .L_659)


	//   ....[0]....
.L_659:
        /*0028*/ 	.word	0x00000010


	//----- nvinfo : EIATTR_MAX_THREADS
	.align		4
.L_660:
        /*002c*/ 	.byte	0x04, 0x05
        /*002e*/ 	.short	(.L_662 - .L_661)
.L_661:
        /*0030*/ 	.word	0x00000100
        /*0034*/ 	.word	0x00000001
        /*0038*/ 	.word	0x00000001


	//----- nvinfo : EIATTR_CBANK_PARAM_SIZE
	.align		4
.L_662:
        /*003c*/ 	.byte	0x03, 0x19
        /*003e*/ 	.short	0x0278


	//----- nvinfo : EIATTR_PARAM_CBANK
	.align		4
        /*0040*/ 	.byte	0x04, 0x0a
        /*0042*/ 	.short	(.L_664 - .L_663)
	.align		4
.L_663:
        /*0044*/ 	.word	index@(.nv.constant0._ZN7cutlass13device_kernelIN5flash19enable_sm80_to_sm89INS1_16FlashAttnBwdSm80INS1_25CollectiveMainloopBwdSm80ILi2ELi2EN4cute5tupleIJNS5_1CILi64EEENS7_ILi128EEES9_EEENS_6half_tEfNS_4arch4Sm80ELb0ELb0ELb0ELb0ELb0ELb0ELb0ELb0ELi2ELi2ELi2ELi2ELb0EEENS1_24CollectiveEpilogueBwdGQAISA_fSD_Li256ELb0ELb0EEENS1_19SingleTileSchedulerILb0ELb0ELb0ELi128EEEEEEEEEvNT_6ParamsE)
        /*0048*/ 	.short	0x0210
        /*004a*/ 	.short	0x0278


	//----- nvinfo : EIATTR_SW_WAR
	.align		4
.L_664:
        /*004c*/ 	.byte	0x04, 0x36
        /*004e*/ 	.short	(.L_666 - .L_665)
.L_665:
        /*0050*/ 	.word	0x00000008
.L_666:


//--------------------- .nv.info._ZN7cutlass13device_kernelIN5flash19enable_sm80_to_sm89INS1_16FlashAttnBwdSm80INS1_25CollectiveMainloopBwdSm80ILi2ELi2EN4cute5tupleIJNS5_1CILi64EEENS7_ILi128EEES9_EEENS_6half_tEfNS_4arch4Sm80ELb0ELb0ELb0ELb0ELb1ELb0ELb0ELb0ELi2ELi2ELi2ELi2ELb0EEENS1_24CollectiveEpilogueBwdGQAISA_fSD_Li256ELb0ELb1EEENS1_19SingleTileSchedulerILb0ELb0ELb0ELi128EEEEEEEEEvNT_6ParamsE --------------------------
	.section	.nv.info._ZN7cutlass13device_kernelIN5flash19enable_sm80_to_sm89INS1_16FlashAttnBwdSm80INS1_25CollectiveMainloopBwdSm80ILi2ELi2EN4cute5tupleIJNS5_1CILi64EEENS7_ILi128EEES9_EEENS_6half_tEfNS_4arch4Sm80ELb0ELb0ELb0ELb0ELb1ELb0ELb0ELb0ELi2ELi2ELi2ELi2ELb0EEENS1_24CollectiveEpilogueBwdGQAISA_fSD_Li256ELb0ELb1EEENS1_19SingleTileSchedulerILb0ELb0ELb0ELi128EEEEEEEEEvNT_6ParamsE,"",@"SHT_CUDA_INFO"
	.sectionflags	@""
	.align	4


	//----- nvinfo : EIATTR_CUDA_API_VERSION
	.align		4
        /*0000*/ 	.byte	0x04, 0x37
        /*0002*/ 	.short	(.L_668 - .L_667)
.L_667:
        /*0004*/ 	.word	0x00000082


	//----- nvinfo : EIATTR_KPARAM_INFO
	.align		4
.L_668:
        /*0008*/ 	.byte	0x04, 0x17
        /*000a*/ 	.short	(.L_670 - .L_669)
.L_669:
        /*000c*/ 	.word	0x00000000
        /*0010*/ 	.short	0x0000
        /*0012*/ 	.short	0x0000
        /*0014*/ 	.byte	0x00, 0xf0, 0xe1, 0x09


	//----- nvinfo : EIATTR_SPARSE_MMA_MASK
	.align		4
.L_670:
        /*0018*/ 	.byte	0x03, 0x50
        /*001a*/ 	.short	0x0000


	//----- nvinfo : EIATTR_MAXREG_COUNT
	.align		4
        /*001c*/ 	.byte	0x03, 0x1b
        /*001e*/ 	.short	0x00ff


	//----- nvinfo : EIATTR_MERCURY_ISA_VERSION
	.align		4
        /*0020*/ 	.byte	0x03, 0x5f
        /*0022*/ 	.short	0x0101


	//----- nvinfo : EIATTR_EXIT_INSTR_OFFSETS
	.align		4
        /*0024*/ 	.byte	0x04, 0x1c
        /*0026*/ 	.short	(.L_672 - .L_671)


	//   ....[0]....
.L_671:
        /*0028*/ 	.word	0x00000010


	//----- nvinfo : EIATTR_MAX_THREADS
	.align		4
.L_672:
        /*002c*/ 	.byte	0x04, 0x05
        /*002e*/ 	.short	(.L_674 - .L_673)
.L_673:
        /*0030*/ 	.word	0x00000100
        /*0034*/ 	.word	0x00000001
        /*0038*/ 	.word	0x00000001


	//----- nvinfo : EIATTR_CBANK_PARAM_SIZE
	.align		4
.L_674:
        /*003c*/ 	.byte	0x03, 0x19
        /*003e*/ 	.short	0x0278


	//----- nvinfo : EIATTR_PARAM_CBANK
	.align		4
        /*0040*/ 	.byte	0x04, 0x0a
        /*0042*/ 	.short	(.L_676 - .L_675)
	.align		4
.L_675:
        /*0044*/ 	.word	index@(.nv.constant0._ZN7cutlass13device_kernelIN5flash19enable_sm80_to_sm89INS1_16FlashAttnBwdSm80INS1_25CollectiveMainloopBwdSm80ILi2ELi2EN4cute5tupleIJNS5_1CILi64EEENS7_ILi128EEES9_EEENS_6half_tEfNS_4arch4Sm80ELb0ELb0ELb0ELb0ELb1ELb0ELb0ELb0ELi2ELi2ELi2ELi2ELb0EEENS1_24CollectiveEpilogueBwdGQAISA_fSD_Li256ELb0ELb1EEENS1_19SingleTileSchedulerILb0ELb0ELb0ELi128EEEEEEEEEvNT_6ParamsE)
        /*0048*/ 	.short	0x0210
        /*004a*/ 	.short	0x0278


	//----- nvinfo : EIATTR_SW_WAR
	.align		4
.L_676:
        /*004c*/ 	.byte	0x04, 0x36
        /*004e*/ 	.short	(.L_678 - .L_677)
.L_677:
        /*0050*/ 	.word	0x00000008
.L_678:


//--------------------- .nv.info._ZN7cutlass13device_kernelIN5flash19enable_sm80_to_sm89INS1_16FlashAttnBwdSm80INS1_25CollectiveMainloopBwdSm80ILi2ELi2EN4cute5tupleIJNS5_1CILi64EEENS7_ILi128EEES9_EEENS_6half_tEfNS_4arch4Sm80ELb0ELb0ELb0ELb1ELb0ELb0ELb0ELb0ELi2ELi2ELi2ELi2ELb0EEENS1_21CollectiveEpilogueBwdISA_SB_SD_Li256ELb1ELb0ELi4EEENS1_19SingleTileSchedulerILb1ELb0ELb0ELi128EEEEEEEEEvNT_6ParamsE --------------------------
	.section	.nv.info._ZN7cutlass13device_kernelIN5flash19enable_sm80_to_sm89INS1_16FlashAttnBwdSm80INS1_25CollectiveMainloopBwdSm80ILi2ELi2EN4cute5tupleIJNS5_1CILi64EEENS7_ILi128EEES9_EEENS_6half_tEfNS_4arch4Sm80ELb0ELb0ELb0ELb1ELb0ELb0ELb0ELb0ELi2ELi2ELi2ELi2ELb0EEENS1_21CollectiveEpilogueBwdISA_SB_SD_Li256ELb1ELb0ELi4EEENS1_19SingleTileSchedulerILb1ELb0ELb0ELi128EEEEEEEEEvNT_6ParamsE,"",@"SHT_CUDA_INFO"
	.sectionflags	@""
	.align	4


	//----- nvinfo : EIATTR_CUDA_API_VERSION
	.align		4
        /*0000*/ 	.byte	0x04, 0x37
        /*0002*/ 	.short	(.L_680 - .L_679)
.L_679:
        /*0004*/ 	.word	0x00000082


	//----- nvinfo : EIATTR_KPARAM_INFO
	.align		4
.L_680:
        /*0008*/ 	.byte	0x04, 0x17
        /*000a*/ 	.short	(.L_682 - .L_681)
.L_681:
        /*000c*/ 	.word	0x00000000
        /*0010*/ 	.short	0x0000
        /*0012*/ 	.short	0x0000
        /*0014*/ 	.byte	0x00, 0xf0, 0xc1, 0x09


	//----- nvinfo : EIATTR_SPARSE_MMA_MASK
	.align		4
.L_682:
        /*0018*/ 	.byte	0x03, 0x50
        /*001a*/ 	.short	0x0000


	//----- nvinfo : EIATTR_MAXREG_COUNT
	.align		4
        /*001c*/ 	.byte	0x03, 0x1b
        /*001e*/ 	.short	0x00ff


	//----- nvinfo : EIATTR_MERCURY_ISA_VERSION
	.align		4
        /*0020*/ 	.byte	0x03, 0x5f
        /*0022*/ 	.short	0x0101


	//----- nvinfo : EIATTR_EXIT_INSTR_OFFSETS
	.align		4
        /*0024*/ 	.byte	0x04, 0x1c
        /*0026*/ 	.short	(.L_684 - .L_683)


	//   ....[0]....
.L_683:
        /*0028*/ 	.word	0x00000010


	//----- nvinfo : EIATTR_MAX_THREADS
	.align		4
.L_684:
        /*002c*/ 	.byte	0x04, 0x05
        /*002e*/ 	.short	(.L_686 - .L_685)
.L_685:
        /*0030*/ 	.word	0x00000100
        /*0034*/ 	.word	0x00000001
        /*0038*/ 	.word	0x00000001


	//----- nvinfo : EIATTR_CBANK_PARAM_SIZE
	.align		4
.L_686:
        /*003c*/ 	.byte	0x03, 0x19
        /*003e*/ 	.short	0x0270


	//----- nvinfo : EIATTR_PARAM_CBANK
	.align		4
        /*0040*/ 	.byte	0x04, 0x0a
        /*0042*/ 	.short	(.L_688 - .L_687)
	.align		4
.L_687:
        /*0044*/ 	.word	index@(.nv.constant0._ZN7cutlass13device_kernelIN5flash19enable_sm80_to_sm89INS1_16FlashAttnBwdSm80INS1_25CollectiveMainloopBwdSm80ILi2ELi2EN4cute5tupleIJNS5_1CILi64EEENS7_ILi128EEES9_EEENS_6half_tEfNS_4arch4Sm80ELb0ELb0ELb0ELb1ELb0ELb0ELb0ELb0ELi2ELi2ELi2ELi2ELb0EEENS1_21CollectiveEpilogueBwdISA_SB_SD_Li256ELb1ELb0ELi4EEENS1_19SingleTileSchedulerILb1ELb0ELb0ELi128EEEEEEEEEvNT_6ParamsE)
        /*0048*/ 	.short	0x0210
        /*004a*/ 	.short	0x0270


	//----- nvinfo : EIATTR_SW_WAR
	.align		4
.L_688:
        /*004c*/ 	.byte	0x04, 0x36
        /*004e*/ 	.short	(.L_690 - .L_689)
.L_689:
        /*0050*/ 	.word	0x00000008
.L_690:


//--------------------- .nv.info._ZN7cutlass13device_kernelIN5flash19enable_sm80_to_sm89INS1_16FlashAttnBwdSm80INS1_25CollectiveMainloopBwdSm80ILi2ELi2EN4cute5tupleIJNS5_1CILi64EEENS7_ILi128EEES9_EEENS_6half_tEfNS_4arch4Sm80ELb0ELb0ELb0ELb1ELb1ELb0ELb0ELb0ELi2ELi2ELi2ELi2ELb0EEENS1_21CollectiveEpilogueBwdISA_SB_SD_Li256ELb1ELb0ELi4EEENS1_19SingleTileSchedulerILb1ELb0ELb0ELi128EEEEEEEEEvNT_6ParamsE --------------------------
	.section	.nv.info._ZN7cutlass13device_kernelIN5flash19enable_sm80_to_sm89INS1_16FlashAttnBwdSm80INS1_25CollectiveMainloopBwdSm80ILi2ELi2EN4cute5tupleIJNS5_1CILi64EEENS7_ILi128EEES9_EEENS_6half_tEfNS_4arch4Sm80ELb0ELb0ELb0ELb1ELb1ELb0ELb0ELb0ELi2ELi2ELi2ELi2ELb0EEENS1_21CollectiveEpilogueBwdISA_SB_SD_Li256ELb1ELb0ELi4EEENS1_19SingleTileSchedulerILb1ELb0ELb0ELi128EEEEEEEEEvNT_6ParamsE,"",@"SHT_CUDA_INFO"
	.sectionflags	@""
	.align	4


	//----- nvinfo : EIATTR_CUDA_API_VERSION
	.align		4
        /*0000*/ 	.byte	0x04, 0x37
        /*0002*/ 	.short	(.L_692 - .L_691)
.L_691:
        /*0004*/ 	.word	0x00000082


	//----- nvinfo : EIATTR_KPARAM_INFO
	.align		4
.L_692:
        /*0008*/ 	.byte	0x04, 0x17
        /*000a*/ 	.short	(.L_694 - .L_693)
.L_693:
        /*000c*/ 	.word	0x00000000
        /*0010*/ 	.short	0x0000
        /*0012*/ 	.short	0x0000
        /*0014*/ 	.byte	0x00, 0xf0, 0xc1, 0x09


	//----- nvinfo : EIATTR_SPARSE_MMA_MASK
	.align		4
.L_694:
        /*0018*/ 	.byte	0x03, 0x50
        /*001a*/ 	.short	0x0000


	//----- nvinfo : EIATTR_MAXREG_COUNT
	.align		4
        /*001c*/ 	.byte	0x03, 0x1b
        /*001e*/ 	.short	0x00ff


	//----- nvinfo : EIATTR_MERCURY_ISA_VERSION
	.align		4
        /*0020*/ 	.byte	0x03, 0x5f
        /*0022*/ 	.short	0x0101


	//----- nvinfo : EIATTR_EXIT_INSTR_OFFSETS
	.align		4
        /*0024*/ 	.byte	0x04, 0x1c
        /*0026*/ 	.short	(.L_696 - .L_695)


	//   ....[0]....
.L_695:
        /*0028*/ 	.word	0x00000010


	//----- nvinfo : EIATTR_MAX_THREADS
	.align		4
.L_696:
        /*002c*/ 	.byte	0x04, 0x05
        /*002e*/ 	.short	(.L_698 - .L_697)
.L_697:
        /*0030*/ 	.word	0x00000100
        /*0034*/ 	.word	0x00000001
        /*0038*/ 	.word	0x00000001


	//----- nvinfo : EIATTR_CBANK_PARAM_SIZE
	.align		4
.L_698:
        /*003c*/ 	.byte	0x03, 0x19
        /*003e*/ 	.short	0x0270


	//----- nvinfo : EIATTR_PARAM_CBANK
	.align		4
        /*0040*/ 	.byte	0x04, 0x0a
        /*0042*/ 	.short	(.L_700 - .L_699)
	.align		4
.L_699:
        /*0044*/ 	.word	index@(.nv.constant0._ZN7cutlass13device_kernelIN5flash19enable_sm80_to_sm89INS1_16FlashAttnBwdSm80INS1_25CollectiveMainloopBwdSm80ILi2ELi2EN4cute5tupleIJNS5_1CILi64EEENS7_ILi128EEES9_EEENS_6half_tEfNS_4arch4Sm80ELb0ELb0ELb0ELb1ELb1ELb0ELb0ELb0ELi2ELi2ELi2ELi2ELb0EEENS1_21CollectiveEpilogueBwdISA_SB_SD_Li256ELb1ELb0ELi4EEENS1_19SingleTileSchedulerILb1ELb0ELb0ELi128EEEEEEEEEvNT_6ParamsE)
        /*0048*/ 	.short	0x0210
        /*004a*/ 	.short	0x0270


	//----- nvinfo : EIATTR_SW_WAR
	.align		4
.L_700:
        /*004c*/ 	.byte	0x04, 0x36
        /*004e*/ 	.short	(.L_702 - .L_701)
.L_701:
        /*0050*/ 	.word	0x00000008
.L_702:


//--------------------- .nv.info._ZN7cutlass13device_kernelIN5flash19enable_sm80_to_sm89INS1_16FlashAttnBwdSm80INS1_25CollectiveMainloopBwdSm80ILi2ELi2EN4cute5tupleIJNS5_1CILi64EEENS7_ILi128EEES9_EEENS_6half_tEfNS_4arch4Sm80ELb0ELb0ELb0ELb1ELb0ELb0ELb0ELb0ELi2ELi2ELi2ELi2ELb0EEENS1_24CollectiveEpilogueBwdGQAISA_fSD_Li256ELb1ELb0EEENS1_19SingleTileSchedulerILb1ELb0ELb0ELi128EEEEEEEEEvNT_6ParamsE --------------------------
	.section	.nv.info._ZN7cutlass13device_kernelIN5flash19enable_sm80_to_sm89INS1_16FlashAttnBwdSm80INS1_25CollectiveMainloopBwdSm80ILi2ELi2EN4cute5tupleIJNS5_1CILi64EEENS7_ILi128EEES9_EEENS_6half_tEfNS_4arch4Sm80ELb0ELb0ELb0ELb1ELb0ELb0ELb0ELb0ELi2ELi2ELi2ELi2ELb0EEENS1_24CollectiveEpilogueBwdGQAISA_fSD_Li256ELb1ELb0EEENS1_19SingleTileSchedulerILb1ELb0ELb0ELi128EEEEEEEEEvNT_6ParamsE,"",@"SHT_CUDA_INFO"
	.sectionflags	@""
	.align	4


	//----- nvinfo : EIATTR_CUDA_API_VERSION
	.align		4
        /*0000*/ 	.byte	0x04, 0x37
        /*0002*/ 	.short	(.L_704 - .L_703)
.L_703:
        /*0004*/ 	.word	0x00000082


	//----- nvinfo : EIATTR_KPARAM_INFO
	.align		4
.L_704:
        /*0008*/ 	.byte	0x04, 0x17
        /*000a*/ 	.short	(.L_706 - .L_705)
.L_705:
        /*000c*/ 	.word	0x00000000
        /*0010*/ 	.short	0x0000
        /*0012*/ 	.short	0x0000
        /*0014*/ 	.byte	0x00, 0xf0, 0xe1, 0x09


	//----- nvinfo : EIATTR_SPARSE_MMA_MASK
	.align		4
.L_706:
        /*0018*/ 	.byte	0x03, 0x50
        /*001a*/ 	.short	0x0000


	//----- nvinfo : EIATTR_MAXREG_COUNT
	.align		4
        /*001c*/ 	.byte	0x03, 0x1b
        /*001e*/ 	.short	0x00ff


	//----- nvinfo : EIATTR_MERCURY_ISA_VERSION
	.align		4
        /*0020*/ 	.byte	0x03, 0x5f
        /*0022*/ 	.short	0x0101


	//----- nvinfo : EIATTR_EXIT_INSTR_OFFSETS
	.align		4
        /*0024*/ 	.byte	0x04, 0x1c
        /*0026*/ 	.short	(.L_708 - .L_707)


	//   ....[0]....
.L_707:
        /*0028*/ 	.word	0x00000010


	//----- nvinfo : EIATTR_MAX_THREADS
	.align		4
.L_708:
        /*002c*/ 	.byte	0x04, 0x05
        /*002e*/ 	.short	(.L_710 - .L_709)
.L_709:
        /*0030*/ 	.word	0x00000100
        /*0034*/ 	.word	0x00000001
        /*0038*/ 	.word	0x00000001


	//----- nvinfo : EIATTR_CBANK_PARAM_SIZE
	.align		4
.L_710:
        /*003c*/ 	.byte	0x03, 0x19
        /*003e*/ 	.short	0x0278


	//----- nvinfo : EIATTR_PARAM_CBANK
	.align		4
        /*0040*/ 	.byte	0x04, 0x0a
        /*0042*/ 	.short	(.L_712 - .L_711)
	.align		4
.L_711:
        /*0044*/ 	.word	index@(.nv.constant0._ZN7cutlass13device_kernelIN5flash19enable_sm80_to_sm89INS1_16FlashAttnBwdSm80INS1_25CollectiveMainloopBwdSm80ILi2ELi2EN4cute5tupleIJNS5_1CILi64EEENS7_ILi128EEES9_EEENS_6half_tEfNS_4arch4Sm80ELb0ELb0ELb0ELb1ELb0ELb0ELb0ELb0ELi2ELi2ELi2ELi2ELb0EEENS1_24CollectiveEpilogueBwdGQAISA_fSD_Li256ELb1ELb0EEENS1_19SingleTileSchedulerILb1ELb0ELb0ELi128EEEEEEEEEvNT_6ParamsE)
        /*0048*/ 	.short	0x0210
        /*004a*/ 	.short	0x0278


	//----- nvinfo : EIATTR_SW_WAR
	.align		4
.L_712:
        /*004c*/ 	.byte	0x04, 0x36
        /*004e*/ 	.short	(.L_714 - .L_713)
.L_713:
        /*0050*/ 	.word	0x00000008
.L_714:


//--------------------- .nv.info._ZN7cutlass13device_kernelIN5flash19enable_sm80_to_sm89INS1_16FlashAttnBwdSm80INS1_25CollectiveMainloopBwdSm80ILi2ELi2EN4cute5tupleIJNS5_1CILi64EEENS7_ILi128EEES9_EEENS_6half_tEfNS_4arch4Sm80ELb0ELb0ELb0ELb1ELb1ELb0ELb0ELb0ELi2ELi2ELi2ELi2ELb0EEENS1_24CollectiveEpilogueBwdGQAISA_fSD_Li256ELb1ELb1EEENS1_19SingleTileSchedulerILb1ELb0ELb0ELi128EEEEEEEEEvNT_6ParamsE --------------------------
	.section	.nv.info._ZN7cutlass13device_kernelIN5flash19enable_sm80_to_sm89INS1_16FlashAttnBwdSm80INS1_25CollectiveMainloopBwdSm80ILi2ELi2EN4cute5tupleIJNS5_1CILi64EEENS7_ILi128EEES9_EEENS_6half_tEfNS_4arch4Sm80ELb0ELb0ELb0ELb1ELb1ELb0ELb0ELb0ELi2ELi2ELi2ELi2ELb0EEENS1_24CollectiveEpilogueBwdGQAISA_fSD_Li256ELb1ELb1EEENS1_19SingleTileSchedulerILb1ELb0ELb0ELi128EEEEEEEEEvNT_6ParamsE,"",@"SHT_CUDA_INFO"
	.sectionflags	@""
	.align	4


	//----- nvinfo : EIATTR_CUDA_API_VERSION
	.align		4
        /*0000*/ 	.byte	0x04, 0x37
        /*0002*/ 	.short	(.L_716 - .L_715)
.L_715:
        /*0004*/ 	.word	0x00000082


	//----- nvinfo : EIATTR_KPARAM_INFO
	.align		4
.L_716:
        /*0008*/ 	.byte	0x04, 0x17
        /*000a*/ 	.short	(.L_718 - .L_717)
.L_717:
        /*000c*/ 	.word	0x00000000
        /*0010*/ 	.short	0x0000
        /*0012*/ 	.short	0x0000
        /*0014*/ 	.byte	0x00, 0xf0, 0xe1, 0x09


	//----- nvinfo : EIATTR_SPARSE_MMA_MASK
	.align		4
.L_718:
        /*0018*/ 	.byte	0x03, 0x50
        /*001a*/ 	.short	0x0000


	//----- nvinfo : EIATTR_MAXREG_COUNT
	.align		4
        /*001c*/ 	.byte	0x03, 0x1b
        /*001e*/ 	.short	0x00ff


	//----- nvinfo : EIATTR_MERCURY_ISA_VERSION
	.align		4
        /*0020*/ 	.byte	0x03, 0x5f
        /*0022*/ 	.short	0x0101


	//----- nvinfo : EIATTR_EXIT_INSTR_OFFSETS
	.align		4
        /*0024*/ 	.byte	0x04, 0x1c
        /*0026*/ 	.short	(.L_720 - .L_719)


	//   ....[0]....
.L_719:
        /*0028*/ 	.word	0x00000010


	//----- nvinfo : EIATTR_MAX_THREADS
	.align		4
.L_720:
        /*002c*/ 	.byte	0x04, 0x05
        /*002e*/ 	.short	(.L_722 - .L_721)
.L_721:
        /*0030*/ 	.word	0x00000100
        /*0034*/ 	.word	0x00000001
        /*0038*/ 	.word	0x00000001


	//----- nvinfo : EIATTR_CBANK_PARAM_SIZE
	.align		4
.L_722:
        /*003c*/ 	.byte	0x03, 0x19
        /*003e*/ 	.short	0x0278


	//----- nvinfo : EIATTR_PARAM_CBANK
	.align		4
        /*0040*/ 	.byte	0x04, 0x0a
        /*0042*/ 	.short	(.L_724 - .L_723)
	.align		4
.L_723:
        /*0044*/ 	.word	index@(.nv.constant0._ZN7cutlass13device_kernelIN5flash19enable_sm80_to_sm89INS1_16FlashAttnBwdSm80INS1_25CollectiveMainloopBwdSm80ILi2ELi2EN4cute5tupleIJNS5_1CILi64EEENS7_ILi128EEES9_EEENS_6half_tEfNS_4arch4Sm80ELb0ELb0ELb0ELb1ELb1ELb0ELb0ELb0ELi2ELi2ELi2ELi2ELb0EEENS1_24CollectiveEpilogueBwdGQAISA_fSD_Li256ELb1ELb1EEENS1_19SingleTileSchedulerILb1ELb0ELb0ELi128EEEEEEEEEvNT_6ParamsE)
        /*0048*/ 	.short	0x0210
        /*004a*/ 	.short	0x0278


	//----- nvinfo : EIATTR_SW_WAR
	.align		4
.L_724:
        /*004c*/ 	.byte	0x04, 0x36
        /*004e*/ 	.short	(.L_726 - .L_725)
.L_725:
        /*0050*/ 	.word	0x00000008
.L_726:


//--------------------- .nv.info._ZN7cutlass13device_kernelIN5flash19enable_sm80_to_sm89INS1_16FlashAttnBwdSm80INS1_25CollectiveMainloopBwdSm80ILi2ELi2EN4cute5tupleIJNS5_1CILi64EEENS7_ILi128EEES9_EEENS_6half_tEfNS_4arch4Sm80ELb0ELb1ELb0ELb0ELb0ELb0ELb0ELb0ELi2ELi2ELi2ELi2ELb0EEENS1_21CollectiveEpilogueBwdISA_SB_SD_Li256ELb0ELb0ELi4EEENS1_19SingleTileSchedulerILb0ELb0ELb0ELi128EEEEEEEEEvNT_6ParamsE --------------------------
	.section	.nv.info._ZN7cutlass13device_kernelIN5flash19enable_sm80_to_sm89INS1_16FlashAttnBwdSm80INS1_25CollectiveMainloopBwdSm80ILi2ELi2EN4cute5tupleIJNS5_1CILi64EEENS7_ILi128EEES9_EEENS_6half_tEfNS_4arch4Sm80ELb0ELb1ELb0ELb0ELb0ELb0ELb0ELb0ELi2ELi2ELi2ELi2ELb0EEENS1_21CollectiveEpilogueBwdISA_SB_SD_Li256ELb0ELb0ELi4EEENS1_19SingleTileSchedulerILb0ELb0ELb0ELi128EEEEEEEEEvNT_6ParamsE,"",@"SHT_CUDA_INFO"
	.sectionflags	@""
	.align	4


	//----- nvinfo : EIATTR_CUDA_API_VERSION
	.align		4
        /*0000*/ 	.byte	0x04, 0x37
        /*0002*/ 	.short	(.L_728 - .L_727)
.L_727:
        /*0004*/ 	.word	0x00000082


	//----- nvinfo : EIATTR_KPARAM_INFO
	.align		4
.L_728:
        /*0008*/ 	.byte	0x04, 0x17
        /*000a*/ 	.short	(.L_730 - .L_729)
.L_729:
        /*000c*/ 	.word	0x00000000
        /*0010*/ 	.short	0x0000
        /*0012*/ 	.short	0x0000
        /*0014*/ 	.byte	0x00, 0xf0, 0xc1, 0x09


	//----- nvinfo : EIATTR_SPARSE_MMA_MASK
	.align		4
.L_730:
        /*0018*/ 	.byte	0x03, 0x50
        /*001a*/ 	.short	0x0000


	//----- nvinfo : EIATTR_MAXREG_COUNT
	.align		4
        /*001c*/ 	.byte	0x03, 0x1b
        /*001e*/ 	.short	0x00ff


	//----- nvinfo : EIATTR_MERCURY_ISA_VERSION
	.align		4
        /*0020*/ 	.byte	0x03, 0x5f
        /*0022*/ 	.short	0x0101


	//----- nvinfo : EIATTR_EXIT_INSTR_OFFSETS
	.align		4
        /*0024*/ 	.byte	0x04, 0x1c
        /*0026*/ 	.short	(.L_732 - .L_731)


	//   ....[0]....
.L_731:
        /*0028*/ 	.word	0x00000010


	//----- nvinfo : EIATTR_MAX_THREADS
	.align		4
.L_732:
        /*002c*/ 	.byte	0x04, 0x05
        /*002e*/ 	.short	(.L_734 - .L_733)
.L_733:
        /*0030*/ 	.word	0x00000100
        /*0034*/ 	.word	0x00000001
        /*0038*/ 	.word	0x00000001


	//----- nvinfo : EIATTR_CBANK_PARAM_SIZE
	.align		4
.L_734:
        /*003c*/ 	.byte	0x03, 0x19
        /*003e*/ 	.short	0x0270


	//----- nvinfo : EIATTR_PARAM_CBANK
	.align		4
        /*0040*/ 	.byte	0x04, 0x0a
        /*0042*/ 	.short	(.L_736 - .L_735)
	.align		4
.L_735:
        /*0044*/ 	.word	index@(.nv.constant0._ZN7cutlass13device_kernelIN5flash19enable_sm80_to_sm89INS1_16FlashAttnBwdSm80INS1_25CollectiveMainloopBwdSm80ILi2ELi2EN4cute5tupleIJNS5_1CILi64EEENS7_ILi128EEES9_EEENS_6half_tEfNS_4arch4Sm80ELb0ELb1ELb0ELb0ELb0ELb0ELb0ELb0ELi2ELi2ELi2ELi2ELb0EEENS1_21CollectiveEpilogueBwdISA_SB_SD_Li256ELb0ELb0ELi4EEENS1_19SingleTileSchedulerILb0ELb0ELb0ELi128EEEEEEEEEvNT_6ParamsE)
        /*0048*/ 	.short	0x0210
        /*004a*/ 	.short	0x0270


	//----- nvinfo : EIATTR_SW_WAR
	.align		4
.L_736:
        /*004c*/ 	.byte	0x04, 0x36
        /*004e*/ 	.short	(.L_738 - .L_737)
.L_737:
        /*0050*/ 	.word	0x00000008
.L_738:


//--------------------- .nv.info._ZN7cutlass13device_kernelIN5flash19enable_sm80_to_sm89INS1_16FlashAttnBwdSm80INS1_25CollectiveMainloopBwdSm80ILi2ELi2EN4cute5tupleIJNS5_1CILi64EEENS7_ILi128EEES9_EEENS_6half_tEfNS_4arch4Sm80ELb0ELb1ELb0ELb0ELb1ELb0ELb0ELb0ELi2ELi2ELi2ELi2ELb0EEENS1_21CollectiveEpilogueBwdISA_SB_SD_Li256ELb0ELb0ELi4EEENS1_19SingleTileSchedulerILb0ELb0ELb0ELi128EEEEEEEEEvNT_6ParamsE --------------------------
	.section	.nv.info._ZN7cutlass13device_kernelIN5flash19enable_sm80_to_sm89INS1_16FlashAttnBwdSm80INS1_25CollectiveMainloopBwdSm80ILi2ELi2EN4cute5tupleIJNS5_1CILi64EEENS7_ILi128EEES9_EEENS_6half_tEfNS_4arch4Sm80ELb0ELb1ELb0ELb0ELb1ELb0ELb0ELb0ELi2ELi2ELi2ELi2ELb0EEENS1_21CollectiveEpilogueBwdISA_SB_SD_Li256ELb0ELb0ELi4EEENS1_19SingleTileSchedulerILb0ELb0ELb0ELi128EEEEEEEEEvNT_6ParamsE,"",@"SHT_CUDA_INFO"
	.sectionflags	@""
	.align	4


	//----- nvinfo : EIATTR_CUDA_API_VERSION
	.align		4
        /*0000*/ 	.byte	0x04, 0x37
        /*0002*/ 	.short	(.L_740 - .L_739)
.L_739:
        /*0004*/ 	.word	0x00000082


	//----- nvinfo : EIATTR_KPARAM_INFO
	.align		4
.L_740:
        /*0008*/ 	.byte	0x04, 0x17
        /*000a*/ 	.short	(.L_742 - .L_741)
.L_741:
        /*000c*/ 	.word	0x00000000
        /*0010*/ 	.short	0x0000
        /*0012*/ 	.short	0x0000
        /*0014*/ 	.byte	0x00, 0xf0, 0xc1, 0x09


	//----- nvinfo : EIATTR_SPARSE_MMA_MASK
	.align		4
.L_742:
        /*0018*/ 	.byte	0x03, 0x50
        /*001a*/ 	.short	0x0000


	//----- nvinfo : EIATTR_MAXREG_COUNT
	.align		4
        /*001c*/ 	.byte	0x03, 0x1b
        /*001e*/ 	.short	0x00ff


	//----- nvinfo : EIATTR_MERCURY_ISA_VERSION
	.align		4
        /*0020*/ 	.byte	0x03, 0x5f
        /*0022*/ 	.short	0x0101


	//----- nvinfo : EIATTR_EXIT_INSTR_OFFSETS
	.align		4
        /*0024*/ 	.byte	0x04, 0x1c
        /*0026*/ 	.short	(.L_744 - .L_743)


	//   ....[0]....
.L_743:
        /*0028*/ 	.word	0x00000010


	//----- nvinfo : EIATTR_MAX_THREADS
	.align		4
.L_744:
        /*002c*/ 	.byte	0x04, 0x05
        /*002e*/ 	.short	(.L_746 - .L_745)
.L_745:
        /*0030*/ 	.word	0x00000100
        /*0034*/ 	.word	0x00000001
        /*0038*/ 	.word	0x00000001


	//----- nvinfo : EIATTR_CBANK_PARAM_SIZE
	.align		4
.L_746:
        /*003c*/ 	.byte	0x03, 0x19
        /*003e*/ 	.short	0x0270


	//----- nvinfo : EIATTR_PARAM_CBANK
	.align		4
        /*0040*/ 	.byte	0x04, 0x0a
        /*0042*/ 	.short	(.L_748 - .L_747)
	.align		4
.L_747:
        /*0044*/ 	.word	index@(.nv.constant0._ZN7cutlass13device_kernelIN5flash19enable_sm80_to_sm89INS1_16FlashAttnBwdSm80INS1_25CollectiveMainloopBwdSm80ILi2ELi2EN4cute5tupleIJNS5_1CILi64EEENS7_ILi128EEES9_EEENS_6half_tEfNS_4arch4Sm80ELb0ELb1ELb0ELb0ELb1ELb0ELb0ELb0ELi2ELi2ELi2ELi2ELb0EEENS1_21CollectiveEpilogueBwdISA_SB_SD_Li256ELb0ELb0ELi4EEENS1_19SingleTileSchedulerILb0ELb0ELb0ELi128EEEEEEEEEvNT_6ParamsE)
        /*0048*/ 	.short	0x0210
        /*004a*/ 	.short	0x0270


	//----- nvinfo : EIATTR_SW_WAR
	.align		4
.L_748:
        /*004c*/ 	.byte	0x04, 0x36
        /*004e*/ 	.short	(.L_750 - .L_749)
.L_749:
        /*0050*/ 	.word	0x00000008
.L_750:


//--------------------- .nv.info._ZN7cutlass13device_kernelIN5flash19enable_sm80_to_sm89INS1_16FlashAttnBwdSm80INS1_25CollectiveMainloopBwdSm80ILi2ELi2EN4cute5tupleIJNS5_1CILi64EEENS7_ILi128EEES9_EEENS_6half_tEfNS_4arch4Sm80ELb0ELb1ELb0ELb0ELb0ELb0ELb0ELb0ELi2ELi2ELi2ELi2ELb0EEENS1_24CollectiveEpilogueBwdGQAISA_fSD_Li256ELb0ELb0EEENS1_19SingleTileSchedulerILb0ELb0ELb0ELi128EEEEEEEEEvNT_6ParamsE --------------------------
	.section	.nv.info._ZN7cutlass13device_kernelIN5flash19enable_sm80_to_sm89INS1_16FlashAttnBwdSm80INS1_25CollectiveMainloopBwdSm80ILi2ELi2EN4cute5tupleIJNS5_1CILi64EEENS7_ILi128EEES9_EEENS_6half_tEfNS_4arch4Sm80ELb0ELb1ELb0ELb0ELb0ELb0ELb0ELb0ELi2ELi2ELi2ELi2ELb0EEENS1_24CollectiveEpilogueBwdGQAISA_fSD_Li256ELb0ELb0EEENS1_19SingleTileSchedulerILb0ELb0ELb0ELi128EEEEEEEEEvNT_6ParamsE,"",@"SHT_CUDA_INFO"
	.sectionflags	@""
	.align	4


	//----- nvinfo : EIATTR_CUDA_API_VERSION
	.align		4
        /*0000*/ 	.byte	0x04, 0x37
        /*0002*/ 	.short	(.L_752 - .L_751)
.L_751:
        /*0004*/ 	.word	0x00000082


	//----- nvinfo : EIATTR_KPARAM_INFO
	.align		4
.L_752:
        /*0008*/ 	.byte	0x04, 0x17
        /*000a*/ 	.short	(.L_754 - .L_753)
.L_753:
        /*000c*/ 	.word	0x00000000
        /*0010*/ 	.short	0x0000
        /*0012*/ 	.short	0x0000
        /*0014*/ 	.byte	0x00, 0xf0, 0xe1, 0x09


	//----- nvinfo : EIATTR_SPARSE_MMA_MASK
	.align		4
.L_754:
        /*0018*/ 	.byte	0x03, 0x50
        /*001a*/ 	.short	0x0000


	//----- nvinfo : EIATTR_MAXREG_COUNT
	.align		4
        /*001c*/ 	.byte	0x03, 0x1b
        /*001e*/ 	.short	0x00ff


	//----- nvinfo : EIATTR_MERCURY_ISA_VERSION
	.align		4
        /*0020*/ 	.byte	0x03, 0x5f
        /*0022*/ 	.short	0x0101


	//----- nvinfo : EIATTR_EXIT_INSTR_OFFSETS
	.align		4
        /*0024*/ 	.byte	0x04, 0x1c
        /*0026*/ 	.short	(.L_756 - .L_755)


	//   ....[0]....
.L_755:
        /*0028*/ 	.word	0x00000010


	//----- nvinfo : EIATTR_MAX_THREADS
	.align		4
.L_756:
        /*002c*/ 	.byte	0x04, 0x05
        /*002e*/ 	.short	(.L_758 - .L_757)
.L_757:
        /*0030*/ 	.word	0x00000100
        /*0034*/ 	.word	0x00000001
        /*0038*/ 	.word	0x00000001


	//----- nvinfo : EIATTR_CBANK_PARAM_SIZE
	.align		4
.L_758:
        /*003c*/ 	.byte	0x03, 0x19
        /*003e*/ 	.short	0x0278


	//----- nvinfo : EIATTR_PARAM_CBANK
	.align		4
        /*0040*/ 	.byte	0x04, 0x0a
        /*0042*/ 	.short	(.L_760 - .L_759)
	.align		4
.L_759:
        /*0044*/ 	.word	index@(.nv.constant0._ZN7cutlass13device_kernelIN5flash19enable_sm80_to_sm89INS1_16FlashAttnBwdSm80INS1_25CollectiveMainloopBwdSm80ILi2ELi2EN4cute5tupleIJNS5_1CILi64EEENS7_ILi128EEES9_EEENS_6half_tEfNS_4arch4Sm80ELb0ELb1ELb0ELb0ELb0ELb0ELb0ELb0ELi2ELi2ELi2ELi2ELb0EEENS1_24CollectiveEpilogueBwdGQAISA_fSD_Li256ELb0ELb0EEENS1_19SingleTileSchedulerILb0ELb0ELb0ELi128EEEEEEEEEvNT_6ParamsE)
        /*0048*/ 	.short	0x0210
        /*004a*/ 	.short	0x0278


	//----- nvinfo : EIATTR_SW_WAR
	.align		4
.L_760:
        /*004c*/ 	.byte	0x04, 0x36
        /*004e*/ 	.short	(.L_762 - .L_761)
.L_761:
        /*0050*/ 	.word	0x00000008
.L_762:


//--------------------- .nv.info._ZN7cutlass13device_kernelIN5flash19enable_sm80_to_sm89INS1_16FlashAttnBwdSm80INS1_25CollectiveMainloopBwdSm80ILi2ELi2EN4cute5tupleIJNS5_1CILi64EEENS7_ILi128EEES9_EEENS_6half_tEfNS_4arch4Sm80ELb0ELb1ELb0ELb0ELb1ELb0ELb0ELb0ELi2ELi2ELi2ELi2ELb0EEENS1_24CollectiveEpilogueBwdGQAISA_fSD_Li256ELb0ELb1EEENS1_19SingleTileSchedulerILb0ELb0ELb0ELi128EEEEEEEEEvNT_6ParamsE --------------------------
	.section	.nv.info._ZN7cutlass13device_kernelIN5flash19enable_sm80_to_sm89INS1_16FlashAttnBwdSm80INS1_25CollectiveMainloopBwdSm80ILi2ELi2EN4cute5tupleIJNS5_1CILi64EEENS7_ILi128EEES9_EEENS_6half_tEfNS_4arch4Sm80ELb0ELb1ELb0ELb0ELb1ELb0ELb0ELb0ELi2ELi2ELi2ELi2ELb0EEENS1_24CollectiveEpilogueBwdGQAISA_fSD_Li256ELb0ELb1EEENS1_19SingleTileSchedulerILb0ELb0ELb0ELi128EEEEEEEEEvNT_6ParamsE,"",@"SHT_CUDA_INFO"
	.sectionflags	@""
	.align	4


	//----- nvinfo : EIATTR_CUDA_API_VERSION
	.align		4
        /*0000*/ 	.byte	0x04, 0x37
        /*0002*/ 	.short	(.L_764 - .L_763)
.L_763:
        /*0004*/ 	.word	0x00000082


	//----- nvinfo : EIATTR_KPARAM_INFO
	.align		4
.L_764:
        /*0008*/ 	.byte	0x04, 0x17
        /*000a*/ 	.short	(.L_766 - .L_765)
.L_765:
        /*000c*/ 	.word	0x00000000
        /*0010*/ 	.short	0x0000
        /*0012*/ 	.short	0x0000
        /*0014*/ 	.byte	0x00, 0xf0, 0xe1, 0x09


	//----- nvinfo : EIATTR_SPARSE_MMA_MASK
	.align		4
.L_766:
        /*0018*/ 	.byte	0x03, 0x50
        /*001a*/ 	.short	0x0000


	//----- nvinfo : EIATTR_MAXREG_COUNT
	.align		4
        /*001c*/ 	.byte	0x03, 0x1b
        /*001e*/ 	.short	0x00ff


	//----- nvinfo : EIATTR_MERCURY_ISA_VERSION
	.align		4
        /*0020*/ 	.byte	0x03, 0x5f
        /*0022*/ 	.short	0x0101


	//----- nvinfo : EIATTR_EXIT_INSTR_OFFSETS
	.align		4
        /*0024*/ 	.byte	0x04, 0x1c
        /*0026*/ 	.short	(.L_768 - .L_767)


	//   ....[0]....
.L_767:
        /*0028*/ 	.word	0x00000010


	//----- nvinfo : EIATTR_MAX_THREADS
	.align		4
.L_768:
        /*002c*/ 	.byte	0x04, 0x05
        /*002e*/ 	.short	(.L_770 - .L_769)
.L_769:
        /*0030*/ 	.word	0x00000100
        /*0034*/ 	.word	0x00000001
        /*0038*/ 	.word	0x00000001


	//----- nvinfo : EIATTR_CBANK_PARAM_SIZE
	.align		4
.L_770:
        /*003c*/ 	.byte	0x03, 0x19
        /*003e*/ 	.short	0x0278


	//----- nvinfo : EIATTR_PARAM_CBANK
	.align		4
        /*0040*/ 	.byte	0x04, 0x0a
        /*0042*/ 	.short	(.L_772 - .L_771)
	.align		4
.L_771:
        /*0044*/ 	.word	index@(.nv.constant0._ZN7cutlass13device_kernelIN5flash19enable_sm80_to_sm89INS1_16FlashAttnBwdSm80INS1_25CollectiveMainloopBwdSm80ILi2ELi2EN4cute5tupleIJNS5_1CILi64EEENS7_ILi128EEES9_EEENS_6half_tEfNS_4arch4Sm80ELb0ELb1ELb0ELb0ELb1ELb0ELb0ELb0ELi2ELi2ELi2ELi2ELb0EEENS1_24CollectiveEpilogueBwdGQAISA_fSD_Li256ELb0ELb1EEENS1_19SingleTileSchedulerILb0ELb0ELb0ELi128EEEEEEEEEvNT_6ParamsE)
        /*0048*/ 	.short	0x0210
        /*004a*/ 	.short	0x0278


	//----- nvinfo : EIATTR_SW_WAR
	.align		4
.L_772:
        /*004c*/ 	.byte	0x04, 0x36
        /*004e*/ 	.short	(.L_774 - .L_773)
.L_773:
        /*0050*/ 	.word	0x00000008
.L_774:


//--------------------- .nv.info._ZN7cutlass13device_kernelIN5flash19enable_sm80_to_sm89INS1_16FlashAttnBwdSm80INS1_25CollectiveMainloopBwdSm80ILi2ELi2EN4cute5tupleIJNS5_1CILi64EEENS7_ILi128EEES9_EEENS_6half_tEfNS_4arch4Sm80ELb0ELb1ELb0ELb1ELb0ELb0ELb0ELb0ELi2ELi2ELi2ELi2ELb0EEENS1_21CollectiveEpilogueBwdISA_SB_SD_Li256ELb1ELb0ELi4EEENS1_19SingleTileSchedulerILb1ELb0ELb0ELi128EEEEEEEEEvNT_6ParamsE --------------------------
	.section	.nv.info._ZN7cutlass13device_kernelIN5flash19enable_sm80_to_sm89INS1_16FlashAttnBwdSm80INS1_25CollectiveMainloopBwdSm80ILi2ELi2EN4cute5tupleIJNS5_1CILi64EEENS7_ILi128EEES9_EEENS_6half_tEfNS_4arch4Sm80ELb0ELb1ELb0ELb1ELb0ELb0ELb0ELb0ELi2ELi2ELi2ELi2ELb0EEENS1_21CollectiveEpilogueBwdISA_SB_SD_Li256ELb1ELb0ELi4EEENS1_19SingleTileSchedulerILb1ELb0ELb0ELi128EEEEEEEEEvNT_6ParamsE,"",@"SHT_CUDA_INFO"
	.sectionflags	@""
	.align	4


	//----- nvinfo : EIATTR_CUDA_API_VERSION
	.align		4
        /*0000*/ 	.byte	0x04, 0x37
        /*0002*/ 	.short	(.L_776 - .L_775)
.L_775:
        /*0004*/ 	.word	0x00000082


	//----- nvinfo : EIATTR_KPARAM_INFO
	.align		4
.L_776:
        /*0008*/ 	.byte	0x04, 0x17
        /*000a*/ 	.short	(.L_778 - .L_777)
.L_777:
        /*000c*/ 	.word	0x00000000
        /*0010*/ 	.short	0x0000
        /*0012*/ 	.short	0x0000
        /*0014*/ 	.byte	0x00, 0xf0, 0xc1, 0x09


	//----- nvinfo : EIATTR_SPARSE_MMA_MASK
	.align		4
.L_778:
        /*0018*/ 	.byte	0x03, 0x50
        /*001a*/ 	.short	0x0000


	//----- nvinfo : EIATTR_MAXREG_COUNT
	.align		4
        /*001c*/ 	.byte	0x03, 0x1b
        /*001e*/ 	.short	0x00ff


	//----- nvinfo : EIATTR_MERCURY_ISA_VERSION
	.align		4
        /*0020*/ 	.byte	0x03, 0x5f
        /*0022*/ 	.short	0x0101


	//----- nvinfo : EIATTR_EXIT_INSTR_OFFSETS
	.align		4
        /*0024*/ 	.byte	0x04, 0x1c
        /*0026*/ 	.short	(.L_780 - .L_779)


	//   ....[0]....
.L_779:
        /*0028*/ 	.word	0x00000010


	//----- nvinfo : EIATTR_MAX_THREADS
	.align		4
.L_780:
        /*002c*/ 	.byte	0x04, 0x05
        /*002e*/ 	.short	(.L_782 - .L_781)
.L_781:
        /*0030*/ 	.word	0x00000100
        /*0034*/ 	.word	0x00000001
        /*0038*/ 	.word	0x00000001


	//----- nvinfo : EIATTR_CBANK_PARAM_SIZE
	.align		4
.L_782:
        /*003c*/ 	.byte	0x03, 0x19
        /*003e*/ 	.short	0x0270


	//----- nvinfo : EIATTR_PARAM_CBANK
	.align		4
        /*0040*/ 	.byte	0x04, 0x0a
        /*0042*/ 	.short	(.L_784 - .L_783)
	.align		4
.L_783:
        /*0044*/ 	.word	index@(.nv.constant0._ZN7cutlass13device_kernelIN5flash19enable_sm80_to_sm89INS1_16FlashAttnBwdSm80INS1_25CollectiveMainloopBwdSm80ILi2ELi2EN4cute5tupleIJNS5_1CILi64EEENS7_ILi128EEES9_EEENS_6half_tEfNS_4arch4Sm80ELb0ELb1ELb0ELb1ELb0ELb0ELb0ELb0ELi2ELi2ELi2ELi2ELb0EEENS1_21CollectiveEpilogueBwdISA_SB_SD_Li256ELb1ELb0ELi4EEENS1_19SingleTileSchedulerILb1ELb0ELb0ELi128EEEEEEEEEvNT_6ParamsE)
        /*0048*/ 	.short	0x0210
        /*004a*/ 	.short	0x0270


	//----- nvinfo : EIATTR_SW_WAR
	.align		4
.L_784:
        /*004c*/ 	.byte	0x04, 0x36
        /*004e*/ 	.short	(.L_786 - .L_785)
.L_785:
        /*0050*/ 	.word	0x00000008
.L_786:


//--------------------- .nv.info._ZN7cutlass13device_kernelIN5flash19enable_sm80_to_sm89INS1_16FlashAttnBwdSm80INS1_25CollectiveMainloopBwdSm80ILi2ELi2EN4cute5tupleIJNS5_1CILi64EEENS7_ILi128EEES9_EEENS_6half_tEfNS_4arch4Sm80ELb0ELb1ELb0ELb1ELb1ELb0ELb0ELb0ELi2ELi2ELi2ELi2ELb0EEENS1_21CollectiveEpilogueBwdISA_SB_SD_Li256ELb1ELb0ELi4EEENS1_19SingleTileSchedulerILb1ELb0ELb0ELi128EEEEEEEEEvNT_6ParamsE --------------------------
	.section	.nv.info._ZN7cutlass13device_kernelIN5flash19enable_sm80_to_sm89INS1_16FlashAttnBwdSm80INS1_25CollectiveMainloopBwdSm80ILi2ELi2EN4cute5tupleIJNS5_1CILi64EEENS7_ILi128EEES9_EEENS_6half_tEfNS_4arch4Sm80ELb0ELb1ELb0ELb1ELb1ELb0ELb0ELb0ELi2ELi2ELi2ELi2ELb0EEENS1_21CollectiveEpilogueBwdISA_SB_SD_Li256ELb1ELb0ELi4EEENS1_19SingleTileSchedulerILb1ELb0ELb0ELi128EEEEEEEEEvNT_6ParamsE,"",@"SHT_CUDA_INFO"
	.sectionflags	@""
	.align	4


	//----- nvinfo : EIATTR_CUDA_API_VERSION
	.align		4
        /*0000*/ 	.byte	0x04, 0x37
        /*0002*/ 	.short	(.L_788 - .L_787)
.L_787:
        /*0004*/ 	.word	0x00000082


	//----- nvinfo : EIATTR_KPARAM_INFO
	.align		4
.L_788:
        /*0008*/ 	.byte	0x04, 0x17
        /*000a*/ 	.short	(.L_790 - .L_789)
.L_789:
        /*000c*/ 	.word	0x00000000
        /*0010*/ 	.short	0x0000
        /*0012*/ 	.short	0x0000
        /*0014*/ 	.byte	0x00, 0xf0, 0xc1, 0x09


	//----- nvinfo : EIATTR_SPARSE_MMA_MASK
	.align		4
.L_790:
        /*0018*/ 	.byte	0x03, 0x50
        /*001a*/ 	.short	0x0000


	//----- nvinfo : EIATTR_MAXREG_COUNT
	.align		4
        /*001c*/ 	.byte	0x03, 0x1b
        /*001e*/ 	.short	0x00ff


	//----- nvinfo : EIATTR_MERCURY_ISA_VERSION
	.align		4
        /*0020*/ 	.byte	0x03, 0x5f
        /*0022*/ 	.short	0x0101


	//----- nvinfo : EIATTR_EXIT_INSTR_OFFSETS
	.align		4
        /*0024*/ 	.byte	0x04, 0x1c
        /*0026*/ 	.short	(.L_792 - .L_791)


	//   ....[0]....
.L_791:
        /*0028*/ 	.word	0x00000010


	//----- nvinfo : EIATTR_MAX_THREADS
	.align		4
.L_792:
        /*002c*/ 	.byte	0x04, 0x05
        /*002e*/ 	.short	(.L_794 - .L_793)
.L_793:
        /*0030*/ 	.word	0x00000100
        /*0034*/ 	.word	0x00000001
        /*0038*/ 	.word	0x00000001


	//----- nvinfo : EIATTR_CBANK_PARAM_SIZE
	.align		4
.L_794:
        /*003c*/ 	.byte	0x03, 0x19
        /*003e*/ 	.short	0x0270


	//----- nvinfo : EIATTR_PARAM_CBANK
	.align		4
        /*0040*/ 	.byte	0x04, 0x0a
        /*0042*/ 	.short	(.L_796 - .L_795)
	.align		4
.L_795:
        /*0044*/ 	.word	index@(.nv.constant0._ZN7cutlass13device_kernelIN5flash19enable_sm80_to_sm89INS1_16FlashAttnBwdSm80INS1_25CollectiveMainloopBwdSm80ILi2ELi2EN4cute5tupleIJNS5_1CILi64EEENS7_ILi128EEES9_EEENS_6half_tEfNS_4arch4Sm80ELb0ELb1ELb0ELb1ELb1ELb0ELb0ELb0ELi2ELi2ELi2ELi2ELb0EEENS1_21CollectiveEpilogueBwdISA_SB_SD_Li256ELb1ELb0ELi4EEENS1_19SingleTileSchedulerILb1ELb0ELb0ELi128EEEEEEEEEvNT_6ParamsE)
        /*0048*/ 	.short	0x0210
        /*004a*/ 	.short	0x0270


	//----- nvinfo : EIATTR_SW_WAR
	.align		4
.L_796:
        /*004c*/ 	.byte	0x04, 0x36
        /*004e*/ 	.short	(.L_798 - .L_797)
.L_797:
        /*0050*/ 	.word	0x00000008
.L_798:


//--------------------- .nv.info._ZN7cutlass13device_kernelIN5flash19enable_sm80_to_sm89INS1_16FlashAttnBwdSm80INS1_25CollectiveMainloopBwdSm80ILi2ELi2EN4cute5tupleIJNS5_1CILi64EEENS7_ILi128EEES9_EEENS_6half_tEfNS_4arch4Sm80ELb0ELb1ELb0ELb1ELb0ELb0ELb0ELb0ELi2ELi2ELi2ELi2ELb0EEENS1_24CollectiveEpilogueBwdGQAISA_fSD_Li256ELb1ELb0EEENS1_19SingleTileSchedulerILb1ELb0ELb0ELi128EEEEEEEEEvNT_6ParamsE --------------------------
	.section	.nv.info._ZN7cutlass13device_kernelIN5flash19enable_sm80_to_sm89INS1_16FlashAttnBwdSm80INS1_25CollectiveMainloopBwdSm80ILi2ELi2EN4cute5tupleIJNS5_1CILi64EEENS7_ILi128EEES9_EEENS_6half_tEfNS_4arch4Sm80ELb0ELb1ELb0ELb1ELb0ELb0ELb0ELb0ELi2ELi2ELi2ELi2ELb0EEENS1_24CollectiveEpilogueBwdGQAISA_fSD_Li256ELb1ELb0EEENS1_19SingleTileSchedulerILb1ELb0ELb0ELi128EEEEEEEEEvNT_6ParamsE,"",@"SHT_CUDA_INFO"
	.sectionflags	@""
	.align	4


	//----- nvinfo : EIATTR_CUDA_API_VERSION
	.align		4
        /*0000*/ 	.byte	0x04, 0x37
        /*0002*/ 	.short	(.L_800 - .L_799)
.L_799:
        /*0004*/ 	.word	0x00000082


	//----- nvinfo : EIATTR_KPARAM_INFO
	.align		4
.L_800:
        /*0008*/ 	.byte	0x04, 0x17
        /*000a*/ 	.short	(.L_802 - .L_801)
.L_801:
        /*000c*/ 	.word	0x00000000
        /*0010*/ 	.short	0x0000
        /*0012*/ 	.short	0x0000
        /*0014*/ 	.byte	0x00, 0xf0, 0xe1, 0x09


	//----- nvinfo : EIATTR_SPARSE_MMA_MASK
	.align		4
.L_802:
        /*0018*/ 	.byte	0x03, 0x50
        /*001a*/ 	.short	0x0000


	//----- nvinfo : EIATTR_MAXREG_COUNT
	.align		4
        /*001c*/ 	.byte	0x03, 0x1b
        /*001e*/ 	.short	0x00ff


	//----- nvinfo : EIATTR_MERCURY_ISA_VERSION
	.align		4
        /*0020*/ 	.byte	0x03, 0x5f
        /*0022*/ 	.short	0x0101


	//----- nvinfo : EIATTR_EXIT_INSTR_OFFSETS
	.align		4
        /*0024*/ 	.byte	0x04, 0x1c
        /*0026*/ 	.short	(.L_804 - .L_803)


	//   ....[0]....
.L_803:
        /*0028*/ 	.word	0x00000010


	//----- nvinfo : EIATTR_MAX_THREADS
	.align		4
.L_804:
        /*002c*/ 	.byte	0x04, 0x05
        /*002e*/ 	.short	(.L_806 - .L_805)
.L_805:
        /*0030*/ 	.word	0x00000100
        /*0034*/ 	.word	0x00000001
        /*0038*/ 	.word	0x00000001


	//----- nvinfo : EIATTR_CBANK_PARAM_SIZE
	.align		4
.L_806:
        /*003c*/ 	.byte	0x03, 0x19
        /*003e*/ 	.short	0x0278


	//----- nvinfo : EIATTR_PARAM_CBANK
	.align		4
        /*0040*/ 	.byte	0x04, 0x0a
        /*0042*/ 	.short	(.L_808 - .L_807)
	.align		4
.L_807:
        /*0044*/ 	.word	index@(.nv.constant0._ZN7cutlass13device_kernelIN5flash19enable_sm80_to_sm89INS1_16FlashAttnBwdSm80INS1_25CollectiveMainloopBwdSm80ILi2ELi2EN4cute5tupleIJNS5_1CILi64EEENS7_ILi128EEES9_EEENS_6half_tEfNS_4arch4Sm80ELb0ELb1ELb0ELb1ELb0ELb0ELb0ELb0ELi2ELi2ELi2ELi2ELb0EEENS1_24CollectiveEpilogueBwdGQAISA_fSD_Li256ELb1ELb0EEENS1_19SingleTileSchedulerILb1ELb0ELb0ELi128EEEEEEEEEvNT_6ParamsE)
        /*0048*/ 	.short	0x0210
        /*004a*/ 	.short	0x0278


	//----- nvinfo : EIATTR_SW_WAR
	.align		4
.L_808:
        /*004c*/ 	.byte	0x04, 0x36
        /*004e*/ 	.short	(.L_810 - .L_809)
.L_809:
        /*0050*/ 	.word	0x00000008
.L_810:


//--------------------- .nv.info._ZN7cutlass13device_kernelIN5flash19enable_sm80_to_sm89INS1_16FlashAttnBwdSm80INS1_25CollectiveMainloopBwdSm80ILi2ELi2EN4cute5tupleIJNS5_1CILi64EEENS7_ILi128EEES9_EEENS_6half_tEfNS_4arch4Sm80ELb0ELb1ELb0ELb1ELb1ELb0ELb0ELb0ELi2ELi2ELi2ELi2ELb0EEENS1_24CollectiveEpilogueBwdGQAISA_fSD_Li256ELb1ELb1EEENS1_19SingleTileSchedulerILb1ELb0ELb0ELi128EEEEEEEEEvNT_6ParamsE --------------------------
	.section	.nv.info._ZN7cutlass13device_kernelIN5flash19enable_sm80_to_sm89INS1_16FlashAttnBwdSm80INS1_25CollectiveMainloopBwdSm80ILi2ELi2EN4cute5tupleIJNS5_1CILi64EEENS7_ILi128EEES9_EEENS_6half_tEfNS_4arch4Sm80ELb0ELb1ELb0ELb1ELb1ELb0ELb0ELb0ELi2ELi2ELi2ELi2ELb0EEENS1_24CollectiveEpilogueBwdGQAISA_fSD_Li256ELb1ELb1EEENS1_19SingleTileSchedulerILb1ELb0ELb0ELi128EEEEEEEEEvNT_6ParamsE,"",@"SHT_CUDA_INFO"
	.sectionflags	@""
	.align	4


	//----- nvinfo : EIATTR_CUDA_API_VERSION
	.align		4
        /*0000*/ 	.byte	0x04, 0x37
        /*0002*/ 	.short	(.L_812 - .L_811)
.L_811:
        /*0004*/ 	.word	0x00000082


	//----- nvinfo : EIATTR_KPARAM_INFO
	.align		4
.L_812:
        /*0008*/ 	.byte	0x04, 0x17
        /*000a*/ 	.short	(.L_814 - .L_813)
.L_813:
        /*000c*/ 	.word	0x00000000
        /*0010*/ 	.short	0x0000
        /*0012*/ 	.short	0x0000
        /*0014*/ 	.byte	0x00, 0xf0, 0xe1, 0x09


	//----- nvinfo : EIATTR_SPARSE_MMA_MASK
	.align		4
.L_814:
        /*0018*/ 	.byte	0x03, 0x50
        /*001a*/ 	.short	0x0000


	//----- nvinfo : EIATTR_MAXREG_COUNT
	.align		4
        /*001c*/ 	.byte	0x03, 0x1b
        /*001e*/ 	.short	0x00ff


	//----- nvinfo : EIATTR_MERCURY_ISA_VERSION
	.align		4
        /*0020*/ 	.byte	0x03, 0x5f
        /*0022*/ 	.short	0x0101


	//----- nvinfo : EIATTR_EXIT_INSTR_OFFSETS
	.align		4
        /*0024*/ 	.byte	0x04, 0x1c
        /*0026*/ 	.short	(.L_816 - .L_815)


	//   ....[0]....
.L_815:
        /*0028*/ 	.word	0x00000010


	//----- nvinfo : EIATTR_MAX_THREADS
	.align		4
.L_816:
        /*002c*/ 	.byte	0x04, 0x05
        /*002e*/ 	.short	(.L_818 - .L_817)
.L_817:
        /*0030*/ 	.word	0x00000100
        /*0034*/ 	.word	0x00000001
        /*0038*/ 	.word	0x00000001


	//----- nvinfo : EIATTR_CBANK_PARAM_SIZE
	.align		4
.L_818:
        /*003c*/ 	.byte	0x03, 0x19
        /*003e*/ 	.short	0x0278


	//----- nvinfo : EIATTR_PARAM_CBANK
	.align		4
        /*0040*/ 	.byte	0x04, 0x0a
        /*0042*/ 	.short	(.L_820 - .L_819)
	.align		4
.L_819:
        /*0044*/ 	.word	index@(.nv.constant0._ZN7cutlass13device_kernelIN5flash19enable_sm80_to_sm89INS1_16FlashAttnBwdSm80INS1_25CollectiveMainloopBwdSm80ILi2ELi2EN4cute5tupleIJNS5_1CILi64EEENS7_ILi128EEES9_EEENS_6half_tEfNS_4arch4Sm80ELb0ELb1ELb0ELb1ELb1ELb0ELb0ELb0ELi2ELi2ELi2ELi2ELb0EEENS1_24CollectiveEpilogueBwdGQAISA_fSD_Li256ELb1ELb1EEENS1_19SingleTileSchedulerILb1ELb0ELb0ELi128EEEEEEEEEvNT_6ParamsE)
        /*0048*/ 	.short	0x0210
        /*004a*/ 	.short	0x0278


	//----- nvinfo : EIATTR_SW_WAR
	.align		4
.L_820:
        /*004c*/ 	.byte	0x04, 0x36
        /*004e*/ 	.short	(.L_822 - .L_821)
.L_821:
        /*0050*/ 	.word	0x00000008
.L_822:


//--------------------- .nv.info._ZN7cutlass13device_kernelIN5flash19enable_sm80_to_sm89INS1_16FlashAttnBwdSm80INS1_25CollectiveMainloopBwdSm80ILi2ELi2EN4cute5tupleIJNS5_1CILi64EEENS7_ILi128EEES9_EEENS_6half_tEfNS_4arch4Sm80ELb1ELb0ELb0ELb0ELb0ELb0ELb0ELb0ELi2ELi2ELi2ELi2ELb0EEENS1_21CollectiveEpilogueBwdISA_SB_SD_Li256ELb0ELb0ELi4EEENS1_25SingleTileBwdLPTSchedulerILb0ELi128ELb0EEEEEEEEEvNT_6ParamsE --------------------------
	.section	.nv.info._ZN7cutlass13device_kernelIN5flash19enable_sm80_to_sm89INS1_16FlashAttnBwdSm80INS1_25CollectiveMainloopBwdSm80ILi2ELi2EN4cute5tupleIJNS5_1CILi64EEENS7_ILi128EEES9_EEENS_6half_tEfNS_4arch4Sm80ELb1ELb0ELb0ELb0ELb0ELb0ELb0ELb0ELi2ELi2ELi2ELi2ELb0EEENS1_21CollectiveEpilogueBwdISA_SB_SD_Li256ELb0ELb0ELi4EEENS1_25SingleTileBwdLPTSchedulerILb0ELi128ELb0EEEEEEEEEvNT_6ParamsE,"",@"SHT_CUDA_INFO"
	.sectionflags	@""
	.align	4


	//----- nvinfo : EIATTR_CUDA_API_VERSION
	.align		4
        /*0000*/ 	.byte	0x04, 0x37
        /*0002*/ 	.short	(.L_824 - .L_823)
.L_823:
        /*0004*/ 	.word	0x00000082


	//----- nvinfo : EIATTR_KPARAM_INFO
	.align		4
.L_824:
        /*0008*/ 	.byte	0x04, 0x17
        /*000a*/ 	.short	(.L_826 - .L_825)
.L_825:
        /*000c*/ 	.word	0x00000000
        /*0010*/ 	.short	0x0000
        /*0012*/ 	.short	0x0000
        /*0014*/ 	.byte	0x00, 0xf0, 0x21, 0x0a


	//----- nvinfo : EIATTR_SPARSE_MMA_MASK
	.align		4
.L_826:
        /*0018*/ 	.byte	0x03, 0x50
        /*001a*/ 	.short	0x0000


	//----- nvinfo : EIATTR_MAXREG_COUNT
	.align		4
        /*001c*/ 	.byte	0x03, 0x1b
        /*001e*/ 	.short	0x00ff


	//----- nvinfo : EIATTR_MERCURY_ISA_VERSION
	.align		4
        /*0020*/ 	.byte	0x03, 0x5f
        /*0022*/ 	.short	0x0101


	//----- nvinfo : EIATTR_EXIT_INSTR_OFFSETS
	.align		4
        /*0024*/ 	.byte	0x04, 0x1c
        /*0026*/ 	.short	(.L_828 - .L_827)


	//   ....[0]....
.L_827:
        /*0028*/ 	.word	0x00000010


	//----- nvinfo : EIATTR_MAX_THREADS
	.align		4
.L_828:
        /*002c*/ 	.byte	0x04, 0x05
        /*002e*/ 	.short	(.L_830 - .L_829)
.L_829:
        /*0030*/ 	.word	0x00000100
        /*0034*/ 	.word	0x00000001
        /*0038*/ 	.word	0x00000001


	//----- nvinfo : EIATTR_CBANK_PARAM_SIZE
	.align		4
.L_830:
        /*003c*/ 	.byte	0x03, 0x19
        /*003e*/ 	.short	0x0288


	//----- nvinfo : EIATTR_PARAM_CBANK
	.align		4
        /*0040*/ 	.byte	0x04, 0x0a
        /*0042*/ 	.short	(.L_832 - .L_831)
	.align		4
.L_831:
        /*0044*/ 	.word	index@(.nv.constant0._ZN7cutlass13device_kernelIN5flash19enable_sm80_to_sm89INS1_16FlashAttnBwdSm80INS1_25CollectiveMainloopBwdSm80ILi2ELi2EN4cute5tupleIJNS5_1CILi64EEENS7_ILi128EEES9_EEENS_6half_tEfNS_4arch4Sm80ELb1ELb0ELb0ELb0ELb0ELb0ELb0ELb0ELi2ELi2ELi2ELi2ELb0EEENS1_21CollectiveEpilogueBwdISA_SB_SD_Li256ELb0ELb0ELi4EEENS1_25SingleTileBwdLPTSchedulerILb0ELi128ELb0EEEEEEEEEvNT_6ParamsE)
        /*0048*/ 	.short	0x0210
        /*004a*/ 	.short	0x0288


	//----- nvinfo : EIATTR_SW_WAR
	.align		4
.L_832:
        /*004c*/ 	.byte	0x04, 0x36
        /*004e*/ 	.short	(.L_834 - .L_833)
.L_833:
        /*0050*/ 	.word	0x00000008
.L_834:


//--------------------- .nv.info._ZN7cutlass13device_kernelIN5flash19enable_sm80_to_sm89INS1_16FlashAttnBwdSm80INS1_25CollectiveMainloopBwdSm80ILi2ELi2EN4cute5tupleIJNS5_1CILi64EEENS7_ILi128EEES9_EEENS_6half_tEfNS_4arch4Sm80ELb1ELb0ELb0ELb0ELb1ELb0ELb0ELb0ELi2ELi2ELi2ELi2ELb0EEENS1_21CollectiveEpilogueBwdISA_SB_SD_Li256ELb0ELb0ELi4EEENS1_25SingleTileBwdLPTSchedulerILb0ELi128ELb1EEEEEEEEEvNT_6ParamsE --------------------------
	.section	.nv.info._ZN7cutlass13device_kernelIN5flash19enable_sm80_to_sm89INS1_16FlashAttnBwdSm80INS1_25CollectiveMainloopBwdSm80ILi2ELi2EN4cute5tupleIJNS5_1CILi64EEENS7_ILi128EEES9_EEENS_6half_tEfNS_4arch4Sm80ELb1ELb0ELb0ELb0ELb1ELb0ELb0ELb0ELi2ELi2ELi2ELi2ELb0EEENS1_21CollectiveEpilogueBwdISA_SB_SD_Li256ELb0ELb0ELi4EEENS1_25SingleTileBwdLPTSchedulerILb0ELi128ELb1EEEEEEEEEvNT_6ParamsE,"",@"SHT_CUDA_INFO"
	.sectionflags	@""
	.align	4


	//----- nvinfo : EIATTR_CUDA_API_VERSION
	.align		4
        /*0000*/ 	.byte	0x04, 0x37
        /*0002*/ 	.short	(.L_836 - .L_835)
.L_835:
        /*0004*/ 	.word	0x00000082


	//----- nvinfo : EIATTR_KPARAM_INFO
	.align		4
.L_836:
        /*0008*/ 	.byte	0x04, 0x17
        /*000a*/ 	.short	(.L_838 - .L_837)
.L_837:
        /*000c*/ 	.word	0x00000000
        /*0010*/ 	.short	0x0000
        /*0012*/ 	.short	0x0000
        /*0014*/ 	.byte	0x00, 0xf0, 0x21, 0x0a


	//----- nvinfo : EIATTR_SPARSE_MMA_MASK
	.align		4
.L_838:
        /*0018*/ 	.byte	0x03, 0x50
        /*001a*/ 	.short	0x0000


	//----- nvinfo : EIATTR_MAXREG_COUNT
	.align		4
        /*001c*/ 	.byte	0x03, 0x1b
        /*001e*/ 	.short	0x00ff


	//----- nvinfo : EIATTR_MERCURY_ISA_VERSION
	.align		4
        /*0020*/ 	.byte	0x03, 0x5f
        /*0022*/ 	.short	0x0101


	//----- nvinfo : EIATTR_EXIT_INSTR_OFFSETS
	.align		4
        /*0024*/ 	.byte	0x04, 0x1c
        /*0026*/ 	.short	(.L_840 - .L_839)


	//   ....[0]....
.L_839:
        /*0028*/ 	.word	0x00000010


	//----- nvinfo : EIATTR_MAX_THREADS
	.align		4
.L_840:
        /*002c*/ 	.byte	0x04, 0x05
        /*002e*/ 	.short	(.L_842 - .L_841)
.L_841:
        /*0030*/ 	.word	0x00000100
        /*0034*/ 	.word	0x00000001
        /*0038*/ 	.word	0x00000001


	//----- nvinfo : EIATTR_CBANK_PARAM_SIZE
	.align		4
.L_842:
        /*003c*/ 	.byte	0x03, 0x19
        /*003e*/ 	.short	0x0288


	//----- nvinfo : EIATTR_PARAM_CBANK
	.align		4
        /*0040*/ 	.byte	0x04, 0x0a
        /*0042*/ 	.short	(.L_844 - .L_843)
	.align		4
.L_843:
        /*0044*/ 	.word	index@(.nv.constant0._ZN7cutlass13device_kernelIN5flash19enable_sm80_to_sm89INS1_16FlashAttnBwdSm80INS1_25CollectiveMainloopBwdSm80ILi2ELi2EN4cute5tupleIJNS5_1CILi64EEENS7_ILi128EEES9_EEENS_6half_tEfNS_4arch4Sm80ELb1ELb0ELb0ELb0ELb1ELb0ELb0ELb0ELi2ELi2ELi2ELi2ELb0EEENS1_21CollectiveEpilogueBwdISA_SB_SD_Li256ELb0ELb0ELi4EEENS1_25SingleTileBwdLPTSchedulerILb0ELi128ELb1EEEEEEEEEvNT_6ParamsE)
        /*0048*/ 	.short	0x0210
        /*004a*/ 	.short	0x0288


	//----- nvinfo : EIATTR_SW_WAR
	.align		4
.L_844:
        /*004c*/ 	.byte	0x04, 0x36
        /*004e*/ 	.short	(.L_846 - .L_845)
.L_845:
        /*0050*/ 	.word	0x00000008
.L_846:


//--------------------- .nv.info._ZN7cutlass13device_kernelIN5flash19enable_sm80_to_sm89INS1_16FlashAttnBwdSm80INS1_25CollectiveMainloopBwdSm80ILi2ELi2EN4cute5tupleIJNS5_1CILi64EEENS7_ILi128EEES9_EEENS_6half_tEfNS_4arch4Sm80ELb1ELb0ELb0ELb0ELb0ELb0ELb0ELb0ELi2ELi2ELi2ELi2ELb0EEENS1_24CollectiveEpilogueBwdGQAISA_fSD_Li256ELb0ELb0EEENS1_25SingleTileBwdLPTSchedulerILb0ELi128ELb0EEEEEEEEEvNT_6ParamsE --------------------------
	.section	.nv.info._ZN7cutlass13device_kernelIN5flash19enable_sm80_to_sm89INS1_16FlashAttnBwdSm80INS1_25CollectiveMainloopBwdSm80ILi2ELi2EN4cute5tupleIJNS5_1CILi64EEENS7_ILi128EEES9_EEENS_6half_tEfNS_4arch4Sm80ELb1ELb0ELb0ELb0ELb0ELb0ELb0ELb0ELi2ELi2ELi2ELi2ELb0EEENS1_24CollectiveEpilogueBwdGQAISA_fSD_Li256ELb0ELb0EEENS1_25SingleTileBwdLPTSchedulerILb0ELi128ELb0EEEEEEEEEvNT_6ParamsE,"",@"SHT_CUDA_INFO"
	.sectionflags	@""
	.align	4


	//----- nvinfo : EIATTR_CUDA_API_VERSION
	.align		4
        /*0000*/ 	.byte	0x04, 0x37
        /*0002*/ 	.short	(.L_848 - .L_847)
.L_847:
        /*0004*/ 	.word	0x00000082


	//----- nvinfo : EIATTR_KPARAM_INFO
	.align		4
.L_848:
        /*0008*/ 	.byte	0x04, 0x17
        /*000a*/ 	.short	(.L_850 - .L_849)
.L_849:
        /*000c*/ 	.word	0x00000000
        /*0010*/ 	.short	0x0000
        /*0012*/ 	.short	0x0000
        /*0014*/ 	.byte	0x00, 0xf0, 0x41, 0x0a


	//----- nvinfo : EIATTR_SPARSE_MMA_MASK
	.align		4
.L_850:
        /*0018*/ 	.byte	0x03, 0x50
        /*001a*/ 	.short	0x0000


	//----- nvinfo : EIATTR_MAXREG_COUNT
	.align		4
        /*001c*/ 	.byte	0x03, 0x1b
        /*001e*/ 	.short	0x00ff


	//----- nvinfo : EIATTR_MERCURY_ISA_VERSION
	.align		4
        /*0020*/ 	.byte	0x03, 0x5f
        /*0022*/ 	.short	0x0101


	//----- nvinfo : EIATTR_EXIT_INSTR_OFFSETS
	.align		4
        /*0024*/ 	.byte	0x04, 0x1c
        /*0026*/ 	.short	(.L_852 - .L_851)


	//   ....[0]....
.L_851:
        /*0028*/ 	.word	0x00000010


	//----- nvinfo : EIATTR_MAX_THREADS
	.align		4
.L_852:
        /*002c*/ 	.byte	0x04, 0x05
        /*002e*/ 	.short	(.L_854 - .L_853)
.L_853:
        /*0030*/ 	.word	0x00000100
        /*0034*/ 	.word	0x00000001
        /*0038*/ 	.word	0x00000001


	//----- nvinfo : EIATTR_CBANK_PARAM_SIZE
	.align		4
.L_854:
        /*003c*/ 	.byte	0x03, 0x19
        /*003e*/ 	.short	0x0290


	//----- nvinfo : EIATTR_PARAM_CBANK
	.align		4
        /*0040*/ 	.byte	0x04, 0x0a
        /*0042*/ 	.short	(.L_856 - .L_855)
	.align		4
.L_855:
        /*0044*/ 	.word	index@(.nv.constant0._ZN7cutlass13device_kernelIN5flash19enable_sm80_to_sm89INS1_16FlashAttnBwdSm80INS1_25CollectiveMainloopBwdSm80ILi2ELi2EN4cute5tupleIJNS5_1CILi64EEENS7_ILi128EEES9_EEENS_6half_tEfNS_4arch4Sm80ELb1ELb0ELb0ELb0ELb0ELb0ELb0ELb0ELi2ELi2ELi2ELi2ELb0EEENS1_24CollectiveEpilogueBwdGQAISA_fSD_Li256ELb0ELb0EEENS1_25SingleTileBwdLPTSchedulerILb0ELi128ELb0EEEEEEEEEvNT_6ParamsE)
        /*0048*/ 	.short	0x0210
        /*004a*/ 	.short	0x0290


	//----- nvinfo : EIATTR_SW_WAR
	.align		4
.L_856:
        /*004c*/ 	.byte	0x04, 0x36
        /*004e*/ 	.short	(.L_858 - .L_857)
.L_857:
        /*0050*/ 	.word	0x00000008
.L_858:


//--------------------- .nv.info._ZN7cutlass13device_kernelIN5flash19enable_sm80_to_sm89INS1_16FlashAttnBwdSm80INS1_25CollectiveMainloopBwdSm80ILi2ELi2EN4cute5tupleIJNS5_1CILi64EEENS7_ILi128EEES9_EEENS_6half_tEfNS_4arch4Sm80ELb1ELb0ELb0ELb0ELb1ELb0ELb0ELb0ELi2ELi2ELi2ELi2ELb0EEENS1_24CollectiveEpilogueBwdGQAISA_fSD_Li256ELb0ELb1EEENS1_25SingleTileBwdLPTSchedulerILb0ELi128ELb1EEEEEEEEEvNT_6ParamsE --------------------------
	.section	.nv.info._ZN7cutlass13device_kernelIN5flash19enable_sm80_to_sm89INS1_16FlashAttnBwdSm80INS1_25CollectiveMainloopBwdSm80ILi2ELi2EN4cute5tupleIJNS5_1CILi64EEENS7_ILi128EEES9_EEENS_6half_tEfNS_4arch4Sm80ELb1ELb0ELb0ELb0ELb1ELb0ELb0ELb0ELi2ELi2ELi2ELi2ELb0EEENS1_24CollectiveEpilogueBwdGQAISA_fSD_Li256ELb0ELb1EEENS1_25SingleTileBwdLPTSchedulerILb0ELi128ELb1EEEEEEEEEvNT_6ParamsE,"",@"SHT_CUDA_INFO"
	.sectionflags	@""
	.align	4


	//----- nvinfo : EIATTR_CUDA_API_VERSION
	.align		4
        /*0000*/ 	.byte	0x04, 0x37
        /*0002*/ 	.short	(.L_860 - .L_859)
.L_859:
        /*0004*/ 	.word	0x00000082


	//----- nvinfo : EIATTR_KPARAM_INFO
	.align		4
.L_860:
        /*0008*/ 	.byte	0x04, 0x17
        /*000a*/ 	.short	(.L_862 - .L_861)
.L_861:
        /*000c*/ 	.word	0x00000000
        /*0010*/ 	.short	0x0000
        /*0012*/ 	.short	0x0000
        /*0014*/ 	.byte	0x00, 0xf0, 0x41, 0x0a


	//----- nvinfo : EIATTR_SPARSE_MMA_MASK
	.align		4
.L_862:
        /*0018*/ 	.byte	0x03, 0x50
        /*001a*/ 	.short	0x0000


	//----- nvinfo : EIATTR_MAXREG_COUNT
	.align		4
        /*001c*/ 	.byte	0x03, 0x1b
        /*001e*/ 	.short	0x00ff


	//----- nvinfo : EIATTR_MERCURY_ISA_VERSION
	.align		4
        /*0020*/ 	.byte	0x03, 0x5f
        /*0022*/ 	.short	0x0101


	//----- nvinfo : EIATTR_EXIT_INSTR_OFFSETS
	.align		4
        /*0024*/ 	.byte	0x04, 0x1c
        /*0026*/ 	.short	(.L_864 - .L_863)


	//   ....[0]....
.L_863:
        /*0028*/ 	.word	0x00000010


	//----- nvinfo : EIATTR_MAX_THREADS
	.align		4
.L_864:
        /*002c*/ 	.byte	0x04, 0x05
        /*002e*/ 	.short	(.L_866 - .L_865)
.L_865:
        /*0030*/ 	.word	0x00000100
        /*0034*/ 	.word	0x00000001
        /*0038*/ 	.word	0x00000001


	//----- nvinfo : EIATTR_CBANK_PARAM_SIZE
	.align		4
.L_866:
        /*003c*/ 	.byte	0x03, 0x19
        /*003e*/ 	.short	0x0290


	//----- nvinfo : EIATTR_PARAM_CBANK
	.align		4
        /*0040*/ 	.byte	0x04, 0x0a
        /*0042*/ 	.short	(.L_868 - .L_867)
	.align		4
.L_867:
        /*0044*/ 	.word	index@(.nv.constant0._ZN7cutlass13device_kernelIN5flash19enable_sm80_to_sm89INS1_16FlashAttnBwdSm80INS1_25CollectiveMainloopBwdSm80ILi2ELi2EN4cute5tupleIJNS5_1CILi64EEENS7_ILi128EEES9_EEENS_6half_tEfNS_4arch4Sm80ELb1ELb0ELb0ELb0ELb1ELb0ELb0ELb0ELi2ELi2ELi2ELi2ELb0EEENS1_24CollectiveEpilogueBwdGQAISA_fSD_Li256ELb0ELb1EEENS1_25SingleTileBwdLPTSchedulerILb0ELi128ELb1EEEEEEEEEvNT_6ParamsE)
        /*0048*/ 	.short	0x0210
        /*004a*/ 	.short	0x0290


	//----- nvinfo : EIATTR_SW_WAR
	.align		4
.L_868:
        /*004c*/ 	.byte	0x04, 0x36
        /*004e*/ 	.short	(.L_870 - .L_869)
.L_869:
        /*0050*/ 	.word	0x00000008
.L_870:


//--------------------- .nv.info._ZN7cutlass13device_kernelIN5flash22FlashAttnBwdPreprocessIN4cute5tupleIJNS3_1CILi64EEENS5_ILi128EEEEEENS_6half_tEfNS_4arch4Sm80ELb1ELb0EEEEEvNT_6ParamsE --------------------------
	.section	.nv.info._ZN7cutlass13device_kernelIN5flash22FlashAttnBwdPreprocessIN4cute5tupleIJNS3_1CILi64EEENS5_ILi128EEEEEENS_6half_tEfNS_4arch4Sm80ELb1ELb0EEEEEvNT_6ParamsE,"",@"SHT_CUDA_INFO"
	.sectionflags	@""
	.align	4


	//----- nvinfo : EIATTR_CUDA_API_VERSION
	.align		4
        /*0000*/ 	.byte	0x04, 0x37
        /*0002*/ 	.short	(.L_872 - .L_871)
.L_871:
        /*0004*/ 	.word	0x00000082


	//----- nvinfo : EIATTR_KPARAM_INFO
	.align		4
.L_872:
        /*0008*/ 	.byte	0x04, 0x17
        /*000a*/ 	.short	(.L_874 - .L_873)
.L_873:
        /*000c*/ 	.word	0x00000000
        /*0010*/ 	.short	0x0000
        /*0012*/ 	.short	0x0000
        /*0014*/ 	.byte	0x00, 0xf0, 0xc1, 0x03


	//----- nvinfo : EIATTR_SPARSE_MMA_MASK
	.align		4
.L_874:
        /*0018*/ 	.byte	0x03, 0x50
        /*001a*/ 	.short	0x0000


	//----- nvinfo : EIATTR_MAXREG_COUNT
	.align		4
        /*001c*/ 	.byte	0x03, 0x1b
        /*001e*/ 	.short	0x0080


	//----- nvinfo : EIATTR_MERCURY_ISA_VERSION
	.align		4
        /*0020*/ 	.byte	0x03, 0x5f
        /*0022*/ 	.short	0x0101


	//----- nvinfo : EIATTR_COOP_GROUP_MASK_REGIDS
	.align		4
        /*0024*/ 	.byte	0x04, 0x29
        /*0026*/ 	.short	(.L_876 - .L_875)


	//   ....[0]....
.L_875:
        /*0028*/ 	.word	0xffffffff


	//   ....[1]....
        /*002c*/ 	.word	0xffffffff


	//   ....[2]....
        /*0030*/ 	.word	0xffffffff


	//   ....[3]....
        /*0034*/ 	.word	0xffffffff


	//   ....[4]....
        /*0038*/ 	.word	0xffffffff


	//   ....[5]....
        /*003c*/ 	.word	0xffffffff


	//   ....[6]....
        /*0040*/ 	.word	0xffffffff


	//   ....[7]....
        /*0044*/ 	.word	0xffffffff


	//   ....[8]....
        /*0048*/ 	.word	0xffffffff


	//   ....[9]....
        /*004c*/ 	.word	0xffffffff


	//   ....[10]....
        /*0050*/ 	.word	0xffffffff


	//   ....[11]....
        /*0054*/ 	.word	0xffffffff


	//   ....[12]....
        /*0058*/ 	.word	0xffffffff


	//   ....[13]....
        /*005c*/ 	.word	0xffffffff


	//   ....[14]....
        /*0060*/ 	.word	0xffffffff


	//   ....[15]....
        /*0064*/ 	.word	0xffffffff


	//----- nvinfo : EIATTR_COOP_GROUP_INSTR_OFFSETS
	.align		4
.L_876:
        /*0068*/ 	.byte	0x04, 0x28
        /*006a*/ 	.short	(.L_878 - .L_877)


	//   ....[0]....
.L_877:
        /*006c*/ 	.word	0x00001120


	//   ....[1]....
        /*0070*/ 	.word	0x00001130


	//   ....[2]....
        /*0074*/ 	.word	0x00001140


	//   ....[3]....
        /*0078*/ 	.word	0x00001150


	//   ....[4]....
        /*007c*/ 	.word	0x000011a0


	//   ....[5]....
        /*0080*/ 	.word	0x000011b0


	//   ....[6]....
        /*0084*/ 	.word	0x000011c0


	//   ....[7]....
        /*0088*/ 	.word	0x000011d0


	//   ....[8]....
        /*008c*/ 	.word	0x00001220


	//   ....[9]....
        /*0090*/ 	.word	0x00001230


	//   ....[10]....
        /*0094*/ 	.word	0x00001240


	//   ....[11]....
        /*0098*/ 	.word	0x00001250


	//   ....[12]....
        /*009c*/ 	.word	0x000012a0


	//   ....[13]....
        /*00a0*/ 	.word	0x000012c0


	//   ....[14]....
        /*00a4*/ 	.word	0x000012d0


	//   ....[15]....
        /*00a8*/ 	.word	0x000012f0


	//----- nvinfo : EIATTR_EXIT_INSTR_OFFSETS
	.align		4
.L_878:
        /*00ac*/ 	.byte	0x04, 0x1c
        /*00ae*/ 	.short	(.L_880 - .L_879)


	//   ....[0]....
.L_879:
        /*00b0*/ 	.word	0x000018b0


	//   ....[1]....
        /*00b4*/ 	.word	0x00001930


	//----- nvinfo : EIATTR_MAX_THREADS
	.align		4
.L_880:
        /*00b8*/ 	.byte	0x04, 0x05
        /*00ba*/ 	.short	(.L_882 - .L_881)
.L_881:
        /*00bc*/ 	.word	0x00000100
        /*00c0*/ 	.word	0x00000001
        /*00c4*/ 	.word	0x00000001


	//----- nvinfo : EIATTR_CRS_STACK_SIZE
	.align		4
.L_882:
        /*00c8*/ 	.byte	0x04, 0x1e
        /*00ca*/ 	.short	(.L_884 - .L_883)
.L_883:
        /*00cc*/ 	.word	0x00000000


	//----- nvinfo : EIATTR_CBANK_PARAM_SIZE
	.align		4
.L_884:
        /*00d0*/ 	.byte	0x03, 0x19
        /*00d2*/ 	.short	0x00f0


	//----- nvinfo : EIATTR_PARAM_CBANK
	.align		4
        /*00d4*/ 	.byte	0x04, 0x0a
        /*00d6*/ 	.short	(.L_886 - .L_885)
	.align		4
.L_885:
        /*00d8*/ 	.word	index@(.nv.constant0._ZN7cutlass13device_kernelIN5flash22FlashAttnBwdPreprocessIN4cute5tupleIJNS3_1CILi64EEENS5_ILi128EEEEEENS_6half_tEfNS_4arch4Sm80ELb1ELb0EEEEEvNT_6ParamsE)
        /*00dc*/ 	.short	0x0210
        /*00de*/ 	.short	0x00f0


	//----- nvinfo : EIATTR_SW_WAR
	.align		4
.L_886:
        /*00e0*/ 	.byte	0x04, 0x36
        /*00e2*/ 	.short	(.L_888 - .L_887)
.L_887:
        /*00e4*/ 	.word	0x00000008
.L_888:


//--------------------- .nv.info._ZN7cutlass13device_kernelIN5flash19enable_sm80_to_sm89INS1_16FlashAttnBwdSm80INS1_25CollectiveMainloopBwdSm80ILi2ELi2EN4cute5tupleIJNS5_1CILi64EEENS7_ILi128EEES9_EEENS_6half_tEfNS_4arch4Sm80ELb1ELb0ELb0ELb1ELb0ELb0ELb0ELb0ELi2ELi2ELi2ELi2ELb0EEENS1_21CollectiveEpilogueBwdISA_SB_SD_Li256ELb1ELb0ELi4EEENS1_25SingleTileBwdLPTSchedulerILb1ELi128ELb0EEEEEEEEEvNT_6ParamsE --------------------------
	.section	.nv.info._ZN7cutlass13device_kernelIN5flash19enable_sm80_to_sm89INS1_16FlashAttnBwdSm80INS1_25CollectiveMainloopBwdSm80ILi2ELi2EN4cute5tupleIJNS5_1CILi64EEENS7_ILi128EEES9_EEENS_6half_tEfNS_4arch4Sm80ELb1ELb0ELb0ELb1ELb0ELb0ELb0ELb0ELi2ELi2ELi2ELi2ELb0EEENS1_21CollectiveEpilogueBwdISA_SB_SD_Li256ELb1ELb0ELi4EEENS1_25SingleTileBwdLPTSchedulerILb1ELi128ELb0EEEEEEEEEvNT_6ParamsE,"",@"SHT_CUDA_INFO"
	.sectionflags	@""
	.align	4


	//----- nvinfo : EIATTR_CUDA_API_VERSION
	.align		4
        /*0000*/ 	.byte	0x04, 0x37
        /*0002*/ 	.short	(.L_890 - .L_889)
.L_889:
        /*0004*/ 	.word	0x00000082


	//----- nvinfo : EIATTR_KPARAM_INFO
	.align		4
.L_890:
        /*0008*/ 	.byte	0x04, 0x17
        /*000a*/ 	.short	(.L_892 - .L_891)
.L_891:
        /*000c*/ 	.word	0x00000000
        /*0010*/ 	.short	0x0000
        /*0012*/ 	.short	0x0000
        /*0014*/ 	.byte	0x00, 0xf0, 0x21, 0x0a


	//----- nvinfo : EIATTR_SPARSE_MMA_MASK
	.align		4
.L_892:
        /*0018*/ 	.byte	0x03, 0x50
        /*001a*/ 	.short	0x0000


	//----- nvinfo : EIATTR_MAXREG_COUNT
	.align		4
        /*001c*/ 	.byte	0x03, 0x1b
        /*001e*/ 	.short	0x00ff


	//----- nvinfo : EIATTR_MERCURY_ISA_VERSION
	.align		4
        /*0020*/ 	.byte	0x03, 0x5f
        /*0022*/ 	.short	0x0101


	//----- nvinfo : EIATTR_EXIT_INSTR_OFFSETS
	.align		4
        /*0024*/ 	.byte	0x04, 0x1c
        /*0026*/ 	.short	(.L_894 - .L_893)


	//   ....[0]....
.L_893:
        /*0028*/ 	.word	0x00000010


	//----- nvinfo : EIATTR_MAX_THREADS
	.align		4
.L_894:
        /*002c*/ 	.byte	0x04, 0x05
        /*002e*/ 	.short	(.L_896 - .L_895)
.L_895:
        /*0030*/ 	.word	0x00000100
        /*0034*/ 	.word	0x00000001
        /*0038*/ 	.word	0x00000001


	//----- nvinfo : EIATTR_CBANK_PARAM_SIZE
	.align		4
.L_896:
        /*003c*/ 	.byte	0x03, 0x19
        /*003e*/ 	.short	0x0288


	//----- nvinfo : EIATTR_PARAM_CBANK
	.align		4
        /*0040*/ 	.byte	0x04, 0x0a
        /*0042*/ 	.short	(.L_898 - .L_897)
	.align		4
.L_897:
        /*0044*/ 	.word	index@(.nv.constant0._ZN7cutlass13device_kernelIN5flash19enable_sm80_to_sm89INS1_16FlashAttnBwdSm80INS1_25CollectiveMainloopBwdSm80ILi2ELi2EN4cute5tupleIJNS5_1CILi64EEENS7_ILi128EEES9_EEENS_6half_tEfNS_4arch4Sm80ELb1ELb0ELb0ELb1ELb0ELb0ELb0ELb0ELi2ELi2ELi2ELi2ELb0EEENS1_21CollectiveEpilogueBwdISA_SB_SD_Li256ELb1ELb0ELi4EEENS1_25SingleTileBwdLPTSchedulerILb1ELi128ELb0EEEEEEEEEvNT_6ParamsE)
        /*0048*/ 	.short	0x0210
        /*004a*/ 	.short	0x0288


	//----- nvinfo : EIATTR_SW_WAR
	.align		4
.L_898:
        /*004c*/ 	.byte	0x04, 0x36
        /*004e*/ 	.short	(.L_900 - .L_899)
.L_899:
        /*0050*/ 	.word	0x00000008
.L_900:


//--------------------- .nv.info._ZN7cutlass13device_kernelIN5flash19enable_sm80_to_sm89INS1_16FlashAttnBwdSm80INS1_25CollectiveMainloopBwdSm80ILi2ELi2EN4cute5tupleIJNS5_1CILi64EEENS7_ILi128EEES9_EEENS_6half_tEfNS_4arch4Sm80ELb1ELb0ELb0ELb1ELb1ELb0ELb0ELb0ELi2ELi2ELi2ELi2ELb0EEENS1_21CollectiveEpilogueBwdISA_SB_SD_Li256ELb1ELb0ELi4EEENS1_25SingleTileBwdLPTSchedulerILb1ELi128ELb1EEEEEEEEEvNT_6ParamsE --------------------------
	.section	.nv.info._ZN7cutlass13device_kernelIN5flash19enable_sm80_to_sm89INS1_16FlashAttnBwdSm80INS1_25CollectiveMainloopBwdSm80ILi2ELi2EN4cute5tupleIJNS5_1CILi64EEENS7_ILi128EEES9_EEENS_6half_tEfNS_4arch4Sm80ELb1ELb0ELb0ELb1ELb1ELb0ELb0ELb0ELi2ELi2ELi2ELi2ELb0EEENS1_21CollectiveEpilogueBwdISA_SB_SD_Li256ELb1ELb0ELi4EEENS1_25SingleTileBwdLPTSchedulerILb1ELi128ELb1EEEEEEEEEvNT_6ParamsE,"",@"SHT_CUDA_INFO"
	.sectionflags	@""
	.align	4


	//----- nvinfo : EIATTR_CUDA_API_VERSION
	.align		4
        /*0000*/ 	.byte	0x04, 0x37
        /*0002*/ 	.short	(.L_902 - .L_901)
.L_901:
        /*0004*/ 	.word	0x00000082


	//----- nvinfo : EIATTR_KPARAM_INFO
	.align		4
.L_902:
        /*0008*/ 	.byte	0x04, 0x17
        /*000a*/ 	.short	(.L_904 - .L_903)
.L_903:
        /*000c*/ 	.word	0x00000000
        /*0010*/ 	.short	0x0000
        /*0012*/ 	.short	0x0000
        /*0014*/ 	.byte	0x00, 0xf0, 0x21, 0x0a


	//----- nvinfo : EIATTR_SPARSE_MMA_MASK
	.align		4
.L_904:
        /*0018*/ 	.byte	0x03, 0x50
        /*001a*/ 	.short	0x0000


	//----- nvinfo : EIATTR_MAXREG_COUNT
	.align		4
        /*001c*/ 	.byte	0x03, 0x1b
        /*001e*/ 	.short	0x00ff


	//----- nvinfo : EIATTR_MERCURY_ISA_VERSION
	.align		4
        /*0020*/ 	.byte	0x03, 0x5f
        /*0022*/ 	.short	0x0101


	//----- nvinfo : EIATTR_EXIT_INSTR_OFFSETS
	.align		4
        /*0024*/ 	.byte	0x04, 0x1c
        /*0026*/ 	.short	(.L_906 - .L_905)


	//   ....[0]....
.L_905:
        /*0028*/ 	.word	0x00000010


	//----- nvinfo : EIATTR_MAX_THREADS
	.align		4
.L_906:
        /*002c*/ 	.byte	0x04, 0x05
        /*002e*/ 	.short	(.L_908 - .L_907)
.L_907:
        /*0030*/ 	.word	0x00000100
        /*0034*/ 	.word	0x00000001
        /*0038*/ 	.word	0x00000001


	//----- nvinfo : EIATTR_CBANK_PARAM_SIZE
	.align		4
.L_908:
        /*003c*/ 	.byte	0x03, 0x19
        /*003e*/ 	.short	0x0288


	//----- nvinfo : EIATTR_PARAM_CBANK
	.align		4
        /*0040*/ 	.byte	0x04, 0x0a
        /*0042*/ 	.short	(.L_910 - .L_909)
	.align		4
.L_909:
        /*0044*/ 	.word	index@(.nv.constant0._ZN7cutlass13device_kernelIN5flash19enable_sm80_to_sm89INS1_16FlashAttnBwdSm80INS1_25CollectiveMainloopBwdSm80ILi2ELi2EN4cute5tupleIJNS5_1CILi64EEENS7_ILi128EEES9_EEENS_6half_tEfNS_4arch4Sm80ELb1ELb0ELb0ELb1ELb1ELb0ELb0ELb0ELi2ELi2ELi2ELi2ELb0EEENS1_21CollectiveEpilogueBwdISA_SB_SD_Li256ELb1ELb0ELi4EEENS1_25SingleTileBwdLPTSchedulerILb1ELi128ELb1EEEEEEEEEvNT_6ParamsE)
        /*0048*/ 	.short	0x0210
        /*004a*/ 	.short	0x0288


	//----- nvinfo : EIATTR_SW_WAR
	.align		4
.L_910:
        /*004c*/ 	.byte	0x04, 0x36
        /*004e*/ 	.short	(.L_912 - .L_911)
.L_911:
        /*0050*/ 	.word	0x00000008
.L_912:


//--------------------- .nv.info._ZN7cutlass13device_kernelIN5flash19enable_sm80_to_sm89INS1_16FlashAttnBwdSm80INS1_25CollectiveMainloopBwdSm80ILi2ELi2EN4cute5tupleIJNS5_1CILi64EEENS7_ILi128EEES9_EEENS_6half_tEfNS_4arch4Sm80ELb1ELb0ELb0ELb1ELb0ELb0ELb0ELb0ELi2ELi2ELi2ELi2ELb0EEENS1_24CollectiveEpilogueBwdGQAISA_fSD_Li256ELb1ELb0EEENS1_25SingleTileBwdLPTSchedulerILb1ELi128ELb0EEEEEEEEEvNT_6ParamsE --------------------------
	.section	.nv.info._ZN7cutlass13device_kernelIN5flash19enable_sm80_to_sm89INS1_16FlashAttnBwdSm80INS1_25CollectiveMainloopBwdSm80ILi2ELi2EN4cute5tupleIJNS5_1CILi64EEENS7_ILi128EEES9_EEENS_6half_tEfNS_4arch4Sm80ELb1ELb0ELb0ELb1ELb0ELb0ELb0ELb0ELi2ELi2ELi2ELi2ELb0EEENS1_24CollectiveEpilogueBwdGQAISA_fSD_Li256ELb1ELb0EEENS1_25SingleTileBwdLPTSchedulerILb1ELi128ELb0EEEEEEEEEvNT_6ParamsE,"",@"SHT_CUDA_INFO"
	.sectionflags	@""
	.align	4


	//----- nvinfo : EIATTR_CUDA_API_VERSION
	.align		4
        /*0000*/ 	.byte	0x04, 0x37
        /*0002*/ 	.short	(.L_914 - .L_913)
.L_913:
        /*0004*/ 	.word	0x00000082


	//----- nvinfo : EIATTR_KPARAM_INFO
	.align		4
.L_914:
        /*0008*/ 	.byte	0x04, 0x17
        /*000a*/ 	.short	(.L_916 - .L_915)
.L_915:
        /*000c*/ 	.word	0x00000000
        /*0010*/ 	.short	0x0000
        /*0012*/ 	.short	0x0000
        /*0014*/ 	.byte	0x00, 0xf0, 0x41, 0x0a


	//----- nvinfo : EIATTR_SPARSE_MMA_MASK
	.align		4
.L_916:
        /*0018*/ 	.byte	0x03, 0x50
        /*001a*/ 	.short	0x0000


	//----- nvinfo : EIATTR_MAXREG_COUNT
	.align		4
        /*001c*/ 	.byte	0x03, 0x1b
        /*001e*/ 	.short	0x00ff


	//----- nvinfo : EIATTR_MERCURY_ISA_VERSION
	.align		4
        /*0020*/ 	.byte	0x03, 0x5f
        /*0022*/ 	.short	0x0101


	//----- nvinfo : EIATTR_EXIT_INSTR_OFFSETS
	.align		4
        /*0024*/ 	.byte	0x04, 0x1c
        /*0026*/ 	.short	(.L_918 - .L_917)


	//   ....[0]....
.L_917:
        /*0028*/ 	.word	0x00000010


	//----- nvinfo : EIATTR_MAX_THREADS
	.align		4
.L_918:
        /*002c*/ 	.byte	0x04, 0x05
        /*002e*/ 	.short	(.L_920 - .L_919)
.L_919:
        /*0030*/ 	.word	0x00000100
        /*0034*/ 	.word	0x00000001
        /*0038*/ 	.word	0x00000001


	//----- nvinfo : EIATTR_CBANK_PARAM_SIZE
	.align		4
.L_920:
        /*003c*/ 	.byte	0x03, 0x19
        /*003e*/ 	.short	0x0290


	//----- nvinfo : EIATTR_PARAM_CBANK
	.align		4
        /*0040*/ 	.byte	0x04, 0x0a
        /*0042*/ 	.short	(.L_922 - .L_921)
	.align		4
.L_921:
        /*0044*/ 	.word	index@(.nv.constant0._ZN7cutlass13device_kernelIN5flash19enable_sm80_to_sm89INS1_16FlashAttnBwdSm80INS1_25CollectiveMainloopBwdSm80ILi2ELi2EN4cute5tupleIJNS5_1CILi64EEENS7_ILi128EEES9_EEENS_6half_tEfNS_4arch4Sm80ELb1ELb0ELb0ELb1ELb0ELb0ELb0ELb0ELi2ELi2ELi2ELi2ELb0EEENS1_24CollectiveEpilogueBwdGQAISA_fSD_Li256ELb1ELb0EEENS1_25SingleTileBwdLPTSchedulerILb1ELi128ELb0EEEEEEEEEvNT_6ParamsE)
        /*0048*/ 	.short	0x0210
        /*004a*/ 	.short	0x0290


	//----- nvinfo : EIATTR_SW_WAR
	.align		4
.L_922:
        /*004c*/ 	.byte	0x04, 0x36
        /*004e*/ 	.short	(.L_924 - .L_923)
.L_923:
        /*0050*/ 	.word	0x00000008
.L_924:


//--------------------- .nv.info._ZN7cutlass13device_kernelIN5flash32FlashAttnBwdPostprocessConvertdQIN4cute5tupleIJNS3_1CILi128EEES6_EEENS_6half_tEfNS_4arch4Sm80ELi256ENS3_8TiledMMAINS3_8MMA_AtomIJNS3_28SM80_16x8x16_F32F16F16F32_TNEEEENS3_6LayoutINS4_IJNS5_ILi2EEENS5_ILi4EEENS5_ILi1EEEEEENS4_IJSI_SG_NS5_ILi0EEEEEEEENS4_IJNS5_ILi32EEENS5_ILi64EEENS5_ILi16EEEEEEEELb0EEEEEvNT_6ParamsE --------------------------
	.section	.nv.info._ZN7cutlass13device_kernelIN5flash32FlashAttnBwdPostprocessConvertdQIN4cute5tupleIJNS3_1CILi128EEES6_EEENS_6half_tEfNS_4arch4Sm80ELi256ENS3_8TiledMMAINS3_8MMA_AtomIJNS3_28SM80_16x8x16_F32F16F16F32_TNEEEENS3_6LayoutINS4_IJNS5_ILi2EEENS5_ILi4EEENS5_ILi1EEEEEENS4_IJSI_SG_NS5_ILi0EEEEEEEENS4_IJNS5_ILi32EEENS5_ILi64EEENS5_ILi16EEEEEEEELb0EEEEEvNT_6ParamsE,"",@"SHT_CUDA_INFO"
	.sectionflags	@""
	.align	4


	//----- nvinfo : EIATTR_CUDA_API_VERSION
	.align		4
        /*0000*/ 	.byte	0x04, 0x37
        /*0002*/ 	.short	(.L_926 - .L_925)
.L_925:
        /*0004*/ 	.word	0x00000082


	//----- nvinfo : EIATTR_KPARAM_INFO
	.align		4
.L_926:
        /*0008*/ 	.byte	0x04, 0x17
        /*000a*/ 	.short	(.L_928 - .L_927)
.L_927:
        /*000c*/ 	.word	0x00000000
        /*0010*/ 	.short	0x0000
        /*0012*/ 	.short	0x0000
        /*0014*/ 	.byte	0x00, 0xf0, 0xc1, 0x01


	//----- nvinfo : EIATTR_SPARSE_MMA_MASK
	.align		4
.L_928:
        /*0018*/ 	.byte	0x03, 0x50
        /*001a*/ 	.short	0x0000


	//----- nvinfo : EIATTR_MAXREG_COUNT
	.align		4
        /*001c*/ 	.byte	0x03, 0x1b
        /*001e*/ 	.short	0x0080


	//----- nvinfo : EIATTR_NUM_BARRIERS
	.align		4
        /*0020*/ 	.byte	0x02, 0x4c
        /*0022*/ 	.byte	0x01
	.zero		1


	//----- nvinfo : EIATTR_MERCURY_ISA_VERSION
	.align		4
        /*0024*/ 	.byte	0x03, 0x5f
        /*0026*/ 	.short	0x0101


	//----- nvinfo : EIATTR_EXIT_INSTR_OFFSETS
	.align		4
        /*0028*/ 	.byte	0x04, 0x1c
        /*002a*/ 	.short	(.L_930 - .L_929)


	//   ....[0]....
.L_929:
        /*002c*/ 	.word	0x000001b0


	//   ....[1]....
        /*0030*/ 	.word	0x00001f80


	//   ....[2]....
        /*0034*/ 	.word	0x00002060


	//----- nvinfo : EIATTR_MAX_THREADS
	.align		4
.L_930:
        /*0038*/ 	.byte	0x04, 0x05
        /*003a*/ 	.short	(.L_932 - .L_931)
.L_931:
        /*003c*/ 	.word	0x00000100
        /*0040*/ 	.word	0x00000001
        /*0044*/ 	.word	0x00000001


	//----- nvinfo : EIATTR_CRS_STACK_SIZE
	.align		4
.L_932:
        /*0048*/ 	.byte	0x04, 0x1e
        /*004a*/ 	.short	(.L_934 - .L_933)
.L_933:
        /*004c*/ 	.word	0x00000000


	//----- nvinfo : EIATTR_CBANK_PARAM_SIZE
	.align		4
.L_934:
        /*0050*/ 	.byte	0x03, 0x19
        /*0052*/ 	.short	0x0070


	//----- nvinfo : EIATTR_PARAM_CBANK
	.align		4
        /*0054*/ 	.byte	0x04, 0x0a
        /*0056*/ 	.short	(.L_936 - .L_935)
	.align		4
.L_935:
        /*0058*/ 	.word	index@(.nv.constant0._ZN7cutlass13device_kernelIN5flash32FlashAttnBwdPostprocessConvertdQIN4cute5tupleIJNS3_1CILi128EEES6_EEENS_6half_tEfNS_4arch4Sm80ELi256ENS3_8TiledMMAINS3_8MMA_AtomIJNS3_28SM80_16x8x16_F32F16F16F32_TNEEEENS3_6LayoutINS4_IJNS5_ILi2EEENS5_ILi4EEENS5_ILi1EEEEEENS4_IJSI_SG_NS5_ILi0EEEEEEEENS4_IJNS5_ILi32EEENS5_ILi64EEENS5_ILi16EEEEEEEELb0EEEEEvNT_6ParamsE)
        /*005c*/ 	.short	0x0210
        /*005e*/ 	.short	0x0070


	//----- nvinfo : EIATTR_SW_WAR
	.align		4
.L_936:
        /*0060*/ 	.byte	0x04, 0x36
        /*0062*/ 	.short	(.L_938 - .L_937)
.L_937:
        /*0064*/ 	.word	0x00000008
.L_938:


//--------------------- .nv.info._ZN7cutlass13device_kernelIN5flash32FlashAttnBwdPostprocessConvertdQIN4cute5tupleIJNS3_1CILi64EEENS5_ILi128EEEEEENS_6half_tEfNS_4arch4Sm80ELi256ENS3_8TiledMMAINS3_8MMA_AtomIJNS3_28SM80_16x8x16_F32F16F16F32_TNEEEENS3_6LayoutINS4_IJNS5_ILi2EEENS5_ILi4EEENS5_ILi1EEEEEENS4_IJSJ_SH_NS5_ILi0EEEEEEEENS4_IJNS5_ILi32EEES6_NS5_ILi16EEEEEEEELb0EEEEEvNT_6ParamsE --------------------------
	.section	.nv.info._ZN7cutlass13device_kernelIN5flash32FlashAttnBwdPostprocessConvertdQIN4cute5tupleIJNS3_1CILi64EEENS5_ILi128EEEEEENS_6half_tEfNS_4arch4Sm80ELi256ENS3_8TiledMMAINS3_8MMA_AtomIJNS3_28SM80_16x8x16_F32F16F16F32_TNEEEENS3_6LayoutINS4_IJNS5_ILi2EEENS5_ILi4EEENS5_ILi1EEEEEENS4_IJSJ_SH_NS5_ILi0EEEEEEEENS4_IJNS5_ILi32EEES6_NS5_ILi16EEEEEEEELb0EEEEEvNT_6ParamsE,"",@"SHT_CUDA_INFO"
	.sectionflags	@""
	.align	4


	//----- nvinfo : EIATTR_CUDA_API_VERSION
	.align		4
        /*0000*/ 	.byte	0x04, 0x37
        /*0002*/ 	.short	(.L_940 - .L_939)
.L_939:
        /*0004*/ 	.word	0x00000082


	//----- nvinfo : EIATTR_KPARAM_INFO
	.align		4
.L_940:
        /*0008*/ 	.byte	0x04, 0x17
        /*000a*/ 	.short	(.L_942 - .L_941)
.L_941:
        /*000c*/ 	.word	0x00000000
        /*0010*/ 	.short	0x0000
        /*0012*/ 	.short	0x0000
        /*0014*/ 	.byte	0x00, 0xf0, 0xc1, 0x01


	//----- nvinfo : EIATTR_SPARSE_MMA_MASK
	.align		4
.L_942:
        /*0018*/ 	.byte	0x03, 0x50
        /*001a*/ 	.short	0x0000


	//----- nvinfo : EIATTR_MAXREG_COUNT
	.align		4
        /*001c*/ 	.byte	0x03, 0x1b
        /*001e*/ 	.short	0x0080


	//----- nvinfo : EIATTR_NUM_BARRIERS
	.align		4
        /*0020*/ 	.byte	0x02, 0x4c
        /*0022*/ 	.byte	0x01
	.zero		1


	//----- nvinfo : EIATTR_MERCURY_ISA_VERSION
	.align		4
        /*0024*/ 	.byte	0x03, 0x5f
        /*0026*/ 	.short	0x0101


	//----- nvinfo : EIATTR_EXIT_INSTR_OFFSETS
	.align		4
        /*0028*/ 	.byte	0x04, 0x1c
        /*002a*/ 	.short	(.L_944 - .L_943)


	//   ....[0]....
.L_943:
        /*002c*/ 	.word	0x000001b0


	//   ....[1]....
        /*0030*/ 	.word	0x000013c0


	//   ....[2]....
        /*0034*/ 	.word	0x000014a0


	//----- nvinfo : EIATTR_MAX_THREADS
	.align		4
.L_944:
        /*0038*/ 	.byte	0x04, 0x05
        /*003a*/ 	.short	(.L_946 - .L_945)
.L_945:
        /*003c*/ 	.word	0x00000100
        /*0040*/ 	.word	0x00000001
        /*0044*/ 	.word	0x00000001


	//----- nvinfo : EIATTR_CRS_STACK_SIZE
	.align		4
.L_946:
        /*0048*/ 	.byte	0x04, 0x1e
        /*004a*/ 	.short	(.L_948 - .L_947)
.L_947:
        /*004c*/ 	.word	0x00000000


	//----- nvinfo : EIATTR_CBANK_PARAM_SIZE
	.align		4
.L_948:
        /*0050*/ 	.byte	0x03, 0x19
        /*0052*/ 	.short	0x0070


	//----- nvinfo : EIATTR_PARAM_CBANK
	.align		4
        /*0054*/ 	.byte	0x04, 0x0a
        /*0056*/ 	.short	(.L_950 - .L_949)
	.align		4
.L_949:
        /*0058*/ 	.word	index@(.nv.constant0._ZN7cutlass13device_kernelIN5flash32FlashAttnBwdPostprocessConvertdQIN4cute5tupleIJNS3_1CILi64EEENS5_ILi128EEEEEENS_6half_tEfNS_4arch4Sm80ELi256ENS3_8TiledMMAINS3_8MMA_AtomIJNS3_28SM80_16x8x16_F32F16F16F32_TNEEEENS3_6LayoutINS4_IJNS5_ILi2EEENS5_ILi4EEENS5_ILi1EEEEEENS4_IJSJ_SH_NS5_ILi0EEEEEEEENS4_IJNS5_ILi32EEES6_NS5_ILi16EEEEEEEELb0EEEEEvNT_6ParamsE)
        /*005c*/ 	.short	0x0210
        /*005e*/ 	.short	0x0070


	//----- nvinfo : EIATTR_SW_WAR
	.align		4
.L_950:
        /*0060*/ 	.byte	0x04, 0x36
        /*0062*/ 	.short	(.L_952 - .L_951)
.L_951:
        /*0064*/ 	.word	0x00000008
.L_952:


//--------------------- .nv.info._ZN7cutlass13device_kernelIN5flash19enable_sm80_to_sm89INS1_16FlashAttnBwdSm80INS1_25CollectiveMainloopBwdSm80ILi2ELi2EN4cute5tupleIJNS5_1CILi64EEENS7_ILi128EEES9_EEENS_6half_tEfNS_4arch4Sm80ELb1ELb0ELb0ELb1ELb1ELb0ELb0ELb0ELi2ELi2ELi2ELi2ELb0EEENS1_24CollectiveEpilogueBwdGQAISA_fSD_Li256ELb1ELb1EEENS1_25SingleTileBwdLPTSchedulerILb1ELi128ELb1EEEEEEEEEvNT_6ParamsE --------------------------
	.section	.nv.info._ZN7cutlass13device_kernelIN5flash19enable_sm80_to_sm89INS1_16FlashAttnBwdSm80INS1_25CollectiveMainloopBwdSm80ILi2ELi2EN4cute5tupleIJNS5_1CILi64EEENS7_ILi128EEES9_EEENS_6half_tEfNS_4arch4Sm80ELb1ELb0ELb0ELb1ELb1ELb0ELb0ELb0ELi2ELi2ELi2ELi2ELb0EEENS1_24CollectiveEpilogueBwdGQAISA_fSD_Li256ELb1ELb1EEENS1_25SingleTileBwdLPTSchedulerILb1ELi128ELb1EEEEEEEEEvNT_6ParamsE,"",@"SHT_CUDA_INFO"
	.sectionflags	@""
	.align	4


	//----- nvinfo : EIATTR_CUDA_API_VERSION
	.align		4
        /*0000*/ 	.byte	0x04, 0x37
        /*0002*/ 	.short	(.L_954 - .L_953)
.L_953:
        /*0004*/ 	.word	0x00000082


	//----- nvinfo : EIATTR_KPARAM_INFO
	.align		4
.L_954:
        /*0008*/ 	.byte	0x04, 0x17
        /*000a*/ 	.short	(.L_956 - .L_955)
.L_955:
        /*000c*/ 	.word	0x00000000
        /*0010*/ 	.short	0x0000
        /*0012*/ 	.short	0x0000
        /*0014*/ 	.byte	0x00, 0xf0, 0x41, 0x0a


	//----- nvinfo : EIATTR_SPARSE_MMA_MASK
	.align		4
.L_956:
        /*0018*/ 	.byte	0x03, 0x50
        /*001a*/ 	.short	0x0000


	//----- nvinfo : EIATTR_MAXREG_COUNT
	.align		4
        /*001c*/ 	.byte	0x03, 0x1b
        /*001e*/ 	.short	0x00ff


	//----- nvinfo : EIATTR_MERCURY_ISA_VERSION
	.align		4
        /*0020*/ 	.byte	0x03, 0x5f
        /*0022*/ 	.short	0x0101


	//----- nvinfo : EIATTR_EXIT_INSTR_OFFSETS
	.align		4
        /*0024*/ 	.byte	0x04, 0x1c
        /*0026*/ 	.short	(.L_958 - .L_957)


	//   ....[0]....
.L_957:
        /*0028*/ 	.word	0x00000010


	//----- nvinfo : EIATTR_MAX_THREADS
	.align		4
.L_958:
        /*002c*/ 	.byte	0x04, 0x05
        /*002e*/ 	.short	(.L_960 - .L_959)
.L_959:
        /*0030*/ 	.word	0x00000100
        /*0034*/ 	.word	0x00000001
        /*0038*/ 	.word	0x00000001


	//----- nvinfo : EIATTR_CBANK_PARAM_SIZE
	.align		4
.L_960:
        /*003c*/ 	.byte	0x03, 0x19
        /*003e*/ 	.short	0x0290


	//----- nvinfo : EIATTR_PARAM_CBANK
	.align		4
        /*0040*/ 	.byte	0x04, 0x0a
        /*0042*/ 	.short	(.L_962 - .L_961)
	.align		4
.L_961:
        /*0044*/ 	.word	index@(.nv.constant0._ZN7cutlass13device_kernelIN5flash19enable_sm80_to_sm89INS1_16FlashAttnBwdSm80INS1_25CollectiveMainloopBwdSm80ILi2ELi2EN4cute5tupleIJNS5_1CILi64EEENS7_ILi128EEES9_EEENS_6half_tEfNS_4arch4Sm80ELb1ELb0ELb0ELb1ELb1ELb0ELb0ELb0ELi2ELi2ELi2ELi2ELb0EEENS1_24CollectiveEpilogueBwdGQAISA_fSD_Li256ELb1ELb1EEENS1_25SingleTileBwdLPTSchedulerILb1ELi128ELb1EEEEEEEEEvNT_6ParamsE)
        /*0048*/ 	.short	0x0210
        /*004a*/ 	.short	0x0290


	//----- nvinfo : EIATTR_SW_WAR
	.align		4
.L_962:
        /*004c*/ 	.byte	0x04, 0x36
        /*004e*/ 	.short	(.L_964 - .L_963)
.L_963:
        /*0050*/ 	.word	0x00000008
.L_964:


//--------------------- .nv.info._ZN7cutlass13device_kernelIN5flash22FlashAttnBwdPreprocessIN4cute5tupleIJNS3_1CILi64EEENS5_ILi128EEEEEENS_6half_tEfNS_4arch4Sm80ELb1ELb1EEEEEvNT_6ParamsE --------------------------
	.section	.nv.info._ZN7cutlass13device_kernelIN5flash22FlashAttnBwdPreprocessIN4cute5tupleIJNS3_1CILi64EEENS5_ILi128EEEEEENS_6half_tEfNS_4arch4Sm80ELb1ELb1EEEEEvNT_6ParamsE,"",@"SHT_CUDA_INFO"
	.sectionflags	@""
	.align	4


	//----- nvinfo : EIATTR_CUDA_API_VERSION
	.align		4
        /*0000*/ 	.byte	0x04, 0x37
        /*0002*/ 	.short	(.L_966 - .L_965)
.L_965:
        /*0004*/ 	.word	0x00000082


	//----- nvinfo : EIATTR_KPARAM_INFO
	.align		4
.L_966:
        /*0008*/ 	.byte	0x04, 0x17
        /*000a*/ 	.short	(.L_968 - .L_967)
.L_967:
        /*000c*/ 	.word	0x00000000
        /*0010*/ 	.short	0x0000
        /*0012*/ 	.short	0x0000
        /*0014*/ 	.byte	0x00, 0xf0, 0xc1, 0x03


	//----- nvinfo : EIATTR_SPARSE_MMA_MASK
	.align		4
.L_968:
        /*0018*/ 	.byte	0x03, 0x50
        /*001a*/ 	.short	0x0000


	//----- nvinfo : EIATTR_MAXREG_COUNT
	.align		4
        /*001c*/ 	.byte	0x03, 0x1b
        /*001e*/ 	.short	0x0080


	//----- nvinfo : EIATTR_MERCURY_ISA_VERSION
	.align		4
        /*0020*/ 	.byte	0x03, 0x5f
        /*0022*/ 	.short	0x0101


	//----- nvinfo : EIATTR_COOP_GROUP_MASK_REGIDS
	.align		4
        /*0024*/ 	.byte	0x04, 0x29
        /*0026*/ 	.short	(.L_970 - .L_969)


	//   ....[0]....
.L_969:
        /*0028*/ 	.word	0xffffffff


	//   ....[1]....
        /*002c*/ 	.word	0xffffffff


	//   ....[2]....
        /*0030*/ 	.word	0xffffffff


	//   ....[3]....
        /*0034*/ 	.word	0xffffffff


	//   ....[4]....
        /*0038*/ 	.word	0xffffffff


	//   ....[5]....
        /*003c*/ 	.word	0xffffffff


	//   ....[6]....
        /*0040*/ 	.word	0xffffffff


	//   ....[7]....
        /*0044*/ 	.word	0xffffffff


	//   ....[8]....
        /*0048*/ 	.word	0xffffffff


	//   ....[9]....
        /*004c*/ 	.word	0xffffffff


	//   ....[10]....
        /*0050*/ 	.word	0xffffffff


	//   ....[11]....
        /*0054*/ 	.word	0xffffffff


	//   ....[12]....
        /*0058*/ 	.word	0xffffffff


	//   ....[13]....
        /*005c*/ 	.word	0xffffffff


	//   ....[14]....
        /*0060*/ 	.word	0xffffffff


	//   ....[15]....
        /*0064*/ 	.word	0xffffffff


	//----- nvinfo : EIATTR_COOP_GROUP_INSTR_OFFSETS
	.align		4
.L_970:
        /*0068*/ 	.byte	0x04, 0x28
        /*006a*/ 	.short	(.L_972 - .L_971)


	//   ....[0]....
.L_971:
        /*006c*/ 	.word	0x00001390


	//   ....[1]....
        /*0070*/ 	.word	0x000013a0


	//   ....[2]....
        /*0074*/ 	.word	0x000013b0


	//   ....[3]....
        /*0078*/ 	.word	0x000013c0


	//   ....[4]....
        /*007c*/ 	.word	0x00001410


	//   ....[5]....
        /*0080*/ 	.word	0x00001420


	//   ....[6]....
        /*0084*/ 	.word	0x00001430


	//   ....[7]....
        /*0088*/ 	.word	0x00001440


	//   ....[8]....
        /*008c*/ 	.word	0x00001490


	//   ....[9]....
        /*0090*/ 	.word	0x000014a0


	//   ....[10]....
        /*0094*/ 	.word	0x000014b0


	//   ....[11]....
        /*0098*/ 	.word	0x000014c0


	//   ....[12]....
        /*009c*/ 	.word	0x00001510


	//   ....[13]....
        /*00a0*/ 	.word	0x00001530


	//   ....[14]....
        /*00a4*/ 	.word	0x00001540


	//   ....[15]....
        /*00a8*/ 	.word	0x00001550


	//----- nvinfo : EIATTR_EXIT_INSTR_OFFSETS
	.align		4
.L_972:
        /*00ac*/ 	.byte	0x04, 0x1c
        /*00ae*/ 	.short	(.L_974 - .L_973)


	//   ....[0]....
.L_973:
        /*00b0*/ 	.word	0x000001c0


	//   ....[1]....
        /*00b4*/ 	.word	0x00001bb0


	//   ....[2]....
        /*00b8*/ 	.word	0x00001c30


	//----- nvinfo : EIATTR_MAX_THREADS
	.align		4
.L_974:
        /*00bc*/ 	.byte	0x04, 0x05
        /*00be*/ 	.short	(.L_976 - .L_975)
.L_975:
        /*00c0*/ 	.word	0x00000100
        /*00c4*/ 	.word	0x00000001
        /*00c8*/ 	.word	0x00000001


	//----- nvinfo : EIATTR_CRS_STACK_SIZE
	.align		4
.L_976:
        /*00cc*/ 	.byte	0x04, 0x1e
        /*00ce*/ 	.short	(.L_978 - .L_977)
.L_977:
        /*00d0*/ 	.word	0x00000000


	//----- nvinfo : EIATTR_CBANK_PARAM_SIZE
	.align		4
.L_978:
        /*00d4*/ 	.byte	0x03, 0x19
        /*00d6*/ 	.short	0x00f0


	//----- nvinfo : EIATTR_PARAM_CBANK
	.align		4
        /*00d8*/ 	.byte	0x04, 0x0a
        /*00da*/ 	.short	(.L_980 - .L_979)
	.align		4
.L_979:
        /*00dc*/ 	.word	index@(.nv.constant0._ZN7cutlass13device_kernelIN5flash22FlashAttnBwdPreprocessIN4cute5tupleIJNS3_1CILi64EEENS5_ILi128EEEEEENS_6half_tEfNS_4arch4Sm80ELb1ELb1EEEEEvNT_6ParamsE)
        /*00e0*/ 	.short	0x0210
        /*00e2*/ 	.short	0x00f0


	//----- nvinfo : EIATTR_SW_WAR
	.align		4
.L_980:
        /*00e4*/ 	.byte	0x04, 0x36
        /*00e6*/ 	.short	(.L_982 - .L_981)
.L_981:
        /*00e8*/ 	.word	0x00000008
.L_982:


//--------------------- .nv.callgraph             --------------------------
	.section	.nv.callgraph,"",@"SHT_CUDA_CALLGRAPH"
	.align	4
	.sectionentsize	8
	.align		4
        /*0000*/ 	.word	0x00000000
	.align		4
        /*0004*/ 	.word	0xffffffff
	.align		4
        /*0008*/ 	.word	0x00000000
	.align		4
        /*000c*/ 	.word	0xfffffffe
	.align		4
        /*0010*/ 	.word	0x00000000
	.align		4
        /*0014*/ 	.word	0xfffffffd
	.align		4
        /*0018*/ 	.word	0x00000000
	.align		4
        /*001c*/ 	.word	0xfffffffc


//--------------------- .nv.constant4             --------------------------
	.section	.nv.constant4,"a",@progbits
	.align	8
	.align		8
.nv.constant4:
        /*0000*/ 	.dword	_ZN66_INTERNAL_6fb7e682_30_flash_bwd_hdim128_fp16_sm80_cu_49158569_32434cuda3std3__45__cpo5beginE
	.align		8
        /*0008*/ 	.dword	_ZN66_INTERNAL_6fb7e682_30_flash_bwd_hdim128_fp16_sm80_cu_49158569_32434cuda3std3__45__cpo3endE
	.align		8
        /*0010*/ 	.dword	_ZN66_INTERNAL_6fb7e682_30_flash_bwd_hdim128_fp16_sm80_cu_49158569_32434cuda3std3__45__cpo6cbeginE
	.align		8
        /*0018*/ 	.dword	_ZN66_INTERNAL_6fb7e682_30_flash_bwd_hdim128_fp16_sm80_cu_49158569_32434cuda3std3__45__cpo4cendE
	.align		8
        /*0020*/ 	.dword	_ZN66_INTERNAL_6fb7e682_30_flash_bwd_hdim128_fp16_sm80_cu_49158569_32434cuda3std3__468_GLOBAL__N__6fb7e682_30_flash_bwd_hdim128_fp16_sm80_cu_49158569_32436ignoreE
	.align		8
        /*0028*/ 	.dword	_ZN66_INTERNAL_6fb7e682_30_flash_bwd_hdim128_fp16_sm80_cu_49158569_32434cuda3std3__419piecewise_constructE
	.align		8
        /*0030*/ 	.dword	_ZN66_INTERNAL_6fb7e682_30_flash_bwd_hdim128_fp16_sm80_cu_49158569_32434cuda3std3__48in_placeE
	.align		8
        /*0038*/ 	.dword	_ZN66_INTERNAL_6fb7e682_30_flash_bwd_hdim128_fp16_sm80_cu_49158569_32434cuda3std6ranges3__45__cpo4swapE
	.align		8
        /*0040*/ 	.dword	_ZN66_INTERNAL_6fb7e682_30_flash_bwd_hdim128_fp16_sm80_cu_49158569_32434cuda3std6ranges3__45__cpo9iter_moveE
	.align		8
        /*0048*/ 	.dword	_ZN66_INTERNAL_6fb7e682_30_flash_bwd_hdim128_fp16_sm80_cu_49158569_32434cute7productE
	.align		8
        /*0050*/ 	.dword	_ZN66_INTERNAL_6fb7e682_30_flash_bwd_hdim128_fp16_sm80_cu_49158569_32434cute1_E


//--------------------- .text._ZN7cutlass13device_kernelIN5flash19enable_sm80_to_sm89INS1_16FlashAttnBwdSm80INS1_25CollectiveMainloopBwdSm80ILi2ELi1EN4cute5tupleIJNS5_1CILi64EEENS7_ILi96EEENS7_ILi128EEEEEENS_6half_tEfNS_4arch4Sm80ELb0ELb0ELb0ELb0ELb0ELb0ELb0ELb0ELi2ELi2ELi2ELi2ELb1EEENS1_21CollectiveEpilogueBwdISB_SC_SE_Li256ELb0ELb0ELi4EEENS1_19SingleTileSchedulerILb0ELb0ELb0ELi96EEEEEEEEEvNT_6ParamsE --------------------------
	.section	.text._ZN7cutlass13device_kernelIN5flash19enable_sm80_to_sm89INS1_16FlashAttnBwdSm80INS1_25CollectiveMainloopBwdSm80ILi2ELi1EN4cute5tupleIJNS5_1CILi64EEENS7_ILi96EEENS7_ILi128EEEEEENS_6half_tEfNS_4arch4Sm80ELb0ELb0ELb0ELb0ELb0ELb0ELb0ELb0ELi2ELi2ELi2ELi2ELb1EEENS1_21CollectiveEpilogueBwdISB_SC_SE_Li256ELb0ELb0ELi4EEENS1_19SingleTileSchedulerILb0ELb0ELb0ELi96EEEEEEEEEvNT_6ParamsE,"ax",@progbits
	.align	128
.text._ZN7cutlass13device_kernelIN5flash19enable_sm80_to_sm89INS1_16FlashAttnBwdSm80INS1_25CollectiveMainloopBwdSm80ILi2ELi1EN4cute5tupleIJNS5_1CILi64EEENS7_ILi96EEENS7_ILi128EEEEEENS_6half_tEfNS_4arch4Sm80ELb0ELb0ELb0ELb0ELb0ELb0ELb0ELb0ELi2ELi2ELi2ELi2ELb1EEENS1_21CollectiveEpilogueBwdISB_SC_SE_Li256ELb0ELb0ELi4EEENS1_19SingleTileSchedulerILb0ELb0ELb0ELi96EEEEEEEEEvNT_6ParamsE:
        .type           _ZN7cutlass13device_kernelIN5flash19enable_sm80_to_sm89INS1_16FlashAttnBwdSm80INS1_25CollectiveMainloopBwdSm80ILi2ELi1EN4cute5tupleIJNS5_1CILi64EEENS7_ILi96EEENS7_ILi128EEEEEENS_6half_tEfNS_4arch4Sm80ELb0ELb0ELb0ELb0ELb0ELb0ELb0ELb0ELi2ELi2ELi2ELi2ELb1EEENS1_21CollectiveEpilogueBwdISB_SC_SE_Li256ELb0ELb0ELi4EEENS1_19SingleTileSchedulerILb0ELb0ELb0ELi96EEEEEEEEEvNT_6ParamsE,@function
        .size           _ZN7cutlass13device_kernelIN5flash19enable_sm80_to_sm89INS1_16FlashAttnBwdSm80INS1_25CollectiveMainloopBwdSm80ILi2ELi1EN4cute5tupleIJNS5_1CILi64EEENS7_ILi96EEENS7_ILi128EEEEEENS_6half_tEfNS_4arch4Sm80ELb0ELb0ELb0ELb0ELb0ELb0ELb0ELb0ELi2ELi2ELi2ELi2ELb1EEENS1_21CollectiveEpilogueBwdISB_SC_SE_Li256ELb0ELb0ELi4EEENS1_19SingleTileSchedulerILb0ELb0ELb0ELi96EEEEEEEEEvNT_6ParamsE,(.L_x_97 - _ZN7cutlass13device_kernelIN5flash19enable_sm80_to_sm89INS1_16FlashAttnBwdSm80INS1_25CollectiveMainloopBwdSm80ILi2ELi1EN4cute5tupleIJNS5_1CILi64EEENS7_ILi96EEENS7_ILi128EEEEEENS_6half_tEfNS_4arch4Sm80ELb0ELb0ELb0ELb0ELb0ELb0ELb0ELb0ELi2ELi2ELi2ELi2ELb1EEENS1_21CollectiveEpilogueBwdISB_SC_SE_Li256ELb0ELb0ELi4EEENS1_19SingleTileSchedulerILb0ELb0ELb0ELi96EEEEEEEEEvNT_6ParamsE)
        .other          _ZN7cutlass13device_kernelIN5flash19enable_sm80_to_sm89INS1_16FlashAttnBwdSm80INS1_25CollectiveMainloopBwdSm80ILi2ELi1EN4cute5tupleIJNS5_1CILi64EEENS7_ILi96EEENS7_ILi128EEEEEENS_6half_tEfNS_4arch4Sm80ELb0ELb0ELb0ELb0ELb0ELb0ELb0ELb0ELi2ELi2ELi2ELi2ELb1EEENS1_21CollectiveEpilogueBwdISB_SC_SE_Li256ELb0ELb0ELi4EEENS1_19SingleTileSchedulerILb0ELb0ELb0ELi96EEEEEEEEEvNT_6ParamsE,@"STO_CUDA_ENTRY STV_DEFAULT"
_ZN7cutlass13device_kernelIN5flash19enable_sm80_to_sm89INS1_16FlashAttnBwdSm80INS1_25CollectiveMainloopBwdSm80ILi2ELi1EN4cute5tupleIJNS5_1CILi64EEENS7_ILi96EEENS7_ILi128EEEEEENS_6half_tEfNS_4arch4Sm80ELb0ELb0ELb0ELb0ELb0ELb0ELb0ELb0ELi2ELi2ELi2ELi2ELb1EEENS1_21CollectiveEpilogueBwdISB_SC_SE_Li256ELb0ELb0ELi4EEENS1_19SingleTileSchedulerILb0ELb0ELb0ELi96EEEEEEEEEvNT_6ParamsE:
[----:B------:R-:W-:Y:S01]  /*0000*/  LDC R1, c[0x0][0x28] ;  /* 0x00000a00ff017b82 */ /* 0x000fe20000000800 */
[----:B------:R-:W-:Y:S05]  /*0010*/  EXIT ;  /* 0x000000000000794d */ /* 0x000fea0003800000 */
.L_x_0:
[----:B------:R-:W-:-:S00]  /*0020*/  BRA `(.L_x_0) ;  /* 0xfffffffc00fc7947 */ /* 0x000fc0000383ffff */
[----:B------:R-:W-:-:S00]  /*0030*/  NOP ;  /* 0x0000000000007918 */ /* 0x000fc00000000000 */
        /* <DEDUP_REMOVED lines=12> */
.L_x_97:


//--------------------- .text._ZN7cutlass13device_kernelIN5flash19enable_sm80_to_sm89INS1_16FlashAttnBwdSm80INS1_25CollectiveMainloopBwdSm80ILi2ELi1EN4cute5tupleIJNS5_1CILi64EEENS7_ILi96EEENS7_ILi128EEEEEENS_6half_tEfNS_4arch4Sm80ELb0ELb0ELb0ELb0ELb1ELb0ELb0ELb0ELi2ELi2ELi2ELi2ELb1EEENS1_21CollectiveEpilogueBwdISB_SC_SE_Li256ELb0ELb0ELi4EEENS1_19SingleTileSchedulerILb0ELb0ELb0ELi96EEEEEEEEEvNT_6ParamsE --------------------------
	.section	.text._ZN7cutlass13device_kernelIN5flash19enable_sm80_to_sm89INS1_16FlashAttnBwdSm80INS1_25CollectiveMainloopBwdSm80ILi2ELi1EN4cute5tupleIJNS5_1CILi64EEENS7_ILi96EEENS7_ILi128EEEEEENS_6half_tEfNS_4arch4Sm80ELb0ELb0ELb0ELb0ELb1ELb0ELb0ELb0ELi2ELi2ELi2ELi2ELb1EEENS1_21CollectiveEpilogueBwdISB_SC_SE_Li256ELb0ELb0ELi4EEENS1_19SingleTileSchedulerILb0ELb0ELb0ELi96EEEEEEEEEvNT_6ParamsE,"ax",@progbits
	.align	128
.text._ZN7cutlass13device_kernelIN5flash19enable_sm80_to_sm89INS1_16FlashAttnBwdSm80INS1_25CollectiveMainloopBwdSm80ILi2ELi1EN4cute5tupleIJNS5_1CILi64EEENS7_ILi96EEENS7_ILi128EEEEEENS_6half_tEfNS_4arch4Sm80ELb0ELb0ELb0ELb0ELb1ELb0ELb0ELb0ELi2ELi2ELi2ELi2ELb1EEENS1_21CollectiveEpilogueBwdISB_SC_SE_Li256ELb0ELb0ELi4EEENS1_19SingleTileSchedulerILb0ELb0ELb0ELi96EEEEEEEEEvNT_6ParamsE:
        .type           _ZN7cutlass13device_kernelIN5flash19enable_sm80_to_sm89INS1_16FlashAttnBwdSm80INS1_25CollectiveMainloopBwdSm80ILi2ELi1EN4cute5tupleIJNS5_1CILi64EEENS7_ILi96EEENS7_ILi128EEEEEENS_6half_tEfNS_4arch4Sm80ELb0ELb0ELb0ELb0ELb1ELb0ELb0ELb0ELi2ELi2ELi2ELi2ELb1EEENS1_21CollectiveEpilogueBwdISB_SC_SE_Li256ELb0ELb0ELi4EEENS1_19SingleTileSchedulerILb0ELb0ELb0ELi96EEEEEEEEEvNT_6ParamsE,@function
        .size           _ZN7cutlass13device_kernelIN5flash19enable_sm80_to_sm89INS1_16FlashAttnBwdSm80INS1_25CollectiveMainloopBwdSm80ILi2ELi1EN4cute5tupleIJNS5_1CILi64EEENS7_ILi96EEENS7_ILi128EEEEEENS_6half_tEfNS_4arch4Sm80ELb0ELb0ELb0ELb0ELb1ELb0ELb0ELb0ELi2ELi2ELi2ELi2ELb1EEENS1_21CollectiveEpilogueBwdISB_SC_SE_Li256ELb0ELb0ELi4EEENS1_19SingleTileSchedulerILb0ELb0ELb0ELi96EEEEEEEEEvNT_6ParamsE,(.L_x_98 - _ZN7cutlass13device_kernelIN5flash19enable_sm80_to_sm89INS1_16FlashAttnBwdSm80INS1_25CollectiveMainloopBwdSm80ILi2ELi1EN4cute5tupleIJNS5_1CILi64EEENS7_ILi96EEENS7_ILi128EEEEEENS_6half_tEfNS_4arch4Sm80ELb0ELb0ELb0ELb0ELb1ELb0ELb0ELb0ELi2ELi2ELi2ELi2ELb1EEENS1_21CollectiveEpilogueBwdISB_SC_SE_Li256ELb0ELb0ELi4EEENS1_19SingleTileSchedulerILb0ELb0ELb0ELi96EEEEEEEEEvNT_6ParamsE)
        .other          _ZN7cutlass13device_kernelIN5flash19enable_sm80_to_sm89INS1_16FlashAttnBwdSm80INS1_25CollectiveMainloopBwdSm80ILi2ELi1EN4cute5tupleIJNS5_1CILi64EEENS7_ILi96EEENS7_ILi128EEEEEENS_6half_tEfNS_4arch4Sm80ELb0ELb0ELb0ELb0ELb1ELb0ELb0ELb0ELi2ELi2ELi2ELi2ELb1EEENS1_21CollectiveEpilogueBwdISB_SC_SE_Li256ELb0ELb0ELi4EEENS1_19SingleTileSchedulerILb0ELb0ELb0ELi96EEEEEEEEEvNT_6ParamsE,@"STO_CUDA_ENTRY STV_DEFAULT"
_ZN7cutlass13device_kernelIN5flash19enable_sm80_to_sm89INS1_16FlashAttnBwdSm80INS1_25CollectiveMainloopBwdSm80ILi2ELi1EN4cute5tupleIJNS5_1CILi64EEENS7_ILi96EEENS7_ILi128EEEEEENS_6half_tEfNS_4arch4Sm80ELb0ELb0ELb0ELb0ELb1ELb0ELb0ELb0ELi2ELi2ELi2ELi2ELb1EEENS1_21CollectiveEpilogueBwdISB_SC_SE_Li256ELb0ELb0ELi4EEENS1_19SingleTileSchedulerILb0ELb0ELb0ELi96EEEEEEEEEvNT_6ParamsE:
[----:B------:R-:W-:Y:S01]  /*0000*/  LDC R1, c[0x0][0x28] ;  /* 0x00000a00ff017b82 */ /* 0x000fe20000000800 */
[----:B------:R-:W-:Y:S05]  /*0010*/  EXIT ;  /* 0x000000000000794d */ /* 0x000fea0003800000 */
.L_x_1:
        /* <DEDUP_REMOVED lines=14> */
.L_x_98:


//--------------------- .text._ZN7cutlass13device_kernelIN5flash19enable_sm80_to_sm89INS1_16FlashAttnBwdSm80INS1_25CollectiveMainloopBwdSm80ILi2ELi1EN4cute5tupleIJNS5_1CILi64EEENS7_ILi96EEENS7_ILi128EEEEEENS_6half_tEfNS_4arch4Sm80ELb0ELb0ELb0ELb0ELb0ELb0ELb0ELb0ELi2ELi2ELi2ELi2ELb1EEENS1_24CollectiveEpilogueBwdGQAISB_fSE_Li256ELb0ELb0EEENS1_19SingleTileSchedulerILb0ELb0ELb0ELi96EEEEEEEEEvNT_6ParamsE --------------------------
	.section	.text._ZN7cutlass13device_kernelIN5flash19enable_sm80_to_sm89INS1_16FlashAttnBwdSm80INS1_25CollectiveMainloopBwdSm80ILi2ELi1EN4cute5tupleIJNS5_1CILi64EEENS7_ILi96EEENS7_ILi128EEEEEENS_6half_tEfNS_4arch4Sm80ELb0ELb0ELb0ELb0ELb0ELb0ELb0ELb0ELi2ELi2ELi2ELi2ELb1EEENS1_24CollectiveEpilogueBwdGQAISB_fSE_Li256ELb0ELb0EEENS1_19SingleTileSchedulerILb0ELb0ELb0ELi96EEEEEEEEEvNT_6ParamsE,"ax",@progbits
	.align	128
.text._ZN7cutlass13device_kernelIN5flash19enable_sm80_to_sm89INS1_16FlashAttnBwdSm80INS1_25CollectiveMainloopBwdSm80ILi2ELi1EN4cute5tupleIJNS5_1CILi64EEENS7_ILi96EEENS7_ILi128EEEEEENS_6half_tEfNS_4arch4Sm80ELb0ELb0ELb0ELb0ELb0ELb0ELb0ELb0ELi2ELi2ELi2ELi2ELb1EEENS1_24CollectiveEpilogueBwdGQAISB_fSE_Li256ELb0ELb0EEENS1_19SingleTileSchedulerILb0ELb0ELb0ELi96EEEEEEEEEvNT_6ParamsE:
        .type           _ZN7cutlass13device_kernelIN5flash19enable_sm80_to_sm89INS1_16FlashAttnBwdSm80INS1_25CollectiveMainloopBwdSm80ILi2ELi1EN4cute5tupleIJNS5_1CILi64EEENS7_ILi96EEENS7_ILi128EEEEEENS_6half_tEfNS_4arch4Sm80ELb0ELb0ELb0ELb0ELb0ELb0ELb0ELb0ELi2ELi2ELi2ELi2ELb1EEENS1_24CollectiveEpilogueBwdGQAISB_fSE_Li256ELb0ELb0EEENS1_19SingleTileSchedulerILb0ELb0ELb0ELi96EEEEEEEEEvNT_6ParamsE,@function
        .size           _ZN7cutlass13device_kernelIN5flash19enable_sm80_to_sm89INS1_16FlashAttnBwdSm80INS1_25CollectiveMainloopBwdSm80ILi2ELi1EN4cute5tupleIJNS5_1CILi64EEENS7_ILi96EEENS7_ILi128EEEEEENS_6half_tEfNS_4arch4Sm80ELb0ELb0ELb0ELb0ELb0ELb0ELb0ELb0ELi2ELi2ELi2ELi2ELb1EEENS1_24CollectiveEpilogueBwdGQAISB_fSE_Li256ELb0ELb0EEENS1_19SingleTileSchedulerILb0ELb0ELb0ELi96EEEEEEEEEvNT_6ParamsE,(.L_x_99 - _ZN7cutlass13device_kernelIN5flash19enable_sm80_to_sm89INS1_16FlashAttnBwdSm80INS1_25CollectiveMainloopBwdSm80ILi2ELi1EN4cute5tupleIJNS5_1CILi64EEENS7_ILi96EEENS7_ILi128EEEEEENS_6half_tEfNS_4arch4Sm80ELb0ELb0ELb0ELb0ELb0ELb0ELb0ELb0ELi2ELi2ELi2ELi2ELb1EEENS1_24CollectiveEpilogueBwdGQAISB_fSE_Li256ELb0ELb0EEENS1_19SingleTileSchedulerILb0ELb0ELb0ELi96EEEEEEEEEvNT_6ParamsE)
        .other          _ZN7cutlass13device_kernelIN5flash19enable_sm80_to_sm89INS1_16FlashAttnBwdSm80INS1_25CollectiveMainloopBwdSm80ILi2ELi1EN4cute5tupleIJNS5_1CILi64EEENS7_ILi96EEENS7_ILi128EEEEEENS_6half_tEfNS_4arch4Sm80ELb0ELb0ELb0ELb0ELb0ELb0ELb0ELb0ELi2ELi2ELi2ELi2ELb1EEENS1_24CollectiveEpilogueBwdGQAISB_fSE_Li256ELb0ELb0EEENS1_19SingleTileSchedulerILb0ELb0ELb0ELi96EEEEEEEEEvNT_6ParamsE,@"STO_CUDA_ENTRY STV_DEFAULT"
_ZN7cutlass13device_kernelIN5flash19enable_sm80_to_sm89INS1_16FlashAttnBwdSm80INS1_25CollectiveMainloopBwdSm80ILi2ELi1EN4cute5tupleIJNS5_1CILi64EEENS7_ILi96EEENS7_ILi128EEEEEENS_6half_tEfNS_4arch4Sm80ELb0ELb0ELb0ELb0ELb0ELb0ELb0ELb0ELi2ELi2ELi2ELi2ELb1EEENS1_24CollectiveEpilogueBwdGQAISB_fSE_Li256ELb0ELb0EEENS1_19SingleTileSchedulerILb0ELb0ELb0ELi96EEEEEEEEEvNT_6ParamsE:
[----:B------:R-:W-:Y:S01]  /*0000*/  LDC R1, c[0x0][0x28] ;  /* 0x00000a00ff017b82 */ /* 0x000fe20000000800 */
[----:B------:R-:W-:Y:S05]  /*0010*/  EXIT ;  /* 0x000000000000794d */ /* 0x000fea0003800000 */
.L_x_2:
        /* <DEDUP_REMOVED lines=14> */
.L_x_99:


//--------------------- .text._ZN7cutlass13device_kernelIN5flash19enable_sm80_to_sm89INS1_16FlashAttnBwdSm80INS1_25CollectiveMainloopBwdSm80ILi2ELi1EN4cute5tupleIJNS5_1CILi64EEENS7_ILi96EEENS7_ILi128EEEEEENS_6half_tEfNS_4arch4Sm80ELb0ELb0ELb0ELb0ELb1ELb0ELb0ELb0ELi2ELi2ELi2ELi2ELb1EEENS1_24CollectiveEpilogueBwdGQAISB_fSE_Li256ELb0ELb1EEENS1_19SingleTileSchedulerILb0ELb0ELb0ELi96EEEEEEEEEvNT_6ParamsE --------------------------
	.section	.text._ZN7cutlass13device_kernelIN5flash19enable_sm80_to_sm89INS1_16FlashAttnBwdSm80INS1_25CollectiveMainloopBwdSm80ILi2ELi1EN4cute5tupleIJNS5_1CILi64EEENS7_ILi96EEENS7_ILi128EEEEEENS_6half_tEfNS_4arch4Sm80ELb0ELb0ELb0ELb0ELb1ELb0ELb0ELb0ELi2ELi2ELi2ELi2ELb1EEENS1_24CollectiveEpilogueBwdGQAISB_fSE_Li256ELb0ELb1EEENS1_19SingleTileSchedulerILb0ELb0ELb0ELi96EEEEEEEEEvNT_6ParamsE,"ax",@progbits
	.align	128
.text._ZN7cutlass13device_kernelIN5flash19enable_sm80_to_sm89INS1_16FlashAttnBwdSm80INS1_25CollectiveMainloopBwdSm80ILi2ELi1EN4cute5tupleIJNS5_1CILi64EEENS7_ILi96EEENS7_ILi128EEEEEENS_6half_tEfNS_4arch4Sm80ELb0ELb0ELb0ELb0ELb1ELb0ELb0ELb0ELi2ELi2ELi2ELi2ELb1EEENS1_24CollectiveEpilogueBwdGQAISB_fSE_Li256ELb0ELb1EEENS1_19SingleTileSchedulerILb0ELb0ELb0ELi96EEEEEEEEEvNT_6ParamsE:
        .type           _ZN7cutlass13device_kernelIN5flash19enable_sm80_to_sm89INS1_16FlashAttnBwdSm80INS1_25CollectiveMainloopBwdSm80ILi2ELi1EN4cute5tupleIJNS5_1CILi64EEENS7_ILi96EEENS7_ILi128EEEEEENS_6half_tEfNS_4arch4Sm80ELb0ELb0ELb0ELb0ELb1ELb0ELb0ELb0ELi2ELi2ELi2ELi2ELb1EEENS1_24CollectiveEpilogueBwdGQAISB_fSE_Li256ELb0ELb1EEENS1_19SingleTileSchedulerILb0ELb0ELb0ELi96EEEEEEEEEvNT_6ParamsE,@function
        .size           _ZN7cutlass13device_kernelIN5flash19enable_sm80_to_sm89INS1_16FlashAttnBwdSm80INS1_25CollectiveMainloopBwdSm80ILi2ELi1EN4cute5tupleIJNS5_1CILi64EEENS7_ILi96EEENS7_ILi128EEEEEENS_6half_tEfNS_4arch4Sm80ELb0ELb0ELb0ELb0ELb1ELb0ELb0ELb0ELi2ELi2ELi2ELi2ELb1EEENS1_24CollectiveEpilogueBwdGQAISB_fSE_Li256ELb0ELb1EEENS1_19SingleTileSchedulerILb0ELb0ELb0ELi96EEEEEEEEEvNT_6ParamsE,(.L_x_100 - _ZN7cutlass13device_kernelIN5flash19enable_sm80_to_sm89INS1_16FlashAttnBwdSm80INS1_25CollectiveMainloopBwdSm80ILi2ELi1EN4cute5tupleIJNS5_1CILi64EEENS7_ILi96EEENS7_ILi128EEEEEENS_6half_tEfNS_4arch4Sm80ELb0ELb0ELb0ELb0ELb1ELb0ELb0ELb0ELi2ELi2ELi2ELi2ELb1EEENS1_24CollectiveEpilogueBwdGQAISB_fSE_Li256ELb0ELb1EEENS1_19SingleTileSchedulerILb0ELb0ELb0ELi96EEEEEEEEEvNT_6ParamsE)
        .other          _ZN7cutlass13device_kernelIN5flash19enable_sm80_to_sm89INS1_16FlashAttnBwdSm80INS1_25CollectiveMainloopBwdSm80ILi2ELi1EN4cute5tupleIJNS5_1CILi64EEENS7_ILi96EEENS7_ILi128EEEEEENS_6half_tEfNS_4arch4Sm80ELb0ELb0ELb0ELb0ELb1ELb0ELb0ELb0ELi2ELi2ELi2ELi2ELb1EEENS1_24CollectiveEpilogueBwdGQAISB_fSE_Li256ELb0ELb1EEENS1_19SingleTileSchedulerILb0ELb0ELb0ELi96EEEEEEEEEvNT_6ParamsE,@"STO_CUDA_ENTRY STV_DEFAULT"
_ZN7cutlass13device_kernelIN5flash19enable_sm80_to_sm89INS1_16FlashAttnBwdSm80INS1_25CollectiveMainloopBwdSm80ILi2ELi1EN4cute5tupleIJNS5_1CILi64EEENS7_ILi96EEENS7_ILi128EEEEEENS_6half_tEfNS_4arch4Sm80ELb0ELb0ELb0ELb0ELb1ELb0ELb0ELb0ELi2ELi2ELi2ELi2ELb1EEENS1_24CollectiveEpilogueBwdGQAISB_fSE_Li256ELb0ELb1EEENS1_19SingleTileSchedulerILb0ELb0ELb0ELi96EEEEEEEEEvNT_6ParamsE:
[----:B------:R-:W-:Y:S01]  /*0000*/  LDC R1, c[0x0][0x28] ;  /* 0x00000a00ff017b82 */ /* 0x000fe20000000800 */
[----:B------:R-:W-:Y:S05]  /*0010*/  EXIT ;  /* 0x000000000000794d */ /* 0x000fea0003800000 */
.L_x_3:
        /* <DEDUP_REMOVED lines=14> */
.L_x_100:


//--------------------- .text._ZN7cutlass13device_kernelIN5flash19enable_sm80_to_sm89INS1_16FlashAttnBwdSm80INS1_25CollectiveMainloopBwdSm80ILi2ELi1EN4cute5tupleIJNS5_1CILi64EEENS7_ILi96EEENS7_ILi128EEEEEENS_6half_tEfNS_4arch4Sm80ELb0ELb0ELb0ELb1ELb0ELb0ELb0ELb0ELi2ELi2ELi2ELi2ELb1EEENS1_21CollectiveEpilogueBwdISB_SC_SE_Li256ELb1ELb0ELi4EEENS1_19SingleTileSchedulerILb1ELb0ELb0ELi96EEEEEEEEEvNT_6ParamsE --------------------------
	.section	.text._ZN7cutlass13device_kernelIN5flash19enable_sm80_to_sm89INS1_16FlashAttnBwdSm80INS1_25CollectiveMainloopBwdSm80ILi2ELi1EN4cute5tupleIJNS5_1CILi64EEENS7_ILi96EEENS7_ILi128EEEEEENS_6half_tEfNS_4arch4Sm80ELb0ELb0ELb0ELb1ELb0ELb0ELb0ELb0ELi2ELi2ELi2ELi2ELb1EEENS1_21CollectiveEpilogueBwdISB_SC_SE_Li256ELb1ELb0ELi4EEENS1_19SingleTileSchedulerILb1ELb0ELb0ELi96EEEEEEEEEvNT_6ParamsE,"ax",@progbits
	.align	128
.text._ZN7cutlass13device_kernelIN5flash19enable_sm80_to_sm89INS1_16FlashAttnBwdSm80INS1_25CollectiveMainloopBwdSm80ILi2ELi1EN4cute5tupleIJNS5_1CILi64EEENS7_ILi96EEENS7_ILi128EEEEEENS_6half_tEfNS_4arch4Sm80ELb0ELb0ELb0ELb1ELb0ELb0ELb0ELb0ELi2ELi2ELi2ELi2ELb1EEENS1_21CollectiveEpilogueBwdISB_SC_SE_Li256ELb1ELb0ELi4EEENS1_19SingleTileSchedulerILb1ELb0ELb0ELi96EEEEEEEEEvNT_6ParamsE:
        .type           _ZN7cutlass13device_kernelIN5flash19enable_sm80_to_sm89INS1_16FlashAttnBwdSm80INS1_25CollectiveMainloopBwdSm80ILi2ELi1EN4cute5tupleIJNS5_1CILi64EEENS7_ILi96EEENS7_ILi128EEEEEENS_6half_tEfNS_4arch4Sm80ELb0ELb0ELb0ELb1ELb0ELb0ELb0ELb0ELi2ELi2ELi2ELi2ELb1EEENS1_21CollectiveEpilogueBwdISB_SC_SE_Li256ELb1ELb0ELi4EEENS1_19SingleTileSchedulerILb1ELb0ELb0ELi96EEEEEEEEEvNT_6ParamsE,@function
        .size           _ZN7cutlass13device_kernelIN5flash19enable_sm80_to_sm89INS1_16FlashAttnBwdSm80INS1_25CollectiveMainloopBwdSm80ILi2ELi1EN4cute5tupleIJNS5_1CILi64EEENS7_ILi96EEENS7_ILi128EEEEEENS_6half_tEfNS_4arch4Sm80ELb0ELb0ELb0ELb1ELb0ELb0ELb0ELb0ELi2ELi2ELi2ELi2ELb1EEENS1_21CollectiveEpilogueBwdISB_SC_SE_Li256ELb1ELb0ELi4EEENS1_19SingleTileSchedulerILb1ELb0ELb0ELi96EEEEEEEEEvNT_6ParamsE,(.L_x_101 - _ZN7cutlass13device_kernelIN5flash19enable_sm80_to_sm89INS1_16FlashAttnBwdSm80INS1_25CollectiveMainloopBwdSm80ILi2ELi1EN4cute5tupleIJNS5_1CILi64EEENS7_ILi96EEENS7_ILi128EEEEEENS_6half_tEfNS_4arch4Sm80ELb0ELb0ELb0ELb1ELb0ELb0ELb0ELb0ELi2ELi2ELi2ELi2ELb1EEENS1_21CollectiveEpilogueBwdISB_SC_SE_Li256ELb1ELb0ELi4EEENS1_19SingleTileSchedulerILb1ELb0ELb0ELi96EEEEEEEEEvNT_6ParamsE)
        .other          _ZN7cutlass13device_kernelIN5flash19enable_sm80_to_sm89INS1_16FlashAttnBwdSm80INS1_25CollectiveMainloopBwdSm80ILi2ELi1EN4cute5tupleIJNS5_1CILi64EEENS7_ILi96EEENS7_ILi128EEEEEENS_6half_tEfNS_4arch4Sm80ELb0ELb0ELb0ELb1ELb0ELb0ELb0ELb0ELi2ELi2ELi2ELi2ELb1EEENS1_21CollectiveEpilogueBwdISB_SC_SE_Li256ELb1ELb0ELi4EEENS1_19SingleTileSchedulerILb1ELb0ELb0ELi96EEEEEEEEEvNT_6ParamsE,@"STO_CUDA_ENTRY STV_DEFAULT"
_ZN7cutlass13device_kernelIN5flash19enable_sm80_to_sm89INS1_16FlashAttnBwdSm80INS1_25CollectiveMainloopBwdSm80ILi2ELi1EN4cute5tupleIJNS5_1CILi64EEENS7_ILi96EEENS7_ILi128EEEEEENS_6half_tEfNS_4arch4Sm80ELb0ELb0ELb0ELb1ELb0ELb0ELb0ELb0ELi2ELi2ELi2ELi2ELb1EEENS1_21CollectiveEpilogueBwdISB_SC_SE_Li256ELb1ELb0ELi4EEENS1_19SingleTileSchedulerILb1ELb0ELb0ELi96EEEEEEEEEvNT_6ParamsE:
[----:B------:R-:W-:Y:S01]  /*0000*/  LDC R1, c[0x0][0x28] ;  /* 0x00000a00ff017b82 */ /* 0x000fe20000000800 */
[----:B------:R-:W-:Y:S05]  /*0010*/  EXIT ;  /* 0x000000000000794d */ /* 0x000fea0003800000 */
.L_x_4:
        /* <DEDUP_REMOVED lines=14> */
.L_x_101:


//--------------------- .text._ZN7cutlass13device_kernelIN5flash19enable_sm80_to_sm89INS1_16FlashAttnBwdSm80INS1_25CollectiveMainloopBwdSm80ILi2ELi1EN4cute5tupleIJNS5_1CILi64EEENS7_ILi96EEENS7_ILi128EEEEEENS_6half_tEfNS_4arch4Sm80ELb0ELb0ELb0ELb1ELb1ELb0ELb0ELb0ELi2ELi2ELi2ELi2ELb1EEENS1_21CollectiveEpilogueBwdISB_SC_SE_Li256ELb1ELb0ELi4EEENS1_19SingleTileSchedulerILb1ELb0ELb0ELi96EEEEEEEEEvNT_6ParamsE --------------------------
	.section	.text._ZN7cutlass13device_kernelIN5flash19enable_sm80_to_sm89INS1_16FlashAttnBwdSm80INS1_25CollectiveMainloopBwdSm80ILi2ELi1EN4cute5tupleIJNS5_1CILi64EEENS7_ILi96EEENS7_ILi128EEEEEENS_6half_tEfNS_4arch4Sm80ELb0ELb0ELb0ELb1ELb1ELb0ELb0ELb0ELi2ELi2ELi2ELi2ELb1EEENS1_21CollectiveEpilogueBwdISB_SC_SE_Li256ELb1ELb0ELi4EEENS1_19SingleTileSchedulerILb1ELb0ELb0ELi96EEEEEEEEEvNT_6ParamsE,"ax",@progbits
	.align	128
.text._ZN7cutlass13device_kernelIN5flash19enable_sm80_to_sm89INS1_16FlashAttnBwdSm80INS1_25CollectiveMainloopBwdSm80ILi2ELi1EN4cute5tupleIJNS5_1CILi64EEENS7_ILi96EEENS7_ILi128EEEEEENS_6half_tEfNS_4arch4Sm80ELb0ELb0ELb0ELb1ELb1ELb0ELb0ELb0ELi2ELi2ELi2ELi2ELb1EEENS1_21CollectiveEpilogueBwdISB_SC_SE_Li256ELb1ELb0ELi4EEENS1_19SingleTileSchedulerILb1ELb0ELb0ELi96EEEEEEEEEvNT_6ParamsE:
        .type           _ZN7cutlass13device_kernelIN5flash19enable_sm80_to_sm89INS1_16FlashAttnBwdSm80INS1_25CollectiveMainloopBwdSm80ILi2ELi1EN4cute5tupleIJNS5_1CILi64EEENS7_ILi96EEENS7_ILi128EEEEEENS_6half_tEfNS_4arch4Sm80ELb0ELb0ELb0ELb1ELb1ELb0ELb0ELb0ELi2ELi2ELi2ELi2ELb1EEENS1_21CollectiveEpilogueBwdISB_SC_SE_Li256ELb1ELb0ELi4EEENS1_19SingleTileSchedulerILb1ELb0ELb0ELi96EEEEEEEEEvNT_6ParamsE,@function
        .size           _ZN7cutlass13device_kernelIN5flash19enable_sm80_to_sm89INS1_16FlashAttnBwdSm80INS1_25CollectiveMainloopBwdSm80ILi2ELi1EN4cute5tupleIJNS5_1CILi64EEENS7_ILi96EEENS7_ILi128EEEEEENS_6half_tEfNS_4arch4Sm80ELb0ELb0ELb0ELb1ELb1ELb0ELb0ELb0ELi2ELi2ELi2ELi2ELb1EEENS1_21CollectiveEpilogueBwdISB_SC_SE_Li256ELb1ELb0ELi4EEENS1_19SingleTileSchedulerILb1ELb0ELb0ELi96EEEEEEEEEvNT_6ParamsE,(.L_x_102 - _ZN7cutlass13device_kernelIN5flash19enable_sm80_to_sm89INS1_16FlashAttnBwdSm80INS1_25CollectiveMainloopBwdSm80ILi2ELi1EN4cute5tupleIJNS5_1CILi64EEENS7_ILi96EEENS7_ILi128EEEEEENS_6half_tEfNS_4arch4Sm80ELb0ELb0ELb0ELb1ELb1ELb0ELb0ELb0ELi2ELi2ELi2ELi2ELb1EEENS1_21CollectiveEpilogueBwdISB_SC_SE_Li256ELb1ELb0ELi4EEENS1_19SingleTileSchedulerILb1ELb0ELb0ELi96EEEEEEEEEvNT_6ParamsE)
        .other          _ZN7cutlass13device_kernelIN5flash19enable_sm80_to_sm89INS1_16FlashAttnBwdSm80INS1_25CollectiveMainloopBwdSm80ILi2ELi1EN4cute5tupleIJNS5_1CILi64EEENS7_ILi96EEENS7_ILi128EEEEEENS_6half_tEfNS_4arch4Sm80ELb0ELb0ELb0ELb1ELb1ELb0ELb0ELb0ELi2ELi2ELi2ELi2ELb1EEENS1_21CollectiveEpilogueBwdISB_SC_SE_Li256ELb1ELb0ELi4EEENS1_19SingleTileSchedulerILb1ELb0ELb0ELi96EEEEEEEEEvNT_6ParamsE,@"STO_CUDA_ENTRY STV_DEFAULT"
_ZN7cutlass13device_kernelIN5flash19enable_sm80_to_sm89INS1_16FlashAttnBwdSm80INS1_25CollectiveMainloopBwdSm80ILi2ELi1EN4cute5tupleIJNS5_1CILi64EEENS7_ILi96EEENS7_ILi128EEEEEENS_6half_tEfNS_4arch4Sm80ELb0ELb0ELb0ELb1ELb1ELb0ELb0ELb0ELi2ELi2ELi2ELi2ELb1EEENS1_21CollectiveEpilogueBwdISB_SC_SE_Li256ELb1ELb0ELi4EEENS1_19SingleTileSchedulerILb1ELb0ELb0ELi96EEEEEEEEEvNT_6ParamsE:
[----:B------:R-:W-:Y:S01]  /*0000*/  LDC R1, c[0x0][0x28] ;  /* 0x00000a00ff017b82 */ /* 0x000fe20000000800 */
[----:B------:R-:W-:Y:S05]  /*0010*/  EXIT ;  /* 0x000000000000794d */ /* 0x000fea0003800000 */
.L_x_5:
        /* <DEDUP_REMOVED lines=14> */
.L_x_102:


//--------------------- .text._ZN7cutlass13device_kernelIN5flash19enable_sm80_to_sm89INS1_16FlashAttnBwdSm80INS1_25CollectiveMainloopBwdSm80ILi2ELi1EN4cute5tupleIJNS5_1CILi64EEENS7_ILi96EEENS7_ILi128EEEEEENS_6half_tEfNS_4arch4Sm80ELb0ELb0ELb0ELb1ELb0ELb0ELb0ELb0ELi2ELi2ELi2ELi2ELb1EEENS1_24CollectiveEpilogueBwdGQAISB_fSE_Li256ELb1ELb0EEENS1_19SingleTileSchedulerILb1ELb0ELb0ELi96EEEEEEEEEvNT_6ParamsE --------------------------
	.section	.text._ZN7cutlass13device_kernelIN5flash19enable_sm80_to_sm89INS1_16FlashAttnBwdSm80INS1_25CollectiveMainloopBwdSm80ILi2ELi1EN4cute5tupleIJNS5_1CILi64EEENS7_ILi96EEENS7_ILi128EEEEEENS_6half_tEfNS_4arch4Sm80ELb0ELb0ELb0ELb1ELb0ELb0ELb0ELb0ELi2ELi2ELi2ELi2ELb1EEENS1_24CollectiveEpilogueBwdGQAISB_fSE_Li256ELb1ELb0EEENS1_19SingleTileSchedulerILb1ELb0ELb0ELi96EEEEEEEEEvNT_6ParamsE,"ax",@progbits
	.align	128
.text._ZN7cutlass13device_kernelIN5flash19enable_sm80_to_sm89INS1_16FlashAttnBwdSm80INS1_25CollectiveMainloopBwdSm80ILi2ELi1EN4cute5tupleIJNS5_1CILi64EEENS7_ILi96EEENS7_ILi128EEEEEENS_6half_tEfNS_4arch4Sm80ELb0ELb0ELb0ELb1ELb0ELb0ELb0ELb0ELi2ELi2ELi2ELi2ELb1EEENS1_24CollectiveEpilogueBwdGQAISB_fSE_Li256ELb1ELb0EEENS1_19SingleTileSchedulerILb1ELb0ELb0ELi96EEEEEEEEEvNT_6ParamsE:
        .type           _ZN7cutlass13device_kernelIN5flash19enable_sm80_to_sm89INS1_16FlashAttnBwdSm80INS1_25CollectiveMainloopBwdSm80ILi2ELi1EN4cute5tupleIJNS5_1CILi64EEENS7_ILi96EEENS7_ILi128EEEEEENS_6half_tEfNS_4arch4Sm80ELb0ELb0ELb0ELb1ELb0ELb0ELb0ELb0ELi2ELi2ELi2ELi2ELb1EEENS1_24CollectiveEpilogueBwdGQAISB_fSE_Li256ELb1ELb0EEENS1_19SingleTileSchedulerILb1ELb0ELb0ELi96EEEEEEEEEvNT_6ParamsE,@function
        .size           _ZN7cutlass13device_kernelIN5flash19enable_sm80_to_sm89INS1_16FlashAttnBwdSm80INS1_25CollectiveMainloopBwdSm80ILi2ELi1EN4cute5tupleIJNS5_1CILi64EEENS7_ILi96EEENS7_ILi128EEEEEENS_6half_tEfNS_4arch4Sm80ELb0ELb0ELb0ELb1ELb0ELb0ELb0ELb0ELi2ELi2ELi2ELi2ELb1EEENS1_24CollectiveEpilogueBwdGQAISB_fSE_Li256ELb1ELb0EEENS1_19SingleTileSchedulerILb1ELb0ELb0ELi96EEEEEEEEEvNT_6ParamsE,(.L_x_103 - _ZN7cutlass13device_kernelIN5flash19enable_sm80_to_sm89INS1_16FlashAttnBwdSm80INS1_25CollectiveMainloopBwdSm80ILi2ELi1EN4cute5tupleIJNS5_1CILi64EEENS7_ILi96EEENS7_ILi128EEEEEENS_6half_tEfNS_4arch4Sm80ELb0ELb0ELb0ELb1ELb0ELb0ELb0ELb0ELi2ELi2ELi2ELi2ELb1EEENS1_24CollectiveEpilogueBwdGQAISB_fSE_Li256ELb1ELb0EEENS1_19SingleTileSchedulerILb1ELb0ELb0ELi96EEEEEEEEEvNT_6ParamsE)
        .other          _ZN7cutlass13device_kernelIN5flash19enable_sm80_to_sm89INS1_16FlashAttnBwdSm80INS1_25CollectiveMainloopBwdSm80ILi2ELi1EN4cute5tupleIJNS5_1CILi64EEENS7_ILi96EEENS7_ILi128EEEEEENS_6half_tEfNS_4arch4Sm80ELb0ELb0ELb0ELb1ELb0ELb0ELb0ELb0ELi2ELi2ELi2ELi2ELb1EEENS1_24CollectiveEpilogueBwdGQAISB_fSE_Li256ELb1ELb0EEENS1_19SingleTileSchedulerILb1ELb0ELb0ELi96EEEEEEEEEvNT_6ParamsE,@"STO_CUDA_ENTRY STV_DEFAULT"
_ZN7cutlass13device_kernelIN5flash19enable_sm80_to_sm89INS1_16FlashAttnBwdSm80INS1_25CollectiveMainloopBwdSm80ILi2ELi1EN4cute5tupleIJNS5_1CILi64EEENS7_ILi96EEENS7_ILi128EEEEEENS_6half_tEfNS_4arch4Sm80ELb0ELb0ELb0ELb1ELb0ELb0ELb0ELb0ELi2ELi2ELi2ELi2ELb1EEENS1_24CollectiveEpilogueBwdGQAISB_fSE_Li256ELb1ELb0EEENS1_19SingleTileSchedulerILb1ELb0ELb0ELi96EEEEEEEEEvNT_6ParamsE:
[----:B------:R-:W-:Y:S01]  /*0000*/  LDC R1, c[0x0][0x28] ;  /* 0x00000a00ff017b82 */ /* 0x000fe20000000800 */
[----:B------:R-:W-:Y:S05]  /*0010*/  EXIT ;  /* 0x000000000000794d */ /* 0x000fea0003800000 */
.L_x_6:
        /* <DEDUP_REMOVED lines=14> */
.L_x_103:


//--------------------- .text._ZN7cutlass13device_kernelIN5flash19enable_sm80_to_sm89INS1_16FlashAttnBwdSm80INS1_25CollectiveMainloopBwdSm80ILi2ELi1EN4cute5tupleIJNS5_1CILi64EEENS7_ILi96EEENS7_ILi128EEEEEENS_6half_tEfNS_4arch4Sm80ELb0ELb0ELb0ELb1ELb1ELb0ELb0ELb0ELi2ELi2ELi2ELi2ELb1EEENS1_24CollectiveEpilogueBwdGQAISB_fSE_Li256ELb1ELb1EEENS1_19SingleTileSchedulerILb1ELb0ELb0ELi96EEEEEEEEEvNT_6ParamsE --------------------------
	.section	.text._ZN7cutlass13device_kernelIN5flash19enable_sm80_to_sm89INS1_16FlashAttnBwdSm80INS1_25CollectiveMainloopBwdSm80ILi2ELi1EN4cute5tupleIJNS5_1CILi64EEENS7_ILi96EEENS7_ILi128EEEEEENS_6half_tEfNS_4arch4Sm80ELb0ELb0ELb0ELb1ELb1ELb0ELb0ELb0ELi2ELi2ELi2ELi2ELb1EEENS1_24CollectiveEpilogueBwdGQAISB_fSE_Li256ELb1ELb1EEENS1_19SingleTileSchedulerILb1ELb0ELb0ELi96EEEEEEEEEvNT_6ParamsE,"ax",@progbits
	.align	128
.text._ZN7cutlass13device_kernelIN5flash19enable_sm80_to_sm89INS1_16FlashAttnBwdSm80INS1_25CollectiveMainloopBwdSm80ILi2ELi1EN4cute5tupleIJNS5_1CILi64EEENS7_ILi96EEENS7_ILi128EEEEEENS_6half_tEfNS_4arch4Sm80ELb0ELb0ELb0ELb1ELb1ELb0ELb0ELb0ELi2ELi2ELi2ELi2ELb1EEENS1_24CollectiveEpilogueBwdGQAISB_fSE_Li256ELb1ELb1EEENS1_19SingleTileSchedulerILb1ELb0ELb0ELi96EEEEEEEEEvNT_6ParamsE:
        .type           _ZN7cutlass13device_kernelIN5flash19enable_sm80_to_sm89INS1_16FlashAttnBwdSm80INS1_25CollectiveMainloopBwdSm80ILi2ELi1EN4cute5tupleIJNS5_1CILi64EEENS7_ILi96EEENS7_ILi128EEEEEENS_6half_tEfNS_4arch4Sm80ELb0ELb0ELb0ELb1ELb1ELb0ELb0ELb0ELi2ELi2ELi2ELi2ELb1EEENS1_24CollectiveEpilogueBwdGQAISB_fSE_Li256ELb1ELb1EEENS1_19SingleTileSchedulerILb1ELb0ELb0ELi96EEEEEEEEEvNT_6ParamsE,@function
        .size           _ZN7cutlass13device_kernelIN5flash19enable_sm80_to_sm89INS1_16FlashAttnBwdSm80INS1_25CollectiveMainloopBwdSm80ILi2ELi1EN4cute5tupleIJNS5_1CILi64EEENS7_ILi96EEENS7_ILi128EEEEEENS_6half_tEfNS_4arch4Sm80ELb0ELb0ELb0ELb1ELb1ELb0ELb0ELb0ELi2ELi2ELi2ELi2ELb1EEENS1_24CollectiveEpilogueBwdGQAISB_fSE_Li256ELb1ELb1EEENS1_19SingleTileSchedulerILb1ELb0ELb0ELi96EEEEEEEEEvNT_6ParamsE,(.L_x_104 - _ZN7cutlass13device_kernelIN5flash19enable_sm80_to_sm89INS1_16FlashAttnBwdSm80INS1_25CollectiveMainloopBwdSm80ILi2ELi1EN4cute5tupleIJNS5_1CILi64EEENS7_ILi96EEENS7_ILi128EEEEEENS_6half_tEfNS_4arch4Sm80ELb0ELb0ELb0ELb1ELb1ELb0ELb0ELb0ELi2ELi2ELi2ELi2ELb1EEENS1_24CollectiveEpilogueBwdGQAISB_fSE_Li256ELb1ELb1EEENS1_19SingleTileSchedulerILb1ELb0ELb0ELi96EEEEEEEEEvNT_6ParamsE)
        .other          _ZN7cutlass13device_kernelIN5flash19enable_sm80_to_sm89INS1_16FlashAttnBwdSm80INS1_25CollectiveMainloopBwdSm80ILi2ELi1EN4cute5tupleIJNS5_1CILi64EEENS7_ILi96EEENS7_ILi128EEEEEENS_6half_tEfNS_4arch4Sm80ELb0ELb0ELb0ELb1ELb1ELb0ELb0ELb0ELi2ELi2ELi2ELi2ELb1EEENS1_24CollectiveEpilogueBwdGQAISB_fSE_Li256ELb1ELb1EEENS1_19SingleTileSchedulerILb1ELb0ELb0ELi96EEEEEEEEEvNT_6ParamsE,@"STO_CUDA_ENTRY STV_DEFAULT"
_ZN7cutlass13device_kernelIN5flash19enable_sm80_to_sm89INS1_16FlashAttnBwdSm80INS1_25CollectiveMainloopBwdSm80ILi2ELi1EN4cute5tupleIJNS5_1CILi64EEENS7_ILi96EEENS7_ILi128EEEEEENS_6half_tEfNS_4arch4Sm80ELb0ELb0ELb0ELb1ELb1ELb0ELb0ELb0ELi2ELi2ELi2ELi2ELb1EEENS1_24CollectiveEpilogueBwdGQAISB_fSE_Li256ELb1ELb1EEENS1_19SingleTileSchedulerILb1ELb0ELb0ELi96EEEEEEEEEvNT_6ParamsE:
[----:B------:R-:W-:Y:S01]  /*0000*/  LDC R1, c[0x0][0x28] ;  /* 0x00000a00ff017b82 */ /* 0x000fe20000000800 */
[----:B------:R-:W-:Y:S05]  /*0010*/  EXIT ;  /* 0x000000000000794d */ /* 0x000fea0003800000 */
.L_x_7:
        /* <DEDUP_REMOVED lines=14> */
.L_x_104:


//--------------------- .text._ZN7cutlass13device_kernelIN5flash19enable_sm80_to_sm89INS1_16FlashAttnBwdSm80INS1_25CollectiveMainloopBwdSm80ILi2ELi1EN4cute5tupleIJNS5_1CILi64EEENS7_ILi96EEENS7_ILi128EEEEEENS_6half_tEfNS_4arch4Sm80ELb0ELb1ELb0ELb0ELb0ELb0ELb0ELb0ELi2ELi2ELi2ELi2ELb1EEENS1_21CollectiveEpilogueBwdISB_SC_SE_Li256ELb0ELb0ELi4EEENS1_19SingleTileSchedulerILb0ELb0ELb0ELi96EEEEEEEEEvNT_6ParamsE --------------------------
	.section	.text._ZN7cutlass13device_kernelIN5flash19enable_sm80_to_sm89INS1_16FlashAttnBwdSm80INS1_25CollectiveMainloopBwdSm80ILi2ELi1EN4cute5tupleIJNS5_1CILi64EEENS7_ILi96EEENS7_ILi128EEEEEENS_6half_tEfNS_4arch4Sm80ELb0ELb1ELb0ELb0ELb0ELb0ELb0ELb0ELi2ELi2ELi2ELi2ELb1EEENS1_21CollectiveEpilogueBwdISB_SC_SE_Li256ELb0ELb0ELi4EEENS1_19SingleTileSchedulerILb0ELb0ELb0ELi96EEEEEEEEEvNT_6ParamsE,"ax",@progbits
	.align	128
.text._ZN7cutlass13device_kernelIN5flash19enable_sm80_to_sm89INS1_16FlashAttnBwdSm80INS1_25CollectiveMainloopBwdSm80ILi2ELi1EN4cute5tupleIJNS5_1CILi64EEENS7_ILi96EEENS7_ILi128EEEEEENS_6half_tEfNS_4arch4Sm80ELb0ELb1ELb0ELb0ELb0ELb0ELb0ELb0ELi2ELi2ELi2ELi2ELb1EEENS1_21CollectiveEpilogueBwdISB_SC_SE_Li256ELb0ELb0ELi4EEENS1_19SingleTileSchedulerILb0ELb0ELb0ELi96EEEEEEEEEvNT_6ParamsE:
        .type           _ZN7cutlass13device_kernelIN5flash19enable_sm80_to_sm89INS1_16FlashAttnBwdSm80INS1_25CollectiveMainloopBwdSm80ILi2ELi1EN4cute5tupleIJNS5_1CILi64EEENS7_ILi96EEENS7_ILi128EEEEEENS_6half_tEfNS_4arch4Sm80ELb0ELb1ELb0ELb0ELb0ELb0ELb0ELb0ELi2ELi2ELi2ELi2ELb1EEENS1_21CollectiveEpilogueBwdISB_SC_SE_Li256ELb0ELb0ELi4EEENS1_19SingleTileSchedulerILb0ELb0ELb0ELi96EEEEEEEEEvNT_6ParamsE,@function
        .size           _ZN7cutlass13device_kernelIN5flash19enable_sm80_to_sm89INS1_16FlashAttnBwdSm80INS1_25CollectiveMainloopBwdSm80ILi2ELi1EN4cute5tupleIJNS5_1CILi64EEENS7_ILi96EEENS7_ILi128EEEEEENS_6half_tEfNS_4arch4Sm80ELb0ELb1ELb0ELb0ELb0ELb0ELb0ELb0ELi2ELi2ELi2ELi2ELb1EEENS1_21CollectiveEpilogueBwdISB_SC_SE_Li256ELb0ELb0ELi4EEENS1_19SingleTileSchedulerILb0ELb0ELb0ELi96EEEEEEEEEvNT_6ParamsE,(.L_x_105 - _ZN7cutlass13device_kernelIN5flash19enable_sm80_to_sm89INS1_16FlashAttnBwdSm80INS1_25CollectiveMainloopBwdSm80ILi2ELi1EN4cute5tupleIJNS5_1CILi64EEENS7_ILi96EEENS7_ILi128EEEEEENS_6half_tEfNS_4arch4Sm80ELb0ELb1ELb0ELb0ELb0ELb0ELb0ELb0ELi2ELi2ELi2ELi2ELb1EEENS1_21CollectiveEpilogueBwdISB_SC_SE_Li256ELb0ELb0ELi4EEENS1_19SingleTileSchedulerILb0ELb0ELb0ELi96EEEEEEEEEvNT_6ParamsE)
        .other          _ZN7cutlass13device_kernelIN5flash19enable_sm80_to_sm89INS1_16FlashAttnBwdSm80INS1_25CollectiveMainloopBwdSm80ILi2ELi1EN4cute5tupleIJNS5_1CILi64EEENS7_ILi96EEENS7_ILi128EEEEEENS_6half_tEfNS_4arch4Sm80ELb0ELb1ELb0ELb0ELb0ELb0ELb0ELb0ELi2ELi2ELi2ELi2ELb1EEENS1_21CollectiveEpilogueBwdISB_SC_SE_Li256ELb0ELb0ELi4EEENS1_19SingleTileSchedulerILb0ELb0ELb0ELi96EEEEEEEEEvNT_6ParamsE,@"STO_CUDA_ENTRY STV_DEFAULT"
_ZN7cutlass13device_kernelIN5flash19enable_sm80_to_sm89INS1_16FlashAttnBwdSm80INS1_25CollectiveMainloopBwdSm80ILi2ELi1EN4cute5tupleIJNS5_1CILi64EEENS7_ILi96EEENS7_ILi128EEEEEENS_6half_tEfNS_4arch4Sm80ELb0ELb1ELb0ELb0ELb0ELb0ELb0ELb0ELi2ELi2ELi2ELi2ELb1EEENS1_21CollectiveEpilogueBwdISB_SC_SE_Li256ELb0ELb0ELi4EEENS1_19SingleTileSchedulerILb0ELb0ELb0ELi96EEEEEEEEEvNT_6ParamsE:
[----:B------:R-:W-:Y:S01]  /*0000*/  LDC R1, c[0x0][0x28] ;  /* 0x00000a00ff017b82 */ /* 0x000fe20000000800 */
[----:B------:R-:W-:Y:S05]  /*0010*/  EXIT ;  /* 0x000000000000794d */ /* 0x000fea0003800000 */
.L_x_8:
        /* <DEDUP_REMOVED lines=14> */
.L_x_105:


//--------------------- .text._ZN7cutlass13device_kernelIN5flash19enable_sm80_to_sm89INS1_16FlashAttnBwdSm80INS1_25CollectiveMainloopBwdSm80ILi2ELi1EN4cute5tupleIJNS5_1CILi64EEENS7_ILi96EEENS7_ILi128EEEEEENS_6half_tEfNS_4arch4Sm80ELb0ELb1ELb0ELb0ELb1ELb0ELb0ELb0ELi2ELi2ELi2ELi2ELb1EEENS1_21CollectiveEpilogueBwdISB_SC_SE_Li256ELb0ELb0ELi4EEENS1_19SingleTileSchedulerILb0ELb0ELb0ELi96EEEEEEEEEvNT_6ParamsE --------------------------
	.section	.text._ZN7cutlass13device_kernelIN5flash19enable_sm80_to_sm89INS1_16FlashAttnBwdSm80INS1_25CollectiveMainloopBwdSm80ILi2ELi1EN4cute5tupleIJNS5_1CILi64EEENS7_ILi96EEENS7_ILi128EEEEEENS_6half_tEfNS_4arch4Sm80ELb0ELb1ELb0ELb0ELb1ELb0ELb0ELb0ELi2ELi2ELi2ELi2ELb1EEENS1_21CollectiveEpilogueBwdISB_SC_SE_Li256ELb0ELb0ELi4EEENS1_19SingleTileSchedulerILb0ELb0ELb0ELi96EEEEEEEEEvNT_6ParamsE,"ax",@progbits
	.align	128
.text._ZN7cutlass13device_kernelIN5flash19enable_sm80_to_sm89INS1_16FlashAttnBwdSm80INS1_25CollectiveMainloopBwdSm80ILi2ELi1EN4cute5tupleIJNS5_1CILi64EEENS7_ILi96EEENS7_ILi128EEEEEENS_6half_tEfNS_4arch4Sm80ELb0ELb1ELb0ELb0ELb1ELb0ELb0ELb0ELi2ELi2ELi2ELi2ELb1EEENS1_21CollectiveEpilogueBwdISB_SC_SE_Li256ELb0ELb0ELi4EEENS1_19SingleTileSchedulerILb0ELb0ELb0ELi96EEEEEEEEEvNT_6ParamsE:
        .type           _ZN7cutlass13device_kernelIN5flash19enable_sm80_to_sm89INS1_16FlashAttnBwdSm80INS1_25CollectiveMainloopBwdSm80ILi2ELi1EN4cute5tupleIJNS5_1CILi64EEENS7_ILi96EEENS7_ILi128EEEEEENS_6half_tEfNS_4arch4Sm80ELb0ELb1ELb0ELb0ELb1ELb0ELb0ELb0ELi2ELi2ELi2ELi2ELb1EEENS1_21CollectiveEpilogueBwdISB_SC_SE_Li256ELb0ELb0ELi4EEENS1_19SingleTileSchedulerILb0ELb0ELb0ELi96EEEEEEEEEvNT_6ParamsE,@function
        .size           _ZN7cutlass13device_kernelIN5flash19enable_sm80_to_sm89INS1_16FlashAttnBwdSm80INS1_25CollectiveMainloopBwdSm80ILi2ELi1EN4cute5tupleIJNS5_1CILi64EEENS7_ILi96EEENS7_ILi128EEEEEENS_6half_tEfNS_4arch4Sm80ELb0ELb1ELb0ELb0ELb1ELb0ELb0ELb0ELi2ELi2ELi2ELi2ELb1EEENS1_21CollectiveEpilogueBwdISB_SC_SE_Li256ELb0ELb0ELi4EEENS1_19SingleTileSchedulerILb0ELb0ELb0ELi96EEEEEEEEEvNT_6ParamsE,(.L_x_106 - _ZN7cutlass13device_kernelIN5flash19enable_sm80_to_sm89INS1_16FlashAttnBwdSm80INS1_25CollectiveMainloopBwdSm80ILi2ELi1EN4cute5tupleIJNS5_1CILi64EEENS7_ILi96EEENS7_ILi128EEEEEENS_6half_tEfNS_4arch4Sm80ELb0ELb1ELb0ELb0ELb1ELb0ELb0ELb0ELi2ELi2ELi2ELi2ELb1EEENS1_21CollectiveEpilogueBwdISB_SC_SE_Li256ELb0ELb0ELi4EEENS1_19SingleTileSchedulerILb0ELb0ELb0ELi96EEEEEEEEEvNT_6ParamsE)
        .other          _ZN7cutlass13device_kernelIN5flash19enable_sm80_to_sm89INS1_16FlashAttnBwdSm80INS1_25CollectiveMainloopBwdSm80ILi2ELi1EN4cute5tupleIJNS5_1CILi64EEENS7_ILi96EEENS7_ILi128EEEEEENS_6half_tEfNS_4arch4Sm80ELb0ELb1ELb0ELb0ELb1ELb0ELb0ELb0ELi2ELi2ELi2ELi2ELb1EEENS1_21CollectiveEpilogueBwdISB_SC_SE_Li256ELb0ELb0ELi4EEENS1_19SingleTileSchedulerILb0ELb0ELb0ELi96EEEEEEEEEvNT_6ParamsE,@"STO_CUDA_ENTRY STV_DEFAULT"
_ZN7cutlass13device_kernelIN5flash19enable_sm80_to_sm89INS1_16FlashAttnBwdSm80INS1_25CollectiveMainloopBwdSm80ILi2ELi1EN4cute5tupleIJNS5_1CILi64EEENS7_ILi96EEENS7_ILi128EEEEEENS_6half_tEfNS_4arch4Sm80ELb0ELb1ELb0ELb0ELb1ELb0ELb0ELb0ELi2ELi2ELi2ELi2ELb1EEENS1_21CollectiveEpilogueBwdISB_SC_SE_Li256ELb0ELb0ELi4EEENS1_19SingleTileSchedulerILb0ELb0ELb0ELi96EEEEEEEEEvNT_6ParamsE:
[----:B------:R-:W-:Y:S01]  /*0000*/  LDC R1, c[0x0][0x28] ;  /* 0x00000a00ff017b82 */ /* 0x000fe20000000800 */
[----:B------:R-:W-:Y:S05]  /*0010*/  EXIT ;  /* 0x000000000000794d */ /* 0x000fea0003800000 */
.L_x_9:
        /* <DEDUP_REMOVED lines=14> */
.L_x_106:


//--------------------- .text._ZN7cutlass13device_kernelIN5flash19enable_sm80_to_sm89INS1_16FlashAttnBwdSm80INS1_25CollectiveMainloopBwdSm80ILi2ELi1EN4cute5tupleIJNS5_1CILi64EEENS7_ILi96EEENS7_ILi128EEEEEENS_6half_tEfNS_4arch4Sm80ELb0ELb1ELb0ELb0ELb0ELb0ELb0ELb0ELi2ELi2ELi2ELi2ELb1EEENS1_24CollectiveEpilogueBwdGQAISB_fSE_Li256ELb0ELb0EEENS1_19SingleTileSchedulerILb0ELb0ELb0ELi96EEEEEEEEEvNT_6ParamsE --------------------------
	.section	.text._ZN7cutlass13device_kernelIN5flash19enable_sm80_to_sm89INS1_16FlashAttnBwdSm80INS1_25CollectiveMainloopBwdSm80ILi2ELi1EN4cute5tupleIJNS5_1CILi64EEENS7_ILi96EEENS7_ILi128EEEEEENS_6half_tEfNS_4arch4Sm80ELb0ELb1ELb0ELb0ELb0ELb0ELb0ELb0ELi2ELi2ELi2ELi2ELb1EEENS1_24CollectiveEpilogueBwdGQAISB_fSE_Li256ELb0ELb0EEENS1_19SingleTileSchedulerILb0ELb0ELb0ELi96EEEEEEEEEvNT_6ParamsE,"ax",@progbits
	.align	128
.text._ZN7cutlass13device_kernelIN5flash19enable_sm80_to_sm89INS1_16FlashAttnBwdSm80INS1_25CollectiveMainloopBwdSm80ILi2ELi1EN4cute5tupleIJNS5_1CILi64EEENS7_ILi96EEENS7_ILi128EEEEEENS_6half_tEfNS_4arch4Sm80ELb0ELb1ELb0ELb0ELb0ELb0ELb0ELb0ELi2ELi2ELi2ELi2ELb1EEENS1_24CollectiveEpilogueBwdGQAISB_fSE_Li256ELb0ELb0EEENS1_19SingleTileSchedulerILb0ELb0ELb0ELi96EEEEEEEEEvNT_6ParamsE:
        .type           _ZN7cutlass13device_kernelIN5flash19enable_sm80_to_sm89INS1_16FlashAttnBwdSm80INS1_25CollectiveMainloopBwdSm80ILi2ELi1EN4cute5tupleIJNS5_1CILi64EEENS7_ILi96EEENS7_ILi128EEEEEENS_6half_tEfNS_4arch4Sm80ELb0ELb1ELb0ELb0ELb0ELb0ELb0ELb0ELi2ELi2ELi2ELi2ELb1EEENS1_24CollectiveEpilogueBwdGQAISB_fSE_Li256ELb0ELb0EEENS1_19SingleTileSchedulerILb0ELb0ELb0ELi96EEEEEEEEEvNT_6ParamsE,@function
        .size           _ZN7cutlass13device_kernelIN5flash19enable_sm80_to_sm89INS1_16FlashAttnBwdSm80INS1_25CollectiveMainloopBwdSm80ILi2ELi1EN4cute5tupleIJNS5_1CILi64EEENS7_ILi96EEENS7_ILi128EEEEEENS_6half_tEfNS_4arch4Sm80ELb0ELb1ELb0ELb0ELb0ELb0ELb0ELb0ELi2ELi2ELi2ELi2ELb1EEENS1_24CollectiveEpilogueBwdGQAISB_fSE_Li256ELb0ELb0EEENS1_19SingleTileSchedulerILb0ELb0ELb0ELi96EEEEEEEEEvNT_6ParamsE,(.L_x_107 - _ZN7cutlass13device_kernelIN5flash19enable_sm80_to_sm89INS1_16FlashAttnBwdSm80INS1_25CollectiveMainloopBwdSm80ILi2ELi1EN4cute5tupleIJNS5_1CILi64EEENS7_ILi96EEENS7_ILi128EEEEEENS_6half_tEfNS_4arch4Sm80ELb0ELb1ELb0ELb0ELb0ELb0ELb0ELb0ELi2ELi2ELi2ELi2ELb1EEENS1_24CollectiveEpilogueBwdGQAISB_fSE_Li256ELb0ELb0EEENS1_19SingleTileSchedulerILb0ELb0ELb0ELi96EEEEEEEEEvNT_6ParamsE)
        .other          _ZN7cutlass13device_kernelIN5flash19enable_sm80_to_sm89INS1_16FlashAttnBwdSm80INS1_25CollectiveMainloopBwdSm80ILi2ELi1EN4cute5tupleIJNS5_1CILi64EEENS7_ILi96EEENS7_ILi128EEEEEENS_6half_tEfNS_4arch4Sm80ELb0ELb1ELb0ELb0ELb0ELb0ELb0ELb0ELi2ELi2ELi2ELi2ELb1EEENS1_24CollectiveEpilogueBwdGQAISB_fSE_Li256ELb0ELb0EEENS1_19SingleTileSchedulerILb0ELb0ELb0ELi96EEEEEEEEEvNT_6ParamsE,@"STO_CUDA_ENTRY STV_DEFAULT"
_ZN7cutlass13device_kernelIN5flash19enable_sm80_to_sm89INS1_16FlashAttnBwdSm80INS1_25CollectiveMainloopBwdSm80ILi2ELi1EN4cute5tupleIJNS5_1CILi64EEENS7_ILi96EEENS7_ILi128EEEEEENS_6half_tEfNS_4arch4Sm80ELb0ELb1ELb0ELb0ELb0ELb0ELb0ELb0ELi2ELi2ELi2ELi2ELb1EEENS1_24CollectiveEpilogueBwdGQAISB_fSE_Li256ELb0ELb0EEENS1_19SingleTileSchedulerILb0ELb0ELb0ELi96EEEEEEEEEvNT_6ParamsE:
[----:B------:R-:W-:Y:S01]  /*0000*/  LDC R1, c[0x0][0x28] ;  /* 0x00000a00ff017b82 */ /* 0x000fe20000000800 */
[----:B------:R-:W-:Y:S05]  /*0010*/  EXIT ;  /* 0x000000000000794d */ /* 0x000fea0003800000 */
.L_x_10:
        /* <DEDUP_REMOVED lines=14> */
.L_x_107:


//--------------------- .text._ZN7cutlass13device_kernelIN5flash19enable_sm80_to_sm89INS1_16FlashAttnBwdSm80INS1_25CollectiveMainloopBwdSm80ILi2ELi1EN4cute5tupleIJNS5_1CILi64EEENS7_ILi96EEENS7_ILi128EEEEEENS_6half_tEfNS_4arch4Sm80ELb0ELb1ELb0ELb0ELb1ELb0ELb0ELb0ELi2ELi2ELi2ELi2ELb1EEENS1_24CollectiveEpilogueBwdGQAISB_fSE_Li256ELb0ELb1EEENS1_19SingleTileSchedulerILb0ELb0ELb0ELi96EEEEEEEEEvNT_6ParamsE --------------------------
	.section	.text._ZN7cutlass13device_kernelIN5flash19enable_sm80_to_sm89INS1_16FlashAttnBwdSm80INS1_25CollectiveMainloopBwdSm80ILi2ELi1EN4cute5tupleIJNS5_1CILi64EEENS7_ILi96EEENS7_ILi128EEEEEENS_6half_tEfNS_4arch4Sm80ELb0ELb1ELb0ELb0ELb1ELb0ELb0ELb0ELi2ELi2ELi2ELi2ELb1EEENS1_24CollectiveEpilogueBwdGQAISB_fSE_Li256ELb0ELb1EEENS1_19SingleTileSchedulerILb0ELb0ELb0ELi96EEEEEEEEEvNT_6ParamsE,"ax",@progbits
	.align	128
.text._ZN7cutlass13device_kernelIN5flash19enable_sm80_to_sm89INS1_16FlashAttnBwdSm80INS1_25CollectiveMainloopBwdSm80ILi2ELi1EN4cute5tupleIJNS5_1CILi64EEENS7_ILi96EEENS7_ILi128EEEEEENS_6half_tEfNS_4arch4Sm80ELb0ELb1ELb0ELb0ELb1ELb0ELb0ELb0ELi2ELi2ELi2ELi2ELb1EEENS1_24CollectiveEpilogueBwdGQAISB_fSE_Li256ELb0ELb1EEENS1_19SingleTileSchedulerILb0ELb0ELb0ELi96EEEEEEEEEvNT_6ParamsE:
        .type           _ZN7cutlass13device_kernelIN5flash19enable_sm80_to_sm89INS1_16FlashAttnBwdSm80INS1_25CollectiveMainloopBwdSm80ILi2ELi1EN4cute5tupleIJNS5_1CILi64EEENS7_ILi96EEENS7_ILi128EEEEEENS_6half_tEfNS_4arch4Sm80ELb0ELb1ELb0ELb0ELb1ELb0ELb0ELb0ELi2ELi2ELi2ELi2ELb1EEENS1_24CollectiveEpilogueBwdGQAISB_fSE_Li256ELb0ELb1EEENS1_19SingleTileSchedulerILb0ELb0ELb0ELi96EEEEEEEEEvNT_6ParamsE,@function
        .size           _ZN7cutlass13device_kernelIN5flash19enable_sm80_to_sm89INS1_16FlashAttnBwdSm80INS1_25CollectiveMainloopBwdSm80ILi2ELi1EN4cute5tupleIJNS5_1CILi64EEENS7_ILi96EEENS7_ILi128EEEEEENS_6half_tEfNS_4arch4Sm80ELb0ELb1ELb0ELb0ELb1ELb0ELb0ELb0ELi2ELi2ELi2ELi2ELb1EEENS1_24CollectiveEpilogueBwdGQAISB_fSE_Li256ELb0ELb1EEENS1_19SingleTileSchedulerILb0ELb0ELb0ELi96EEEEEEEEEvNT_6ParamsE,(.L_x_108 - _ZN7cutlass13device_kernelIN5flash19enable_sm80_to_sm89INS1_16FlashAttnBwdSm80INS1_25CollectiveMainloopBwdSm80ILi2ELi1EN4cute5tupleIJNS5_1CILi64EEENS7_ILi96EEENS7_ILi128EEEEEENS_6half_tEfNS_4arch4Sm80ELb0ELb1ELb0ELb0ELb1ELb0ELb0ELb0ELi2ELi2ELi2ELi2ELb1EEENS1_24CollectiveEpilogueBwdGQAISB_fSE_Li256ELb0ELb1EEENS1_19SingleTileSchedulerILb0ELb0ELb0ELi96EEEEEEEEEvNT_6ParamsE)
        .other          _ZN7cutlass13device_kernelIN5flash19enable_sm80_to_sm89INS1_16FlashAttnBwdSm80INS1_25CollectiveMainloopBwdSm80ILi2ELi1EN4cute5tupleIJNS5_1CILi64EEENS7_ILi96EEENS7_ILi128EEEEEENS_6half_tEfNS_4arch4Sm80ELb0ELb1ELb0ELb0ELb1ELb0ELb0ELb0ELi2ELi2ELi2ELi2ELb1EEENS1_24CollectiveEpilogueBwdGQAISB_fSE_Li256ELb0ELb1EEENS1_19SingleTileSchedulerILb0ELb0ELb0ELi96EEEEEEEEEvNT_6ParamsE,@"STO_CUDA_ENTRY STV_DEFAULT"
_ZN7cutlass13device_kernelIN5flash19enable_sm80_to_sm89INS1_16FlashAttnBwdSm80INS1_25CollectiveMainloopBwdSm80ILi2ELi1EN4cute5tupleIJNS5_1CILi64EEENS7_ILi96EEENS7_ILi128EEEEEENS_6half_tEfNS_4arch4Sm80ELb0ELb1ELb0ELb0ELb1ELb0ELb0ELb0ELi2ELi2ELi2ELi2ELb1EEENS1_24CollectiveEpilogueBwdGQAISB_fSE_Li256ELb0ELb1EEENS1_19SingleTileSchedulerILb0ELb0ELb0ELi96EEEEEEEEEvNT_6ParamsE:
[----:B------:R-:W-:Y:S01]  /*0000*/  LDC R1, c[0x0][0x28] ;  /* 0x00000a00ff017b82 */ /* 0x000fe20000000800 */
[----:B------:R-:W-:Y:S05]  /*0010*/  EXIT ;  /* 0x000000000000794d */ /* 0x000fea0003800000 */
.L_x_11:
        /* <DEDUP_REMOVED lines=14> */
.L_x_108:


//--------------------- .text._ZN7cutlass13device_kernelIN5flash19enable_sm80_to_sm89INS1_16FlashAttnBwdSm80INS1_25CollectiveMainloopBwdSm80ILi2ELi1EN4cute5tupleIJNS5_1CILi64EEENS7_ILi96EEENS7_ILi128EEEEEENS_6half_tEfNS_4arch4Sm80ELb0ELb1ELb0ELb1ELb0ELb0ELb0ELb0ELi2ELi2ELi2ELi2ELb1EEENS1_21CollectiveEpilogueBwdISB_SC_SE_Li256ELb1ELb0ELi4EEENS1_19SingleTileSchedulerILb1ELb0ELb0ELi96EEEEEEEEEvNT_6ParamsE --------------------------
	.section	.text._ZN7cutlass13device_kernelIN5flash19enable_sm80_to_sm89INS1_16FlashAttnBwdSm80INS1_25CollectiveMainloopBwdSm80ILi2ELi1EN4cute5tupleIJNS5_1CILi64EEENS7_ILi96EEENS7_ILi128EEEEEENS_6half_tEfNS_4arch4Sm80ELb0ELb1ELb0ELb1ELb0ELb0ELb0ELb0ELi2ELi2ELi2ELi2ELb1EEENS1_21CollectiveEpilogueBwdISB_SC_SE_Li256ELb1ELb0ELi4EEENS1_19SingleTileSchedulerILb1ELb0ELb0ELi96EEEEEEEEEvNT_6ParamsE,"ax",@progbits
	.align	128
.text._ZN7cutlass13device_kernelIN5flash19enable_sm80_to_sm89INS1_16FlashAttnBwdSm80INS1_25CollectiveMainloopBwdSm80ILi2ELi1EN4cute5tupleIJNS5_1CILi64EEENS7_ILi96EEENS7_ILi128EEEEEENS_6half_tEfNS_4arch4Sm80ELb0ELb1ELb0ELb1ELb0ELb0ELb0ELb0ELi2ELi2ELi2ELi2ELb1EEENS1_21CollectiveEpilogueBwdISB_SC_SE_Li256ELb1ELb0ELi4EEENS1_19SingleTileSchedulerILb1ELb0ELb0ELi96EEEEEEEEEvNT_6ParamsE:
        .type           _ZN7cutlass13device_kernelIN5flash19enable_sm80_to_sm89INS1_16FlashAttnBwdSm80INS1_25CollectiveMainloopBwdSm80ILi2ELi1EN4cute5tupleIJNS5_1CILi64EEENS7_ILi96EEENS7_ILi128EEEEEENS_6half_tEfNS_4arch4Sm80ELb0ELb1ELb0ELb1ELb0ELb0ELb0ELb0ELi2ELi2ELi2ELi2ELb1EEENS1_21CollectiveEpilogueBwdISB_SC_SE_Li256ELb1ELb0ELi4EEENS1_19SingleTileSchedulerILb1ELb0ELb0ELi96EEEEEEEEEvNT_6ParamsE,@function
        .size           _ZN7cutlass13device_kernelIN5flash19enable_sm80_to_sm89INS1_16FlashAttnBwdSm80INS1_25CollectiveMainloopBwdSm80ILi2ELi1EN4cute5tupleIJNS5_1CILi64EEENS7_ILi96EEENS7_ILi128EEEEEENS_6half_tEfNS_4arch4Sm80ELb0ELb1ELb0ELb1ELb0ELb0ELb0ELb0ELi2ELi2ELi2ELi2ELb1EEENS1_21CollectiveEpilogueBwdISB_SC_SE_Li256ELb1ELb0ELi4EEENS1_19SingleTileSchedulerILb1ELb0ELb0ELi96EEEEEEEEEvNT_6ParamsE,(.L_x_109 - _ZN7cutlass13device_kernelIN5flash19enable_sm80_to_sm89INS1_16FlashAttnBwdSm80INS1_25CollectiveMainloopBwdSm80ILi2ELi1EN4cute5tupleIJNS5_1CILi64EEENS7_ILi96EEENS7_ILi128EEEEEENS_6half_tEfNS_4arch4Sm80ELb0ELb1ELb0ELb1ELb0ELb0ELb0ELb0ELi2ELi2ELi2ELi2ELb1EEENS1_21CollectiveEpilogueBwdISB_SC_SE_Li256ELb1ELb0ELi4EEENS1_19SingleTileSchedulerILb1ELb0ELb0ELi96EEEEEEEEEvNT_6ParamsE)
        .other          _ZN7cutlass13device_kernelIN5flash19enable_sm80_to_sm89INS1_16FlashAttnBwdSm80INS1_25CollectiveMainloopBwdSm80ILi2ELi1EN4cute5tupleIJNS5_1CILi64EEENS7_ILi96EEENS7_ILi128EEEEEENS_6half_tEfNS_4arch4Sm80ELb0ELb1ELb0ELb1ELb0ELb0ELb0ELb0ELi2ELi2ELi2ELi2ELb1EEENS1_21CollectiveEpilogueBwdISB_SC_SE_Li256ELb1ELb0ELi4EEENS1_19SingleTileSchedulerILb1ELb0ELb0ELi96EEEEEEEEEvNT_6ParamsE,@"STO_CUDA_ENTRY STV_DEFAULT"
_ZN7cutlass13device_kernelIN5flash19enable_sm80_to_sm89INS1_16FlashAttnBwdSm80INS1_25CollectiveMainloopBwdSm80ILi2ELi1EN4cute5tupleIJNS5_1CILi64EEENS7_ILi96EEENS7_ILi128EEEEEENS_6half_tEfNS_4arch4Sm80ELb0ELb1ELb0ELb1ELb0ELb0ELb0ELb0ELi2ELi2ELi2ELi2ELb1EEENS1_21CollectiveEpilogueBwdISB_SC_SE_Li256ELb1ELb0ELi4EEENS1_19SingleTileSchedulerILb1ELb0ELb0ELi96EEEEEEEEEvNT_6ParamsE:
[----:B------:R-:W-:Y:S01]  /*0000*/  LDC R1, c[0x0][0x28] ;  /* 0x00000a00ff017b82 */ /* 0x000fe20000000800 */
[----:B------:R-:W-:Y:S05]  /*0010*/  EXIT ;  /* 0x000000000000794d */ /* 0x000fea0003800000 */
.L_x_12:
        /* <DEDUP_REMOVED lines=14> */
.L_x_109:


//--------------------- .text._ZN7cutlass13device_kernelIN5flash19enable_sm80_to_sm89INS1_16FlashAttnBwdSm80INS1_25CollectiveMainloopBwdSm80ILi2ELi1EN4cute5tupleIJNS5_1CILi64EEENS7_ILi96EEENS7_ILi128EEEEEENS_6half_tEfNS_4arch4Sm80ELb0ELb1ELb0ELb1ELb1ELb0ELb0ELb0ELi2ELi2ELi2ELi2ELb1EEENS1_21CollectiveEpilogueBwdISB_SC_SE_Li256ELb1ELb0ELi4EEENS1_19SingleTileSchedulerILb1ELb0ELb0ELi96EEEEEEEEEvNT_6ParamsE --------------------------
	.section	.text._ZN7cutlass13device_kernelIN5flash19enable_sm80_to_sm89INS1_16FlashAttnBwdSm80INS1_25CollectiveMainloopBwdSm80ILi2ELi1EN4cute5tupleIJNS5_1CILi64EEENS7_ILi96EEENS7_ILi128EEEEEENS_6half_tEfNS_4arch4Sm80ELb0ELb1ELb0ELb1ELb1ELb0ELb0ELb0ELi2ELi2ELi2ELi2ELb1EEENS1_21CollectiveEpilogueBwdISB_SC_SE_Li256ELb1ELb0ELi4EEENS1_19SingleTileSchedulerILb1ELb0ELb0ELi96EEEEEEEEEvNT_6ParamsE,"ax",@progbits
	.align	128
.text._ZN7cutlass13device_kernelIN5flash19enable_sm80_to_sm89INS1_16FlashAttnBwdSm80INS1_25CollectiveMainloopBwdSm80ILi2ELi1EN4cute5tupleIJNS5_1CILi64EEENS7_ILi96EEENS7_ILi128EEEEEENS_6half_tEfNS_4arch4Sm80ELb0ELb1ELb0ELb1ELb1ELb0ELb0ELb0ELi2ELi2ELi2ELi2ELb1EEENS1_21CollectiveEpilogueBwdISB_SC_SE_Li256ELb1ELb0ELi4EEENS1_19SingleTileSchedulerILb1ELb0ELb0ELi96EEEEEEEEEvNT_6ParamsE:
        .type           _ZN7cutlass13device_kernelIN5flash19enable_sm80_to_sm89INS1_16FlashAttnBwdSm80INS1_25CollectiveMainloopBwdSm80ILi2ELi1EN4cute5tupleIJNS5_1CILi64EEENS7_ILi96EEENS7_ILi128EEEEEENS_6half_tEfNS_4arch4Sm80ELb0ELb1ELb0ELb1ELb1ELb0ELb0ELb0ELi2ELi2ELi2ELi2ELb1EEENS1_21CollectiveEpilogueBwdISB_SC_SE_Li256ELb1ELb0ELi4EEENS1_19SingleTileSchedulerILb1ELb0ELb0ELi96EEEEEEEEEvNT_6ParamsE,@function
        .size           _ZN7cutlass13device_kernelIN5flash19enable_sm80_to_sm89INS1_16FlashAttnBwdSm80INS1_25CollectiveMainloopBwdSm80ILi2ELi1EN4cute5tupleIJNS5_1CILi64EEENS7_ILi96EEENS7_ILi128EEEEEENS_6half_tEfNS_4arch4Sm80ELb0ELb1ELb0ELb1ELb1ELb0ELb0ELb0ELi2ELi2ELi2ELi2ELb1EEENS1_21CollectiveEpilogueBwdISB_SC_SE_Li256ELb1ELb0ELi4EEENS1_19SingleTileSchedulerILb1ELb0ELb0ELi96EEEEEEEEEvNT_6ParamsE,(.L_x_110 - _ZN7cutlass13device_kernelIN5flash19enable_sm80_to_sm89INS1_16FlashAttnBwdSm80INS1_25CollectiveMainloopBwdSm80ILi2ELi1EN4cute5tupleIJNS5_1CILi64EEENS7_ILi96EEENS7_ILi128EEEEEENS_6half_tEfNS_4arch4Sm80ELb0ELb1ELb0ELb1ELb1ELb0ELb0ELb0ELi2ELi2ELi2ELi2ELb1EEENS1_21CollectiveEpilogueBwdISB_SC_SE_Li256ELb1ELb0ELi4EEENS1_19SingleTileSchedulerILb1ELb0ELb0ELi96EEEEEEEEEvNT_6ParamsE)
        .other          _ZN7cutlass13device_kernelIN5flash19enable_sm80_to_sm89INS1_16FlashAttnBwdSm80INS1_25CollectiveMainloopBwdSm80ILi2ELi1EN4cute5tupleIJNS5_1CILi64EEENS7_ILi96EEENS7_ILi128EEEEEENS_6half_tEfNS_4arch4Sm80ELb0ELb1ELb0ELb1ELb1ELb0ELb0ELb0ELi2ELi2ELi2ELi2ELb1EEENS1_21CollectiveEpilogueBwdISB_SC_SE_Li256ELb1ELb0ELi4EEENS1_19SingleTileSchedulerILb1ELb0ELb0ELi96EEEEEEEEEvNT_6ParamsE,@"STO_CUDA_ENTRY STV_DEFAULT"
_ZN7cutlass13device_kernelIN5flash19enable_sm80_to_sm89INS1_16FlashAttnBwdSm80INS1_25CollectiveMainloopBwdSm80ILi2ELi1EN4cute5tupleIJNS5_1CILi64EEENS7_ILi96EEENS7_ILi128EEEEEENS_6half_tEfNS_4arch4Sm80ELb0ELb1ELb0ELb1ELb1ELb0ELb0ELb0ELi2ELi2ELi2ELi2ELb1EEENS1_21CollectiveEpilogueBwdISB_SC_SE_Li256ELb1ELb0ELi4EEENS1_19SingleTileSchedulerILb1ELb0ELb0ELi96EEEEEEEEEvNT_6ParamsE:
[----:B------:R-:W-:Y:S01]  /*0000*/  LDC R1, c[0x0][0x28] ;  /* 0x00000a00ff017b82 */ /* 0x000fe20000000800 */
[----:B------:R-:W-:Y:S05]  /*0010*/  EXIT ;  /* 0x000000000000794d */ /* 0x000fea0003800000 */
.L_x_13:
        /* <DEDUP_REMOVED lines=14> */
.L_x_110:


//--------------------- .text._ZN7cutlass13device_kernelIN5flash19enable_sm80_to_sm89INS1_16FlashAttnBwdSm80INS1_25CollectiveMainloopBwdSm80ILi2ELi1EN4cute5tupleIJNS5_1CILi64EEENS7_ILi96EEENS7_ILi128EEEEEENS_6half_tEfNS_4arch4Sm80ELb0ELb1ELb0ELb1ELb0ELb0ELb0ELb0ELi2ELi2ELi2ELi2ELb1EEENS1_24CollectiveEpilogueBwdGQAISB_fSE_Li256ELb1ELb0EEENS1_19SingleTileSchedulerILb1ELb0ELb0ELi96EEEEEEEEEvNT_6ParamsE --------------------------
	.section	.text._ZN7cutlass13device_kernelIN5flash19enable_sm80_to_sm89INS1_16FlashAttnBwdSm80INS1_25CollectiveMainloopBwdSm80ILi2ELi1EN4cute5tupleIJNS5_1CILi64EEENS7_ILi96EEENS7_ILi128EEEEEENS_6half_tEfNS_4arch4Sm80ELb0ELb1ELb0ELb1ELb0ELb0ELb0ELb0ELi2ELi2ELi2ELi2ELb1EEENS1_24CollectiveEpilogueBwdGQAISB_fSE_Li256ELb1ELb0EEENS1_19SingleTileSchedulerILb1ELb0ELb0ELi96EEEEEEEEEvNT_6ParamsE,"ax",@progbits
	.align	128
.text._ZN7cutlass13device_kernelIN5flash19enable_sm80_to_sm89INS1_16FlashAttnBwdSm80INS1_25CollectiveMainloopBwdSm80ILi2ELi1EN4cute5tupleIJNS5_1CILi64EEENS7_ILi96EEENS7_ILi128EEEEEENS_6half_tEfNS_4arch4Sm80ELb0ELb1ELb0ELb1ELb0ELb0ELb0ELb0ELi2ELi2ELi2ELi2ELb1EEENS1_24CollectiveEpilogueBwdGQAISB_fSE_Li256ELb1ELb0EEENS1_19SingleTileSchedulerILb1ELb0ELb0ELi96EEEEEEEEEvNT_6ParamsE:
        .type           _ZN7cutlass13device_kernelIN5flash19enable_sm80_to_sm89INS1_16FlashAttnBwdSm80INS1_25CollectiveMainloopBwdSm80ILi2ELi1EN4cute5tupleIJNS5_1CILi64EEENS7_ILi96EEENS7_ILi128EEEEEENS_6half_tEfNS_4arch4Sm80ELb0ELb1ELb0ELb1ELb0ELb0ELb0ELb0ELi2ELi2ELi2ELi2ELb1EEENS1_24CollectiveEpilogueBwdGQAISB_fSE_Li256ELb1ELb0EEENS1_19SingleTileSchedulerILb1ELb0ELb0ELi96EEEEEEEEEvNT_6ParamsE,@function
        .size           _ZN7cutlass13device_kernelIN5flash19enable_sm80_to_sm89INS1_16FlashAttnBwdSm80INS1_25CollectiveMainloopBwdSm80ILi2ELi1EN4cute5tupleIJNS5_1CILi64EEENS7_ILi96EEENS7_ILi128EEEEEENS_6half_tEfNS_4arch4Sm80ELb0ELb1ELb0ELb1ELb0ELb0ELb0ELb0ELi2ELi2ELi2ELi2ELb1EEENS1_24CollectiveEpilogueBwdGQAISB_fSE_Li256ELb1ELb0EEENS1_19SingleTileSchedulerILb1ELb0ELb0ELi96EEEEEEEEEvNT_6ParamsE,(.L_x_111 - _ZN7cutlass13device_kernelIN5flash19enable_sm80_to_sm89INS1_16FlashAttnBwdSm80INS1_25CollectiveMainloopBwdSm80ILi2ELi1EN4cute5tupleIJNS5_1CILi64EEENS7_ILi96EEENS7_ILi128EEEEEENS_6half_tEfNS_4arch4Sm80ELb0ELb1ELb0ELb1ELb0ELb0ELb0ELb0ELi2ELi2ELi2ELi2ELb1EEENS1_24CollectiveEpilogueBwdGQAISB_fSE_Li256ELb1ELb0EEENS1_19SingleTileSchedulerILb1ELb0ELb0ELi96EEEEEEEEEvNT_6ParamsE)
        .other          _ZN7cutlass13device_kernelIN5flash19enable_sm80_to_sm89INS1_16FlashAttnBwdSm80INS1_25CollectiveMainloopBwdSm80ILi2ELi1EN4cute5tupleIJNS5_1CILi64EEENS7_ILi96EEENS7_ILi128EEEEEENS_6half_tEfNS_4arch4Sm80ELb0ELb1ELb0ELb1ELb0ELb0ELb0ELb0ELi2ELi2ELi2ELi2ELb1EEENS1_24CollectiveEpilogueBwdGQAISB_fSE_Li256ELb1ELb0EEENS1_19SingleTileSchedulerILb1ELb0ELb0ELi96EEEEEEEEEvNT_6ParamsE,@"STO_CUDA_ENTRY STV_DEFAULT"
_ZN7cutlass13device_kernelIN5flash19enable_sm80_to_sm89INS1_16FlashAttnBwdSm80INS1_25CollectiveMainloopBwdSm80ILi2ELi1EN4cute5tupleIJNS5_1CILi64EEENS7_ILi96EEENS7_ILi128EEEEEENS_6half_tEfNS_4arch4Sm80ELb0ELb1ELb0ELb1ELb0ELb0ELb0ELb0ELi2ELi2ELi2ELi2ELb1EEENS1_24CollectiveEpilogueBwdGQAISB_fSE_Li256ELb1ELb0EEENS1_19SingleTileSchedulerILb1ELb0ELb0ELi96EEEEEEEEEvNT_6ParamsE:
[----:B------:R-:W-:Y:S01]  /*0000*/  LDC R1, c[0x0][0x28] ;  /* 0x00000a00ff017b82 */ /* 0x000fe20000000800 */
[----:B------:R-:W-:Y:S05]  /*0010*/  EXIT ;  /* 0x000000000000794d */ /* 0x000fea0003800000 */
.L_x_14:
        /* <DEDUP_REMOVED lines=14> */
.L_x_111:


//--------------------- .text._ZN7cutlass13device_kernelIN5flash19enable_sm80_to_sm89INS1_16FlashAttnBwdSm80INS1_25CollectiveMainloopBwdSm80ILi2ELi1EN4cute5tupleIJNS5_1CILi64EEENS7_ILi96EEENS7_ILi128EEEEEENS_6half_tEfNS_4arch4Sm80ELb0ELb1ELb0ELb1ELb1ELb0ELb0ELb0ELi2ELi2ELi2ELi2ELb1EEENS1_24CollectiveEpilogueBwdGQAISB_fSE_Li256ELb1ELb1EEENS1_19SingleTileSchedulerILb1ELb0ELb0ELi96EEEEEEEEEvNT_6ParamsE --------------------------
	.section	.text._ZN7cutlass13device_kernelIN5flash19enable_sm80_to_sm89INS1_16FlashAttnBwdSm80INS1_25CollectiveMainloopBwdSm80ILi2ELi1EN4cute5tupleIJNS5_1CILi64EEENS7_ILi96EEENS7_ILi128EEEEEENS_6half_tEfNS_4arch4Sm80ELb0ELb1ELb0ELb1ELb1ELb0ELb0ELb0ELi2ELi2ELi2ELi2ELb1EEENS1_24CollectiveEpilogueBwdGQAISB_fSE_Li256ELb1ELb1EEENS1_19SingleTileSchedulerILb1ELb0ELb0ELi96EEEEEEEEEvNT_6ParamsE,"ax",@progbits
	.align	128
.text._ZN7cutlass13device_kernelIN5flash19enable_sm80_to_sm89INS1_16FlashAttnBwdSm80INS1_25CollectiveMainloopBwdSm80ILi2ELi1EN4cute5tupleIJNS5_1CILi64EEENS7_ILi96EEENS7_ILi128EEEEEENS_6half_tEfNS_4arch4Sm80ELb0ELb1ELb0ELb1ELb1ELb0ELb0ELb0ELi2ELi2ELi2ELi2ELb1EEENS1_24CollectiveEpilogueBwdGQAISB_fSE_Li256ELb1ELb1EEENS1_19SingleTileSchedulerILb1ELb0ELb0ELi96EEEEEEEEEvNT_6ParamsE:
        .type           _ZN7cutlass13device_kernelIN5flash19enable_sm80_to_sm89INS1_16FlashAttnBwdSm80INS1_25CollectiveMainloopBwdSm80ILi2ELi1EN4cute5tupleIJNS5_1CILi64EEENS7_ILi96EEENS7_ILi128EEEEEENS_6half_tEfNS_4arch4Sm80ELb0ELb1ELb0ELb1ELb1ELb0ELb0ELb0ELi2ELi2ELi2ELi2ELb1EEENS1_24CollectiveEpilogueBwdGQAISB_fSE_Li256ELb1ELb1EEENS1_19SingleTileSchedulerILb1ELb0ELb0ELi96EEEEEEEEEvNT_6ParamsE,@function
        .size           _ZN7cutlass13device_kernelIN5flash19enable_sm80_to_sm89INS1_16FlashAttnBwdSm80INS1_25CollectiveMainloopBwdSm80ILi2ELi1EN4cute5tupleIJNS5_1CILi64EEENS7_ILi96EEENS7_ILi128EEEEEENS_6half_tEfNS_4arch4Sm80ELb0ELb1ELb0ELb1ELb1ELb0ELb0ELb0ELi2ELi2ELi2ELi2ELb1EEENS1_24CollectiveEpilogueBwdGQAISB_fSE_Li256ELb1ELb1EEENS1_19SingleTileSchedulerILb1ELb0ELb0ELi96EEEEEEEEEvNT_6ParamsE,(.L_x_112 - _ZN7cutlass13device_kernelIN5flash19enable_sm80_to_sm89INS1_16FlashAttnBwdSm80INS1_25CollectiveMainloopBwdSm80ILi2ELi1EN4cute5tupleIJNS5_1CILi64EEENS7_ILi96EEENS7_ILi128EEEEEENS_6half_tEfNS_4arch4Sm80ELb0ELb1ELb0ELb1ELb1ELb0ELb0ELb0ELi2ELi2ELi2ELi2ELb1EEENS1_24CollectiveEpilogueBwdGQAISB_fSE_Li256ELb1ELb1EEENS1_19SingleTileSchedulerILb1ELb0ELb0ELi96EEEEEEEEEvNT_6ParamsE)
        .other          _ZN7cutlass13device_kernelIN5flash19enable_sm80_to_sm89INS1_16FlashAttnBwdSm80INS1_25CollectiveMainloopBwdSm80ILi2ELi1EN4cute5tupleIJNS5_1CILi64EEENS7_ILi96EEENS7_ILi128EEEEEENS_6half_tEfNS_4arch4Sm80ELb0ELb1ELb0ELb1ELb1ELb0ELb0ELb0ELi2ELi2ELi2ELi2ELb1EEENS1_24CollectiveEpilogueBwdGQAISB_fSE_Li256ELb1ELb1EEENS1_19SingleTileSchedulerILb1ELb0ELb0ELi96EEEEEEEEEvNT_6ParamsE,@"STO_CUDA_ENTRY STV_DEFAULT"
_ZN7cutlass13device_kernelIN5flash19enable_sm80_to_sm89INS1_16FlashAttnBwdSm80INS1_25CollectiveMainloopBwdSm80ILi2ELi1EN4cute5tupleIJNS5_1CILi64EEENS7_ILi96EEENS7_ILi128EEEEEENS_6half_tEfNS_4arch4Sm80ELb0ELb1ELb0ELb1ELb1ELb0ELb0ELb0ELi2ELi2ELi2ELi2ELb1EEENS1_24CollectiveEpilogueBwdGQAISB_fSE_Li256ELb1ELb1EEENS1_19SingleTileSchedulerILb1ELb0ELb0ELi96EEEEEEEEEvNT_6ParamsE:
[----:B------:R-:W-:Y:S01]  /*0000*/  LDC R1, c[0x0][0x28] ;  /* 0x00000a00ff017b82 */ /* 0x000fe20000000800 */
[----:B------:R-:W-:Y:S05]  /*0010*/  EXIT ;  /* 0x000000000000794d */ /* 0x000fea0003800000 */
.L_x_15:
        /* <DEDUP_REMOVED lines=14> */
.L_x_112:


//--------------------- .text._ZN7cutlass13device_kernelIN5flash19enable_sm80_to_sm89INS1_16FlashAttnBwdSm80INS1_25CollectiveMainloopBwdSm80ILi2ELi1EN4cute5tupleIJNS5_1CILi64EEENS7_ILi96EEENS7_ILi128EEEEEENS_6half_tEfNS_4arch4Sm80ELb1ELb0ELb0ELb0ELb0ELb0ELb0ELb0ELi2ELi2ELi2ELi2ELb1EEENS1_21CollectiveEpilogueBwdISB_SC_SE_Li256ELb0ELb0ELi4EEENS1_25SingleTileBwdLPTSchedulerILb0ELi96ELb0EEEEEEEEEvNT_6ParamsE --------------------------
	.section	.text._ZN7cutlass13device_kernelIN5flash19enable_sm80_to_sm89INS1_16FlashAttnBwdSm80INS1_25CollectiveMainloopBwdSm80ILi2ELi1EN4cute5tupleIJNS5_1CILi64EEENS7_ILi96EEENS7_ILi128EEEEEENS_6half_tEfNS_4arch4Sm80ELb1ELb0ELb0ELb0ELb0ELb0ELb0ELb0ELi2ELi2ELi2ELi2ELb1EEENS1_21CollectiveEpilogueBwdISB_SC_SE_Li256ELb0ELb0ELi4EEENS1_25SingleTileBwdLPTSchedulerILb0ELi96ELb0EEEEEEEEEvNT_6ParamsE,"ax",@progbits
	.align	128
.text._ZN7cutlass13device_kernelIN5flash19enable_sm80_to_sm89INS1_16FlashAttnBwdSm80INS1_25CollectiveMainloopBwdSm80ILi2ELi1EN4cute5tupleIJNS5_1CILi64EEENS7_ILi96EEENS7_ILi128EEEEEENS_6half_tEfNS_4arch4Sm80ELb1ELb0ELb0ELb0ELb0ELb0ELb0ELb0ELi2ELi2ELi2ELi2ELb1EEENS1_21CollectiveEpilogueBwdISB_SC_SE_Li256ELb0ELb0ELi4EEENS1_25SingleTileBwdLPTSchedulerILb0ELi96ELb0EEEEEEEEEvNT_6ParamsE:
        .type           _ZN7cutlass13device_kernelIN5flash19enable_sm80_to_sm89INS1_16FlashAttnBwdSm80INS1_25CollectiveMainloopBwdSm80ILi2ELi1EN4cute5tupleIJNS5_1CILi64EEENS7_ILi96EEENS7_ILi128EEEEEENS_6half_tEfNS_4arch4Sm80ELb1ELb0ELb0ELb0ELb0ELb0ELb0ELb0ELi2ELi2ELi2ELi2ELb1EEENS1_21CollectiveEpilogueBwdISB_SC_SE_Li256ELb0ELb0ELi4EEENS1_25SingleTileBwdLPTSchedulerILb0ELi96ELb0EEEEEEEEEvNT_6ParamsE,@function
        .size           _ZN7cutlass13device_kernelIN5flash19enable_sm80_to_sm89INS1_16FlashAttnBwdSm80INS1_25CollectiveMainloopBwdSm80ILi2ELi1EN4cute5tupleIJNS5_1CILi64EEENS7_ILi96EEENS7_ILi128EEEEEENS_6half_tEfNS_4arch4Sm80ELb1ELb0ELb0ELb0ELb0ELb0ELb0ELb0ELi2ELi2ELi2ELi2ELb1EEENS1_21CollectiveEpilogueBwdISB_SC_SE_Li256ELb0ELb0ELi4EEENS1_25SingleTileBwdLPTSchedulerILb0ELi96ELb0EEEEEEEEEvNT_6ParamsE,(.L_x_113 - _ZN7cutlass13device_kernelIN5flash19enable_sm80_to_sm89INS1_16FlashAttnBwdSm80INS1_25CollectiveMainloopBwdSm80ILi2ELi1EN4cute5tupleIJNS5_1CILi64EEENS7_ILi96EEENS7_ILi128EEEEEENS_6half_tEfNS_4arch4Sm80ELb1ELb0ELb0ELb0ELb0ELb0ELb0ELb0ELi2ELi2ELi2ELi2ELb1EEENS1_21CollectiveEpilogueBwdISB_SC_SE_Li256ELb0ELb0ELi4EEENS1_25SingleTileBwdLPTSchedulerILb0ELi96ELb0EEEEEEEEEvNT_6ParamsE)
        .other          _ZN7cutlass13device_kernelIN5flash19enable_sm80_to_sm89INS1_16FlashAttnBwdSm80INS1_25CollectiveMainloopBwdSm80ILi2ELi1EN4cute5tupleIJNS5_1CILi64EEENS7_ILi96EEENS7_ILi128EEEEEENS_6half_tEfNS_4arch4Sm80ELb1ELb0ELb0ELb0ELb0ELb0ELb0ELb0ELi2ELi2ELi2ELi2ELb1EEENS1_21CollectiveEpilogueBwdISB_SC_SE_Li256ELb0ELb0ELi4EEENS1_25SingleTileBwdLPTSchedulerILb0ELi96ELb0EEEEEEEEEvNT_6ParamsE,@"STO_CUDA_ENTRY STV_DEFAULT"
_ZN7cutlass13device_kernelIN5flash19enable_sm80_to_sm89INS1_16FlashAttnBwdSm80INS1_25CollectiveMainloopBwdSm80ILi2ELi1EN4cute5tupleIJNS5_1CILi64EEENS7_ILi96EEENS7_ILi128EEEEEENS_6half_tEfNS_4arch4Sm80ELb1ELb0ELb0ELb0ELb0ELb0ELb0ELb0ELi2ELi2ELi2ELi2ELb1EEENS1_21CollectiveEpilogueBwdISB_SC_SE_Li256ELb0ELb0ELi4EEENS1_25SingleTileBwdLPTSchedulerILb0ELi96ELb0EEEEEEEEEvNT_6ParamsE:
[----:B------:R-:W-:Y:S01]  /*0000*/  LDC R1, c[0x0][0x28] ;  /* 0x00000a00ff017b82 */ /* 0x000fe20000000800 */
[----:B------:R-:W-:Y:S05]  /*0010*/  EXIT ;  /* 0x000000000000794d */ /* 0x000fea0003800000 */
.L_x_16:
        /* <DEDUP_REMOVED lines=14> */
.L_x_113:


//--------------------- .text._ZN7cutlass13device_kernelIN5flash19enable_sm80_to_sm89INS1_16FlashAttnBwdSm80INS1_25CollectiveMainloopBwdSm80ILi2ELi1EN4cute5tupleIJNS5_1CILi64EEENS7_ILi96EEENS7_ILi128EEEEEENS_6half_tEfNS_4arch4Sm80ELb1ELb0ELb0ELb0ELb1ELb0ELb0ELb0ELi2ELi2ELi2ELi2ELb1EEENS1_21CollectiveEpilogueBwdISB_SC_SE_Li256ELb0ELb0ELi4EEENS1_25SingleTileBwdLPTSchedulerILb0ELi96ELb1EEEEEEEEEvNT_6ParamsE --------------------------
	.section	.text._ZN7cutlass13device_kernelIN5flash19enable_sm80_to_sm89INS1_16FlashAttnBwdSm80INS1_25CollectiveMainloopBwdSm80ILi2ELi1EN4cute5tupleIJNS5_1CILi64EEENS7_ILi96EEENS7_ILi128EEEEEENS_6half_tEfNS_4arch4Sm80ELb1ELb0ELb0ELb0ELb1ELb0ELb0ELb0ELi2ELi2ELi2ELi2ELb1EEENS1_21CollectiveEpilogueBwdISB_SC_SE_Li256ELb0ELb0ELi4EEENS1_25SingleTileBwdLPTSchedulerILb0ELi96ELb1EEEEEEEEEvNT_6ParamsE,"ax",@progbits
	.align	128
.text._ZN7cutlass13device_kernelIN5flash19enable_sm80_to_sm89INS1_16FlashAttnBwdSm80INS1_25CollectiveMainloopBwdSm80ILi2ELi1EN4cute5tupleIJNS5_1CILi64EEENS7_ILi96EEENS7_ILi128EEEEEENS_6half_tEfNS_4arch4Sm80ELb1ELb0ELb0ELb0ELb1ELb0ELb0ELb0ELi2ELi2ELi2ELi2ELb1EEENS1_21CollectiveEpilogueBwdISB_SC_SE_Li256ELb0ELb0ELi4EEENS1_25SingleTileBwdLPTSchedulerILb0ELi96ELb1EEEEEEEEEvNT_6ParamsE:
        .type           _ZN7cutlass13device_kernelIN5flash19enable_sm80_to_sm89INS1_16FlashAttnBwdSm80INS1_25CollectiveMainloopBwdSm80ILi2ELi1EN4cute5tupleIJNS5_1CILi64EEENS7_ILi96EEENS7_ILi128EEEEEENS_6half_tEfNS_4arch4Sm80ELb1ELb0ELb0ELb0ELb1ELb0ELb0ELb0ELi2ELi2ELi2ELi2ELb1EEENS1_21CollectiveEpilogueBwdISB_SC_SE_Li256ELb0ELb0ELi4EEENS1_25SingleTileBwdLPTSchedulerILb0ELi96ELb1EEEEEEEEEvNT_6ParamsE,@function
        .size           _ZN7cutlass13device_kernelIN5flash19enable_sm80_to_sm89INS1_16FlashAttnBwdSm80INS1_25CollectiveMainloopBwdSm80ILi2ELi1EN4cute5tupleIJNS5_1CILi64EEENS7_ILi96EEENS7_ILi128EEEEEENS_6half_tEfNS_4arch4Sm80ELb1ELb0ELb0ELb0ELb1ELb0ELb0ELb0ELi2ELi2ELi2ELi2ELb1EEENS1_21CollectiveEpilogueBwdISB_SC_SE_Li256ELb0ELb0ELi4EEENS1_25SingleTileBwdLPTSchedulerILb0ELi96ELb1EEEEEEEEEvNT_6ParamsE,(.L_x_114 - _ZN7cutlass13device_kernelIN5flash19enable_sm80_to_sm89INS1_16FlashAttnBwdSm80INS1_25CollectiveMainloopBwdSm80ILi2ELi1EN4cute5tupleIJNS5_1CILi64EEENS7_ILi96EEENS7_ILi128EEEEEENS_6half_tEfNS_4arch4Sm80ELb1ELb0ELb0ELb0ELb1ELb0ELb0ELb0ELi2ELi2ELi2ELi2ELb1EEENS1_21CollectiveEpilogueBwdISB_SC_SE_Li256ELb0ELb0ELi4EEENS1_25SingleTileBwdLPTSchedulerILb0ELi96ELb1EEEEEEEEEvNT_6ParamsE)
        .other          _ZN7cutlass13device_kernelIN5flash19enable_sm80_to_sm89INS1_16FlashAttnBwdSm80INS1_25CollectiveMainloopBwdSm80ILi2ELi1EN4cute5tupleIJNS5_1CILi64EEENS7_ILi96EEENS7_ILi128EEEEEENS_6half_tEfNS_4arch4Sm80ELb1ELb0ELb0ELb0ELb1ELb0ELb0ELb0ELi2ELi2ELi2ELi2ELb1EEENS1_21CollectiveEpilogueBwdISB_SC_SE_Li256ELb0ELb0ELi4EEENS1_25SingleTileBwdLPTSchedulerILb0ELi96ELb1EEEEEEEEEvNT_6ParamsE,@"STO_CUDA_ENTRY STV_DEFAULT"
_ZN7cutlass13device_kernelIN5flash19enable_sm80_to_sm89INS1_16FlashAttnBwdSm80INS1_25CollectiveMainloopBwdSm80ILi2ELi1EN4cute5tupleIJNS5_1CILi64EEENS7_ILi96EEENS7_ILi128EEEEEENS_6half_tEfNS_4arch4Sm80ELb1ELb0ELb0ELb0ELb1ELb0ELb0ELb0ELi2ELi2ELi2ELi2ELb1EEENS1_21CollectiveEpilogueBwdISB_SC_SE_Li256ELb0ELb0ELi4EEENS1_25SingleTileBwdLPTSchedulerILb0ELi96ELb1EEEEEEEEEvNT_6ParamsE:
[----:B------:R-:W-:Y:S01]  /*0000*/  LDC R1, c[0x0][0x28] ;  /* 0x00000a00ff017b82 */ /* 0x000fe20000000800 */
[----:B------:R-:W-:Y:S05]  /*0010*/  EXIT ;  /* 0x000000000000794d */ /* 0x000fea0003800000 */
.L_x_17:
        /* <DEDUP_REMOVED lines=14> */
.L_x_114:


//--------------------- .text._ZN7cutlass13device_kernelIN5flash19enable_sm80_to_sm89INS1_16FlashAttnBwdSm80INS1_25CollectiveMainloopBwdSm80ILi2ELi1EN4cute5tupleIJNS5_1CILi64EEENS7_ILi96EEENS7_ILi128EEEEEENS_6half_tEfNS_4arch4Sm80ELb1ELb0ELb0ELb0ELb0ELb0ELb0ELb0ELi2ELi2ELi2ELi2ELb1EEENS1_24CollectiveEpilogueBwdGQAISB_fSE_Li256ELb0ELb0EEENS1_25SingleTileBwdLPTSchedulerILb0ELi96ELb0EEEEEEEEEvNT_6ParamsE --------------------------
	.section	.text._ZN7cutlass13device_kernelIN5flash19enable_sm80_to_sm89INS1_16FlashAttnBwdSm80INS1_25CollectiveMainloopBwdSm80ILi2ELi1EN4cute5tupleIJNS5_1CILi64EEENS7_ILi96EEENS7_ILi128EEEEEENS_6half_tEfNS_4arch4Sm80ELb1ELb0ELb0ELb0ELb0ELb0ELb0ELb0ELi2ELi2ELi2ELi2ELb1EEENS1_24CollectiveEpilogueBwdGQAISB_fSE_Li256ELb0ELb0EEENS1_25SingleTileBwdLPTSchedulerILb0ELi96ELb0EEEEEEEEEvNT_6ParamsE,"ax",@progbits
	.align	128
.text._ZN7cutlass13device_kernelIN5flash19enable_sm80_to_sm89INS1_16FlashAttnBwdSm80INS1_25CollectiveMainloopBwdSm80ILi2ELi1EN4cute5tupleIJNS5_1CILi64EEENS7_ILi96EEENS7_ILi128EEEEEENS_6half_tEfNS_4arch4Sm80ELb1ELb0ELb0ELb0ELb0ELb0ELb0ELb0ELi2ELi2ELi2ELi2ELb1EEENS1_24CollectiveEpilogueBwdGQAISB_fSE_Li256ELb0ELb0EEENS1_25SingleTileBwdLPTSchedulerILb0ELi96ELb0EEEEEEEEEvNT_6ParamsE:
        .type           _ZN7cutlass13device_kernelIN5flash19enable_sm80_to_sm89INS1_16FlashAttnBwdSm80INS1_25CollectiveMainloopBwdSm80ILi2ELi1EN4cute5tupleIJNS5_1CILi64EEENS7_ILi96EEENS7_ILi128EEEEEENS_6half_tEfNS_4arch4Sm80ELb1ELb0ELb0ELb0ELb0ELb0ELb0ELb0ELi2ELi2ELi2ELi2ELb1EEENS1_24CollectiveEpilogueBwdGQAISB_fSE_Li256ELb0ELb0EEENS1_25SingleTileBwdLPTSchedulerILb0ELi96ELb0EEEEEEEEEvNT_6ParamsE,@function
        .size           _ZN7cutlass13device_kernelIN5flash19enable_sm80_to_sm89INS1_16FlashAttnBwdSm80INS1_25CollectiveMainloopBwdSm80ILi2ELi1EN4cute5tupleIJNS5_1CILi64EEENS7_ILi96EEENS7_ILi128EEEEEENS_6half_tEfNS_4arch4Sm80ELb1ELb0ELb0ELb0ELb0ELb0ELb0ELb0ELi2ELi2ELi2ELi2ELb1EEENS1_24CollectiveEpilogueBwdGQAISB_fSE_Li256ELb0ELb0EEENS1_25SingleTileBwdLPTSchedulerILb0ELi96ELb0EEEEEEEEEvNT_6ParamsE,(.L_x_115 - _ZN7cutlass13device_kernelIN5flash19enable_sm80_to_sm89INS1_16FlashAttnBwdSm80INS1_25CollectiveMainloopBwdSm80ILi2ELi1EN4cute5tupleIJNS5_1CILi64EEENS7_ILi96EEENS7_ILi128EEEEEENS_6half_tEfNS_4arch4Sm80ELb1ELb0ELb0ELb0ELb0ELb0ELb0ELb0ELi2ELi2ELi2ELi2ELb1EEENS1_24CollectiveEpilogueBwdGQAISB_fSE_Li256ELb0ELb0EEENS1_25SingleTileBwdLPTSchedulerILb0ELi96ELb0EEEEEEEEEvNT_6ParamsE)
        .other          _ZN7cutlass13device_kernelIN5flash19enable_sm80_to_sm89INS1_16FlashAttnBwdSm80INS1_25CollectiveMainloopBwdSm80ILi2ELi1EN4cute5tupleIJNS5_1CILi64EEENS7_ILi96EEENS7_ILi128EEEEEENS_6half_tEfNS_4arch4Sm80ELb1ELb0ELb0ELb0ELb0ELb0ELb0ELb0ELi2ELi2ELi2ELi2ELb1EEENS1_24CollectiveEpilogueBwdGQAISB_fSE_Li256ELb0ELb0EEENS1_25SingleTileBwdLPTSchedulerILb0ELi96ELb0EEEEEEEEEvNT_6ParamsE,@"STO_CUDA_ENTRY STV_DEFAULT"
_ZN7cutlass13device_kernelIN5flash19enable_sm80_to_sm89INS1_16FlashAttnBwdSm80INS1_25CollectiveMainloopBwdSm80ILi2ELi1EN4cute5tupleIJNS5_1CILi64EEENS7_ILi96EEENS7_ILi128EEEEEENS_6half_tEfNS_4arch4Sm80ELb1ELb0ELb0ELb0ELb0ELb0ELb0ELb0ELi2ELi2ELi2ELi2ELb1EEENS1_24CollectiveEpilogueBwdGQAISB_fSE_Li256ELb0ELb0EEENS1_25SingleTileBwdLPTSchedulerILb0ELi96ELb0EEEEEEEEEvNT_6ParamsE:
[----:B------:R-:W-:Y:S01]  /*0000*/  LDC R1, c[0x0][0x28] ;  /* 0x00000a00ff017b82 */ /* 0x000fe20000000800 */
[----:B------:R-:W-:Y:S05]  /*0010*/  EXIT ;  /* 0x000000000000794d */ /* 0x000fea0003800000 */
.L_x_18:
        /* <DEDUP_REMOVED lines=14> */
.L_x_115:


//--------------------- .text._ZN7cutlass13device_kernelIN5flash19enable_sm80_to_sm89INS1_16FlashAttnBwdSm80INS1_25CollectiveMainloopBwdSm80ILi2ELi1EN4cute5tupleIJNS5_1CILi64EEENS7_ILi96EEENS7_ILi128EEEEEENS_6half_tEfNS_4arch4Sm80ELb1ELb0ELb0ELb0ELb1ELb0ELb0ELb0ELi2ELi2ELi2ELi2ELb1EEENS1_24CollectiveEpilogueBwdGQAISB_fSE_Li256ELb0ELb1EEENS1_25SingleTileBwdLPTSchedulerILb0ELi96ELb1EEEEEEEEEvNT_6ParamsE --------------------------
	.section	.text._ZN7cutlass13device_kernelIN5flash19enable_sm80_to_sm89INS1_16FlashAttnBwdSm80INS1_25CollectiveMainloopBwdSm80ILi2ELi1EN4cute5tupleIJNS5_1CILi64EEENS7_ILi96EEENS7_ILi128EEEEEENS_6half_tEfNS_4arch4Sm80ELb1ELb0ELb0ELb0ELb1ELb0ELb0ELb0ELi2ELi2ELi2ELi2ELb1EEENS1_24CollectiveEpilogueBwdGQAISB_fSE_Li256ELb0ELb1EEENS1_25SingleTileBwdLPTSchedulerILb0ELi96ELb1EEEEEEEEEvNT_6ParamsE,"ax",@progbits
	.align	128
.text._ZN7cutlass13device_kernelIN5flash19enable_sm80_to_sm89INS1_16FlashAttnBwdSm80INS1_25CollectiveMainloopBwdSm80ILi2ELi1EN4cute5tupleIJNS5_1CILi64EEENS7_ILi96EEENS7_ILi128EEEEEENS_6half_tEfNS_4arch4Sm80ELb1ELb0ELb0ELb0ELb1ELb0ELb0ELb0ELi2ELi2ELi2ELi2ELb1EEENS1_24CollectiveEpilogueBwdGQAISB_fSE_Li256ELb0ELb1EEENS1_25SingleTileBwdLPTSchedulerILb0ELi96ELb1EEEEEEEEEvNT_6ParamsE:
        .type           _ZN7cutlass13device_kernelIN5flash19enable_sm80_to_sm89INS1_16FlashAttnBwdSm80INS1_25CollectiveMainloopBwdSm80ILi2ELi1EN4cute5tupleIJNS5_1CILi64EEENS7_ILi96EEENS7_ILi128EEEEEENS_6half_tEfNS_4arch4Sm80ELb1ELb0ELb0ELb0ELb1ELb0ELb0ELb0ELi2ELi2ELi2ELi2ELb1EEENS1_24CollectiveEpilogueBwdGQAISB_fSE_Li256ELb0ELb1EEENS1_25SingleTileBwdLPTSchedulerILb0ELi96ELb1EEEEEEEEEvNT_6ParamsE,@function
        .size           _ZN7cutlass13device_kernelIN5flash19enable_sm80_to_sm89INS1_16FlashAttnBwdSm80INS1_25CollectiveMainloopBwdSm80ILi2ELi1EN4cute5tupleIJNS5_1CILi64EEENS7_ILi96EEENS7_ILi128EEEEEENS_6half_tEfNS_4arch4Sm80ELb1ELb0ELb0ELb0ELb1ELb0ELb0ELb0ELi2ELi2ELi2ELi2ELb1EEENS1_24CollectiveEpilogueBwdGQAISB_fSE_Li256ELb0ELb1EEENS1_25SingleTileBwdLPTSchedulerILb0ELi96ELb1EEEEEEEEEvNT_6ParamsE,(.L_x_116 - _ZN7cutlass13device_kernelIN5flash19enable_sm80_to_sm89INS1_16FlashAttnBwdSm80INS1_25CollectiveMainloopBwdSm80ILi2ELi1EN4cute5tupleIJNS5_1CILi64EEENS7_ILi96EEENS7_ILi128EEEEEENS_6half_tEfNS_4arch4Sm80ELb1ELb0ELb0ELb0ELb1ELb0ELb0ELb0ELi2ELi2ELi2ELi2ELb1EEENS1_24CollectiveEpilogueBwdGQAISB_fSE_Li256ELb0ELb1EEENS1_25SingleTileBwdLPTSchedulerILb0ELi96ELb1EEEEEEEEEvNT_6ParamsE)
        .other          _ZN7cutlass13device_kernelIN5flash19enable_sm80_to_sm89INS1_16FlashAttnBwdSm80INS1_25CollectiveMainloopBwdSm80ILi2ELi1EN4cute5tupleIJNS5_1CILi64EEENS7_ILi96EEENS7_ILi128EEEEEENS_6half_tEfNS_4arch4Sm80ELb1ELb0ELb0ELb0ELb1ELb0ELb0ELb0ELi2ELi2ELi2ELi2ELb1EEENS1_24CollectiveEpilogueBwdGQAISB_fSE_Li256ELb0ELb1EEENS1_25SingleTileBwdLPTSchedulerILb0ELi96ELb1EEEEEEEEEvNT_6ParamsE,@"STO_CUDA_ENTRY STV_DEFAULT"
_ZN7cutlass13device_kernelIN5flash19enable_sm80_to_sm89INS1_16FlashAttnBwdSm80INS1_25CollectiveMainloopBwdSm80ILi2ELi1EN4cute5tupleIJNS5_1CILi64EEENS7_ILi96EEENS7_ILi128EEEEEENS_6half_tEfNS_4arch4Sm80ELb1ELb0ELb0ELb0ELb1ELb0ELb0ELb0ELi2ELi2ELi2ELi2ELb1EEENS1_24CollectiveEpilogueBwdGQAISB_fSE_Li256ELb0ELb1EEENS1_25SingleTileBwdLPTSchedulerILb0ELi96ELb1EEEEEEEEEvNT_6ParamsE:
[----:B------:R-:W-:Y:S01]  /*0000*/  LDC R1, c[0x0][0x28] ;  /* 0x00000a00ff017b82 */ /* 0x000fe20000000800 */
[----:B------:R-:W-:Y:S05]  /*0010*/  EXIT ;  /* 0x000000000000794d */ /* 0x000fea0003800000 */
.L_x_19:
        /* <DEDUP_REMOVED lines=14> */
.L_x_116:


//--------------------- .text._ZN7cutlass13device_kernelIN5flash19enable_sm80_to_sm89INS1_16FlashAttnBwdSm80INS1_25CollectiveMainloopBwdSm80ILi2ELi1EN4cute5tupleIJNS5_1CILi64EEENS7_ILi96EEENS7_ILi128EEEEEENS_6half_tEfNS_4arch4Sm80ELb1ELb0ELb0ELb1ELb0ELb0ELb0ELb0ELi2ELi2ELi2ELi2ELb1EEENS1_21CollectiveEpilogueBwdISB_SC_SE_Li256ELb1ELb0ELi4EEENS1_25SingleTileBwdLPTSchedulerILb1ELi96ELb0EEEEEEEEEvNT_6ParamsE --------------------------
	.section	.text._ZN7cutlass13device_kernelIN5flash19enable_sm80_to_sm89INS1_16FlashAttnBwdSm80INS1_25CollectiveMainloopBwdSm80ILi2ELi1EN4cute5tupleIJNS5_1CILi64EEENS7_ILi96EEENS7_ILi128EEEEEENS_6half_tEfNS_4arch4Sm80ELb1ELb0ELb0ELb1ELb0ELb0ELb0ELb0ELi2ELi2ELi2ELi2ELb1EEENS1_21CollectiveEpilogueBwdISB_SC_SE_Li256ELb1ELb0ELi4EEENS1_25SingleTileBwdLPTSchedulerILb1ELi96ELb0EEEEEEEEEvNT_6ParamsE,"ax",@progbits
	.align	128
.text._ZN7cutlass13device_kernelIN5flash19enable_sm80_to_sm89INS1_16FlashAttnBwdSm80INS1_25CollectiveMainloopBwdSm80ILi2ELi1EN4cute5tupleIJNS5_1CILi64EEENS7_ILi96EEENS7_ILi128EEEEEENS_6half_tEfNS_4arch4Sm80ELb1ELb0ELb0ELb1ELb0ELb0ELb0ELb0ELi2ELi2ELi2ELi2ELb1EEENS1_21CollectiveEpilogueBwdISB_SC_SE_Li256ELb1ELb0ELi4EEENS1_25SingleTileBwdLPTSchedulerILb1ELi96ELb0EEEEEEEEEvNT_6ParamsE:
        .type           _ZN7cutlass13device_kernelIN5flash19enable_sm80_to_sm89INS1_16FlashAttnBwdSm80INS1_25CollectiveMainloopBwdSm80ILi2ELi1EN4cute5tupleIJNS5_1CILi64EEENS7_ILi96EEENS7_ILi128EEEEEENS_6half_tEfNS_4arch4Sm80ELb1ELb0ELb0ELb1ELb0ELb0ELb0ELb0ELi2ELi2ELi2ELi2ELb1EEENS1_21CollectiveEpilogueBwdISB_SC_SE_Li256ELb1ELb0ELi4EEENS1_25SingleTileBwdLPTSchedulerILb1ELi96ELb0EEEEEEEEEvNT_6ParamsE,@function
        .size           _ZN7cutlass13device_kernelIN5flash19enable_sm80_to_sm89INS1_16FlashAttnBwdSm80INS1_25CollectiveMainloopBwdSm80ILi2ELi1EN4cute5tupleIJNS5_1CILi64EEENS7_ILi96EEENS7_ILi128EEEEEENS_6half_tEfNS_4arch4Sm80ELb1ELb0ELb0ELb1ELb0ELb0ELb0ELb0ELi2ELi2ELi2ELi2ELb1EEENS1_21CollectiveEpilogueBwdISB_SC_SE_Li256ELb1ELb0ELi4EEENS1_25SingleTileBwdLPTSchedulerILb1ELi96ELb0EEEEEEEEEvNT_6ParamsE,(.L_x_117 - _ZN7cutlass13device_kernelIN5flash19enable_sm80_to_sm89INS1_16FlashAttnBwdSm80INS1_25CollectiveMainloopBwdSm80ILi2ELi1EN4cute5tupleIJNS5_1CILi64EEENS7_ILi96EEENS7_ILi128EEEEEENS_6half_tEfNS_4arch4Sm80ELb1ELb0ELb0ELb1ELb0ELb0ELb0ELb0ELi2ELi2ELi2ELi2ELb1EEENS1_21CollectiveEpilogueBwdISB_SC_SE_Li256ELb1ELb0ELi4EEENS1_25SingleTileBwdLPTSchedulerILb1ELi96ELb0EEEEEEEEEvNT_6ParamsE)
        .other          _ZN7cutlass13device_kernelIN5flash19enable_sm80_to_sm89INS1_16FlashAttnBwdSm80INS1_25CollectiveMainloopBwdSm80ILi2ELi1EN4cute5tupleIJNS5_1CILi64EEENS7_ILi96EEENS7_ILi128EEEEEENS_6half_tEfNS_4arch4Sm80ELb1ELb0ELb0ELb1ELb0ELb0ELb0ELb0ELi2ELi2ELi2ELi2ELb1EEENS1_21CollectiveEpilogueBwdISB_SC_SE_Li256ELb1ELb0ELi4EEENS1_25SingleTileBwdLPTSchedulerILb1ELi96ELb0EEEEEEEEEvNT_6ParamsE,@"STO_CUDA_ENTRY STV_DEFAULT"
_ZN7cutlass13device_kernelIN5flash19enable_sm80_to_sm89INS1_16FlashAttnBwdSm80INS1_25CollectiveMainloopBwdSm80ILi2ELi1EN4cute5tupleIJNS5_1CILi64EEENS7_ILi96EEENS7_ILi128EEEEEENS_6half_tEfNS_4arch4Sm80ELb1ELb0ELb0ELb1ELb0ELb0ELb0ELb0ELi2ELi2ELi2ELi2ELb1EEENS1_21CollectiveEpilogueBwdISB_SC_SE_Li256ELb1ELb0ELi4EEENS1_25SingleTileBwdLPTSchedulerILb1ELi96ELb0EEEEEEEEEvNT_6ParamsE:
[----:B------:R-:W-:Y:S01]  /*0000*/  LDC R1, c[0x0][0x28] ;  /* 0x00000a00ff017b82 */ /* 0x000fe20000000800 */
[----:B------:R-:W-:Y:S05]  /*0010*/  EXIT ;  /* 0x000000000000794d */ /* 0x000fea0003800000 */
.L_x_20:
        /* <DEDUP_REMOVED lines=14> */
.L_x_117:


//--------------------- .text._ZN7cutlass13device_kernelIN5flash19enable_sm80_to_sm89INS1_16FlashAttnBwdSm80INS1_25CollectiveMainloopBwdSm80ILi2ELi1EN4cute5tupleIJNS5_1CILi64EEENS7_ILi96EEENS7_ILi128EEEEEENS_6half_tEfNS_4arch4Sm80ELb1ELb0ELb0ELb1ELb1ELb0ELb0ELb0ELi2ELi2ELi2ELi2ELb1EEENS1_21CollectiveEpilogueBwdISB_SC_SE_Li256ELb1ELb0ELi4EEENS1_25SingleTileBwdLPTSchedulerILb1ELi96ELb1EEEEEEEEEvNT_6ParamsE --------------------------
	.section	.text._ZN7cutlass13device_kernelIN5flash19enable_sm80_to_sm89INS1_16FlashAttnBwdSm80INS1_25CollectiveMainloopBwdSm80ILi2ELi1EN4cute5tupleIJNS5_1CILi64EEENS7_ILi96EEENS7_ILi128EEEEEENS_6half_tEfNS_4arch4Sm80ELb1ELb0ELb0ELb1ELb1ELb0ELb0ELb0ELi2ELi2ELi2ELi2ELb1EEENS1_21CollectiveEpilogueBwdISB_SC_SE_Li256ELb1ELb0ELi4EEENS1_25SingleTileBwdLPTSchedulerILb1ELi96ELb1EEEEEEEEEvNT_6ParamsE,"ax",@progbits
	.align	128
.text._ZN7cutlass13device_kernelIN5flash19enable_sm80_to_sm89INS1_16FlashAttnBwdSm80INS1_25CollectiveMainloopBwdSm80ILi2ELi1EN4cute5tupleIJNS5_1CILi64EEENS7_ILi96EEENS7_ILi128EEEEEENS_6half_tEfNS_4arch4Sm80ELb1ELb0ELb0ELb1ELb1ELb0ELb0ELb0ELi2ELi2ELi2ELi2ELb1EEENS1_21CollectiveEpilogueBwdISB_SC_SE_Li256ELb1ELb0ELi4EEENS1_25SingleTileBwdLPTSchedulerILb1ELi96ELb1EEEEEEEEEvNT_6ParamsE:
        .type           _ZN7cutlass13device_kernelIN5flash19enable_sm80_to_sm89INS1_16FlashAttnBwdSm80INS1_25CollectiveMainloopBwdSm80ILi2ELi1EN4cute5tupleIJNS5_1CILi64EEENS7_ILi96EEENS7_ILi128EEEEEENS_6half_tEfNS_4arch4Sm80ELb1ELb0ELb0ELb1ELb1ELb0ELb0ELb0ELi2ELi2ELi2ELi2ELb1EEENS1_21CollectiveEpilogueBwdISB_SC_SE_Li256ELb1ELb0ELi4EEENS1_25SingleTileBwdLPTSchedulerILb1ELi96ELb1EEEEEEEEEvNT_6ParamsE,@function
        .size           _ZN7cutlass13device_kernelIN5flash19enable_sm80_to_sm89INS1_16FlashAttnBwdSm80INS1_25CollectiveMainloopBwdSm80ILi2ELi1EN4cute5tupleIJNS5_1CILi64EEENS7_ILi96EEENS7_ILi128EEEEEENS_6half_tEfNS_4arch4Sm80ELb1ELb0ELb0ELb1ELb1ELb0ELb0ELb0ELi2ELi2ELi2ELi2ELb1EEENS1_21CollectiveEpilogueBwdISB_SC_SE_Li256ELb1ELb0ELi4EEENS1_25SingleTileBwdLPTSchedulerILb1ELi96ELb1EEEEEEEEEvNT_6ParamsE,(.L_x_118 - _ZN7cutlass13device_kernelIN5flash19enable_sm80_to_sm89INS1_16FlashAttnBwdSm80INS1_25CollectiveMainloopBwdSm80ILi2ELi1EN4cute5tupleIJNS5_1CILi64EEENS7_ILi96EEENS7_ILi128EEEEEENS_6half_tEfNS_4arch4Sm80ELb1ELb0ELb0ELb1ELb1ELb0ELb0ELb0ELi2ELi2ELi2ELi2ELb1EEENS1_21CollectiveEpilogueBwdISB_SC_SE_Li256ELb1ELb0ELi4EEENS1_25SingleTileBwdLPTSchedulerILb1ELi96ELb1EEEEEEEEEvNT_6ParamsE)
        .other          _ZN7cutlass13device_kernelIN5flash19enable_sm80_to_sm89INS1_16FlashAttnBwdSm80INS1_25CollectiveMainloopBwdSm80ILi2ELi1EN4cute5tupleIJNS5_1CILi64EEENS7_ILi96EEENS7_ILi128EEEEEENS_6half_tEfNS_4arch4Sm80ELb1ELb0ELb0ELb1ELb1ELb0ELb0ELb0ELi2ELi2ELi2ELi2ELb1EEENS1_21CollectiveEpilogueBwdISB_SC_SE_Li256ELb1ELb0ELi4EEENS1_25SingleTileBwdLPTSchedulerILb1ELi96ELb1EEEEEEEEEvNT_6ParamsE,@"STO_CUDA_ENTRY STV_DEFAULT"
_ZN7cutlass13device_kernelIN5flash19enable_sm80_to_sm89INS1_16FlashAttnBwdSm80INS1_25CollectiveMainloopBwdSm80ILi2ELi1EN4cute5tupleIJNS5_1CILi64EEENS7_ILi96EEENS7_ILi128EEEEEENS_6half_tEfNS_4arch4Sm80ELb1ELb0ELb0ELb1ELb1ELb0ELb0ELb0ELi2ELi2ELi2ELi2ELb1EEENS1_21CollectiveEpilogueBwdISB_SC_SE_Li256ELb1ELb0ELi4EEENS1_25SingleTileBwdLPTSchedulerILb1ELi96ELb1EEEEEEEEEvNT_6ParamsE:
[----:B------:R-:W-:Y:S01]  /*0000*/  LDC R1, c[0x0][0x28] ;  /* 0x00000a00ff017b82 */ /* 0x000fe20000000800 */
[----:B------:R-:W-:Y:S05]  /*0010*/  EXIT ;  /* 0x000000000000794d */ /* 0x000fea0003800000 */
.L_x_21:
        /* <DEDUP_REMOVED lines=14> */
.L_x_118:


//--------------------- .text._ZN7cutlass13device_kernelIN5flash19enable_sm80_to_sm89INS1_16FlashAttnBwdSm80INS1_25CollectiveMainloopBwdSm80ILi2ELi1EN4cute5tupleIJNS5_1CILi64EEENS7_ILi96EEENS7_ILi128EEEEEENS_6half_tEfNS_4arch4Sm80ELb1ELb0ELb0ELb1ELb0ELb0ELb0ELb0ELi2ELi2ELi2ELi2ELb1EEENS1_24CollectiveEpilogueBwdGQAISB_fSE_Li256ELb1ELb0EEENS1_25SingleTileBwdLPTSchedulerILb1ELi96ELb0EEEEEEEEEvNT_6ParamsE --------------------------
	.section	.text._ZN7cutlass13device_kernelIN5flash19enable_sm80_to_sm89INS1_16FlashAttnBwdSm80INS1_25CollectiveMainloopBwdSm80ILi2ELi1EN4cute5tupleIJNS5_1CILi64EEENS7_ILi96EEENS7_ILi128EEEEEENS_6half_tEfNS_4arch4Sm80ELb1ELb0ELb0ELb1ELb0ELb0ELb0ELb0ELi2ELi2ELi2ELi2ELb1EEENS1_24CollectiveEpilogueBwdGQAISB_fSE_Li256ELb1ELb0EEENS1_25SingleTileBwdLPTSchedulerILb1ELi96ELb0EEEEEEEEEvNT_6ParamsE,"ax",@progbits
	.align	128
.text._ZN7cutlass13device_kernelIN5flash19enable_sm80_to_sm89INS1_16FlashAttnBwdSm80INS1_25CollectiveMainloopBwdSm80ILi2ELi1EN4cute5tupleIJNS5_1CILi64EEENS7_ILi96EEENS7_ILi128EEEEEENS_6half_tEfNS_4arch4Sm80ELb1ELb0ELb0ELb1ELb0ELb0ELb0ELb0ELi2ELi2ELi2ELi2ELb1EEENS1_24CollectiveEpilogueBwdGQAISB_fSE_Li256ELb1ELb0EEENS1_25SingleTileBwdLPTSchedulerILb1ELi96ELb0EEEEEEEEEvNT_6ParamsE:
        .type           _ZN7cutlass13device_kernelIN5flash19enable_sm80_to_sm89INS1_16FlashAttnBwdSm80INS1_25CollectiveMainloopBwdSm80ILi2ELi1EN4cute5tupleIJNS5_1CILi64EEENS7_ILi96EEENS7_ILi128EEEEEENS_6half_tEfNS_4arch4Sm80ELb1ELb0ELb0ELb1ELb0ELb0ELb0ELb0ELi2ELi2ELi2ELi2ELb1EEENS1_24CollectiveEpilogueBwdGQAISB_fSE_Li256ELb1ELb0EEENS1_25SingleTileBwdLPTSchedulerILb1ELi96ELb0EEEEEEEEEvNT_6ParamsE,@function
        .size           _ZN7cutlass13device_kernelIN5flash19enable_sm80_to_sm89INS1_16FlashAttnBwdSm80INS1_25CollectiveMainloopBwdSm80ILi2ELi1EN4cute5tupleIJNS5_1CILi64EEENS7_ILi96EEENS7_ILi128EEEEEENS_6half_tEfNS_4arch4Sm80ELb1ELb0ELb0ELb1ELb0ELb0ELb0ELb0ELi2ELi2ELi2ELi2ELb1EEENS1_24CollectiveEpilogueBwdGQAISB_fSE_Li256ELb1ELb0EEENS1_25SingleTileBwdLPTSchedulerILb1ELi96ELb0EEEEEEEEEvNT_6ParamsE,(.L_x_119 - _ZN7cutlass13device_kernelIN5flash19enable_sm80_to_sm89INS1_16FlashAttnBwdSm80INS1_25CollectiveMainloopBwdSm80ILi2ELi1EN4cute5tupleIJNS5_1CILi64EEENS7_ILi96EEENS7_ILi128EEEEEENS_6half_tEfNS_4arch4Sm80ELb1ELb0ELb0ELb1ELb0ELb0ELb0ELb0ELi2ELi2ELi2ELi2ELb1EEENS1_24CollectiveEpilogueBwdGQAISB_fSE_Li256ELb1ELb0EEENS1_25SingleTileBwdLPTSchedulerILb1ELi96ELb0EEEEEEEEEvNT_6ParamsE)
        .other          _ZN7cutlass13device_kernelIN5flash19enable_sm80_to_sm89INS1_16FlashAttnBwdSm80INS1_25CollectiveMainloopBwdSm80ILi2ELi1EN4cute5tupleIJNS5_1CILi64EEENS7_ILi96EEENS7_ILi128EEEEEENS_6half_tEfNS_4arch4Sm80ELb1ELb0ELb0ELb1ELb0ELb0ELb0ELb0ELi2ELi2ELi2ELi2ELb1EEENS1_24CollectiveEpilogueBwdGQAISB_fSE_Li256ELb1ELb0EEENS1_25SingleTileBwdLPTSchedulerILb1ELi96ELb0EEEEEEEEEvNT_6ParamsE,@"STO_CUDA_ENTRY STV_DEFAULT"
_ZN7cutlass13device_kernelIN5flash19enable_sm80_to_sm89INS1_16FlashAttnBwdSm80INS1_25CollectiveMainloopBwdSm80ILi2ELi1EN4cute5tupleIJNS5_1CILi64EEENS7_ILi96EEENS7_ILi128EEEEEENS_6half_tEfNS_4arch4Sm80ELb1ELb0ELb0ELb1ELb0ELb0ELb0ELb0ELi2ELi2ELi2ELi2ELb1EEENS1_24CollectiveEpilogueBwdGQAISB_fSE_Li256ELb1ELb0EEENS1_25SingleTileBwdLPTSchedulerILb1ELi96ELb0EEEEEEEEEvNT_6ParamsE:
[----:B------:R-:W-:Y:S01]  /*0000*/  LDC R1, c[0x0][0x28] ;  /* 0x00000a00ff017b82 */ /* 0x000fe20000000800 */
[----:B------:R-:W-:Y:S05]  /*0010*/  EXIT ;  /* 0x000000000000794d */ /* 0x000fea0003800000 */
.L_x_22:
        /* <DEDUP_REMOVED lines=14> */
.L_x_119:


//--------------------- .text._ZN7cutlass13device_kernelIN5flash32FlashAttnBwdPostprocessConvertdQIN4cute5tupleIJNS3_1CILi96EEENS5_ILi128EEEEEENS_6half_tEfNS_4arch4Sm80ELi256ENS3_8TiledMMAINS3_8MMA_AtomIJNS3_28SM80_16x8x16_F32F16F16F32_TNEEEENS3_6LayoutINS4_IJNS5_ILi2EEENS5_ILi4EEENS5_ILi1EEEEEENS4_IJSJ_SH_NS5_ILi0EEEEEEEENS4_IJNS5_ILi32EEENS5_ILi64EEENS5_ILi16EEEEEEEELb0EEEEEvNT_6ParamsE --------------------------
	.section	.text._ZN7cutlass13device_kernelIN5flash32FlashAttnBwdPostprocessConvertdQIN4cute5tupleIJNS3_1CILi96EEENS5_ILi128EEEEEENS_6half_tEfNS_4arch4Sm80ELi256ENS3_8TiledMMAINS3_8MMA_AtomIJNS3_28SM80_16x8x16_F32F16F16F32_TNEEEENS3_6LayoutINS4_IJNS5_ILi2EEENS5_ILi4EEENS5_ILi1EEEEEENS4_IJSJ_SH_NS5_ILi0EEEEEEEENS4_IJNS5_ILi32EEENS5_ILi64EEENS5_ILi16EEEEEEEELb0EEEEEvNT_6ParamsE,"ax",@progbits
	.align	128
.text._ZN7cutlass13device_kernelIN5flash32FlashAttnBwdPostprocessConvertdQIN4cute5tupleIJNS3_1CILi96EEENS5_ILi128EEEEEENS_6half_tEfNS_4arch4Sm80ELi256ENS3_8TiledMMAINS3_8MMA_AtomIJNS3_28SM80_16x8x16_F32F16F16F32_TNEEEENS3_6LayoutINS4_IJNS5_ILi2EEENS5_ILi4EEENS5_ILi1EEEEEENS4_IJSJ_SH_NS5_ILi0EEEEEEEENS4_IJNS5_ILi32EEENS5_ILi64EEENS5_ILi16EEEEEEEELb0EEEEEvNT_6ParamsE:
        .type           _ZN7cutlass13device_kernelIN5flash32FlashAttnBwdPostprocessConvertdQIN4cute5tupleIJNS3_1CILi96EEENS5_ILi128EEEEEENS_6half_tEfNS_4arch4Sm80ELi256ENS3_8TiledMMAINS3_8MMA_AtomIJNS3_28SM80_16x8x16_F32F16F16F32_TNEEEENS3_6LayoutINS4_IJNS5_ILi2EEENS5_ILi4EEENS5_ILi1EEEEEENS4_IJSJ_SH_NS5_ILi0EEEEEEEENS4_IJNS5_ILi32EEENS5_ILi64EEENS5_ILi16EEEEEEEELb0EEEEEvNT_6ParamsE,@function
        .size           _ZN7cutlass13device_kernelIN5flash32FlashAttnBwdPostprocessConvertdQIN4cute5tupleIJNS3_1CILi96EEENS5_ILi128EEEEEENS_6half_tEfNS_4arch4Sm80ELi256ENS3_8TiledMMAINS3_8MMA_AtomIJNS3_28SM80_16x8x16_F32F16F16F32_TNEEEENS3_6LayoutINS4_IJNS5_ILi2EEENS5_ILi4EEENS5_ILi1EEEEEENS4_IJSJ_SH_NS5_ILi0EEEEEEEENS4_IJNS5_ILi32EEENS5_ILi64EEENS5_ILi16EEEEEEEELb0EEEEEvNT_6ParamsE,(.L_x_120 - _ZN7cutlass13device_kernelIN5flash32FlashAttnBwdPostprocessConvertdQIN4cute5tupleIJNS3_1CILi96EEENS5_ILi128EEEEEENS_6half_tEfNS_4arch4Sm80ELi256ENS3_8TiledMMAINS3_8MMA_AtomIJNS3_28SM80_16x8x16_F32F16F16F32_TNEEEENS3_6LayoutINS4_IJNS5_ILi2EEENS5_ILi4EEENS5_ILi1EEEEEENS4_IJSJ_SH_NS5_ILi0EEEEEEEENS4_IJNS5_ILi32EEENS5_ILi64EEENS5_ILi16EEEEEEEELb0EEEEEvNT_6ParamsE)
        .other          _ZN7cutlass13device_kernelIN5flash32FlashAttnBwdPostprocessConvertdQIN4cute5tupleIJNS3_1CILi96EEENS5_ILi128EEEEEENS_6half_tEfNS_4arch4Sm80ELi256ENS3_8TiledMMAINS3_8MMA_AtomIJNS3_28SM80_16x8x16_F32F16F16F32_TNEEEENS3_6LayoutINS4_IJNS5_ILi2EEENS5_ILi4EEENS5_ILi1EEEEEENS4_IJSJ_SH_NS5_ILi0EEEEEEEENS4_IJNS5_ILi32EEENS5_ILi64EEENS5_ILi16EEEEEEEELb0EEEEEvNT_6ParamsE,@"STO_CUDA_ENTRY STV_DEFAULT"
_ZN7cutlass13device_kernelIN5flash32FlashAttnBwdPostprocessConvertdQIN4cute5tupleIJNS3_1CILi96EEENS5_ILi128EEEEEENS_6half_tEfNS_4arch4Sm80ELi256ENS3_8TiledMMAINS3_8MMA_AtomIJNS3_28SM80_16x8x16_F32F16F16F32_TNEEEENS3_6LayoutINS4_IJNS5_ILi2EEENS5_ILi4EEENS5_ILi1EEEEEENS4_IJSJ_SH_NS5_ILi0EEEEEEEENS4_IJNS5_ILi32EEENS5_ILi64EEENS5_ILi16EEEEEEEELb0EEEEEvNT_6ParamsE:
[----:B------:R-:W-:Y:S08]  /*0000*/  LDC R1, c[0x0][0x28] ;  /* 0x00000a00ff017b82 */ /* 0x000ff00000000800 */
[----:B------:R-:W0:Y:S01]  /*0010*/  LDC.64 R6, c[0x0][0x278] ;  /* 0x00009e00ff067b82 */ /* 0x000e220000000a00 */
[----:B------:R-:W1:Y:S01]  /*0020*/  S2R R11, SR_CTAID.Z ;  /* 0x00000000000b7919 */ /* 0x000e620000002700 */
[----:B------:R-:W-:Y:S01]  /*0030*/  ULDC.64 UR4, c[0x0][0x270] ;  /* 0x00009c0000047ab9 */ /* 0x000fe20000000a00 */
[----:B------:R-:W-:Y:S01]  /*0040*/  ULDC.64 UR6, c[0x0][0x208] ;  /* 0x0000820000067ab9 */ /* 0x000fe20000000a00 */
[----:B------:R-:W-:-:S04]  /*0050*/  ISETP.NE.U32.AND P0, PT, RZ, UR4, PT ;  /* 0x00000004ff007c0c */ /* 0x000fc8000bf05070 */
[----:B------:R-:W1:Y:S01]  /*0060*/  LDC.64 R4, c[0x0][0x270] ;  /* 0x00009c00ff047b82 */ /* 0x000e620000000a00 */
[----:B------:R-:W-:Y:S02]  /*0070*/  ISETP.NE.AND.EX P0, PT, RZ, UR5, PT, P0 ;  /* 0x00000005ff007c0c */ /* 0x000fe4000bf05300 */
[----:B0-----:R-:W-:-:S04]  /*0080*/  ISETP.NE.U32.AND P1, PT, R6, RZ, PT ;  /* 0x000000ff0600720c */ /* 0x001fc80003f25070 */
[----:B------:R-:W-:Y:S01]  /*0090*/  ISETP.NE.AND.EX P1, PT, R7, RZ, PT, P1 ;  /* 0x000000ff0700720c */ /* 0x000fe20003f25310 */
[----:B------:R-:W0:Y:S01]  /*00a0*/  LDC R3, c[0x0][0x240] ;  /* 0x00009000ff037b82 */ /* 0x000e220000000800 */
[----:B-1----:R-:W-:-:S05]  /*00b0*/  IMAD.WIDE R4, R11, 0x4, R4 ;  /* 0x000000040b047825 */ /* 0x002fca00078e0204 */
[----:B------:R1:W5:Y:S06]  /*00c0*/  @P0 LDG.E R2, desc[UR6][R4.64] ;  /* 0x0000000604020981 */ /* 0x00036c000c1e1900 */
[----:B------:R-:W2:Y:S01]  /*00d0*/  @P1 LDC.64 R6, c[0x0][0x278] ;  /* 0x00009e00ff061b82 */ /* 0x000ea20000000a00 */
[----:B------:R-:W3:Y:S01]  /*00e0*/  S2R R0, SR_CTAID.X ;  /* 0x0000000000007919 */ /* 0x000ee20000002500 */
[----:B--2---:R-:W-:-:S05]  /*00f0*/  @P1 IMAD.WIDE R6, R11, 0x4, R6 ;  /* 0x000000040b061825 */ /* 0x004fca00078e0206 */
[----:B0-----:R1:W5:Y:S01]  /*0100*/  @P1 LDG.E R3, desc[UR6][R6.64] ;  /* 0x0000000606031981 */ /* 0x001362000c1e1900 */
[----:B---3--:R-:W-:Y:S01]  /*0110*/  IMAD R8, R0, 0x60, RZ ;  /* 0x0000006000087824 */ /* 0x008fe200078e02ff */
[----:B------:R-:W-:Y:S06]  /*0120*/  @P1 BRA `(.L_x_23) ;  /* 0x0000000000101947 */ /* 0x000fec0003800000 */
[----:B------:R-:W-:Y:S05]  /*0130*/  @!P0 BRA `(.L_x_23) ;  /* 0x00000000000c8947 */ /* 0x000fea0003800000 */
[----:B-1----:R-:W2:Y:S04]  /*0140*/  LDG.E R6, desc[UR6][R4.64] ;  /* 0x0000000604067981 */ /* 0x002ea8000c1e1900 */
[----:B-----5:R-:W2:Y:S02]  /*0150*/  LDG.E R3, desc[UR6][R4.64+0x4] ;  /* 0x0000040604037981 */ /* 0x020ea4000c1e1900 */
[----:B--2---:R-:W-:-:S07]  /*0160*/  IMAD.IADD R3, R3, 0x1, -R6 ;  /* 0x0000000103037824 */ /* 0x004fce00078e0a06 */
.L_x_23:
[----:B------:R-:W-:Y:S02]  /*0170*/  ISETP.NE.U32.AND P1, PT, RZ, UR4, PT ;  /* 0x00000004ff007c0c */ /* 0x000fe4000bf25070 */
[----:B-----5:R-:W-:Y:S02]  /*0180*/  ISETP.GE.AND P2, PT, R8, R3, PT ;  /* 0x000000030800720c */ /* 0x020fe40003f46270 */
[----:B------:R-:W-:-:S13]  /*0190*/  ISETP.NE.AND.EX P1, PT, RZ, UR5, PT, P1 ;  /* 0x00000005ff007c0c */ /* 0x000fda000bf25310 */
[----:B------:R-:W-:Y:S05]  /*01a0*/  @P1 EXIT P2 ;  /* 0x000000000000194d */ /* 0x000fea0001000000 */
[----:B------:R-:W0:Y:S01]  /*01b0*/  S2R R59, SR_TID.X ;  /* 0x00000000003b7919 */ /* 0x000e220000002100 */
[C---:B-1----:R-:W-:Y:S01]  /*01c0*/  @P0 IMAD R4, R11.reuse, 0x60, R2 ;  /* 0x000000600b040824 */ /* 0x042fe200078e0202 */
[----:B------:R-:W1:Y:S01]  /*01d0*/  S2UR UR8, SR_CTAID.Y ;  /* 0x00000000000879c3 */ /* 0x000e620000002600 */
[----:B------:R-:W-:Y:S01]  /*01e0*/  IMAD R9, R0, 0x3000, RZ ;  /* 0x0000300000097824 */ /* 0x000fe200078e02ff */
[----:B------:R-:W-:Y:S01]  /*01f0*/  SHF.R.S32.HI R53, RZ, 0x1f, R11 ;  /* 0x0000001fff357819 */ /* 0x000fe2000001140b */
[----:B------:R-:W-:Y:S01]  /*0200*/  @P0 IMAD.HI R4, R4, 0x2aaaaaab, RZ ;  /* 0x2aaaaaab04040827 */ /* 0x000fe200078e02ff */
[----:B------:R-:W-:Y:S01]  /*0210*/  ULDC.64 UR4, c[0x0][0x230] ;  /* 0x00008c0000047ab9 */ /* 0x000fe20000000a00 */
[----:B------:R-:W-:Y:S02]  /*0220*/  SEL R54, R11, RZ, !P1 ;  /* 0x000000ff0b367207 */ /* 0x000fe40004800000 */
[----:B------:R-:W-:Y:S01]  /*0230*/  SEL R53, R53, RZ, !P1 ;  /* 0x000000ff35357207 */ /* 0x000fe20004800000 */
[----:B------:R-:W2:Y:S01]  /*0240*/  LDC.64 R12, c[0x0][0x228] ;  /* 0x00008a00ff0c7b82 */ /* 0x000ea20000000a00 */
[----:B------:R-:W-:-:S04]  /*0250*/  @P0 SHF.R.U32.HI R5, RZ, 0x1f, R4 ;  /* 0x0000001fff050819 */ /* 0x000fc80000011604 */
[----:B------:R-:W-:-:S05]  /*0260*/  @P0 LEA.HI.SX32 R5, R4, R5, 0x1c ;  /* 0x0000000504050211 */ /* 0x000fca00078fe2ff */
[----:B------:R-:W-:Y:S01]  /*0270*/  @P0 IMAD R7, R5, 0x3000, RZ ;  /* 0x0000300005070824 */ /* 0x000fe200078e02ff */
[----:B------:R-:W-:-:S03]  /*0280*/  CS2R R4, SRZ ;  /* 0x0000000000047805 */ /* 0x000fc6000001ff00 */
[--C-:B------:R-:W-:Y:S01]  /*0290*/  @P0 IMAD.MOV.U32 R4, RZ, RZ, R7.reuse ;  /* 0x000000ffff040224 */ /* 0x100fe200078e0007 */
[----:B------:R-:W-:Y:S01]  /*02a0*/  @P0 SHF.R.S32.HI R5, RZ, 0x1f, R7 ;  /* 0x0000001fff050819 */ /* 0x000fe20000011407 */
[----:B-1----:R-:W-:Y:S01]  /*02b0*/  USHF.R.S32.HI UR9, URZ, 0x1f, UR8 ;  /* 0x0000001f3f097899 */ /* 0x002fe20008011408 */
[----:B------:R-:W-:Y:S01]  /*02c0*/  SHF.R.S32.HI R7, RZ, 0x1f, R9 ;  /* 0x0000001fff077819 */ /* 0x000fe20000011409 */
[----:B0-----:R-:W-:-:S04]  /*02d0*/  IMAD.SHL.U32 R52, R59, 0x4, RZ ;  /* 0x000000043b347824 */ /* 0x001fc800078e00ff */
[----:B--2---:R-:W-:Y:S01]  /*02e0*/  IMAD R8, R12, UR9, RZ ;  /* 0x000000090c087c24 */ /* 0x004fe2000f8e02ff */
[----:B------:R-:W-:Y:S01]  /*02f0*/  IADD3 R4, P2, P3, R4, R52, R9 ;  /* 0x0000003404047210 */ /* 0x000fe20007b5e009 */
[----:B------:R-:W-:Y:S01]  /*0300*/  IMAD R9, R53, UR4, RZ ;  /* 0x0000000435097c24 */ /* 0x000fe2000f8e02ff */
[----:B------:R-:W-:-:S03]  /*0310*/  SHF.R.S32.HI R6, RZ, 0x1f, R52 ;  /* 0x0000001fff067819 */ /* 0x000fc60000011434 */
[----:B------:R-:W-:Y:S01]  /*0320*/  IMAD R9, R54, UR5, R9 ;  /* 0x0000000536097c24 */ /* 0x000fe2000f8e0209 */
[----:B------:R-:W-:Y:S01]  /*0330*/  IADD3.X R5, R5, R6, R7, P2, P3 ;  /* 0x0000000605057210 */ /* 0x000fe200017e6407 */
[----:B------:R-:W-:Y:S02]  /*0340*/  IMAD R7, R13, UR8, R8 ;  /* 0x000000080d077c24 */ /* 0x000fe4000f8e0208 */
[----:B------:R-:W-:-:S05]  /*0350*/  IMAD.WIDE.U32 R4, R12, UR8, R4 ;  /* 0x000000080c047c25 */ /* 0x000fca000f8e0004 */
[----:B------:R-:W-:-:S03]  /*0360*/  IADD3 R5, R5, R7, RZ ;  /* 0x0000000705057210 */ /* 0x000fc60007ffe0ff */
[----:B------:R-:W-:Y:S01]  /*0370*/  IMAD.WIDE.U32 R4, R54, UR4, R4 ;  /* 0x0000000436047c25 */ /* 0x000fe2000f8e0004 */
[----:B------:R-:W-:-:S03]  /*0380*/  ULDC.64 UR4, c[0x0][0x210] ;  /* 0x0000840000047ab9 */ /* 0x000fc60000000a00 */
[----:B------:R-:W-:Y:S01]  /*0390*/  IMAD.IADD R5, R5, 0x1, R9 ;  /* 0x0000000105057824 */ /* 0x000fe200078e0209 */
[----:B------:R-:W-:-:S04]  /*03a0*/  LEA R62, P1, R4, UR4, 0x2 ;  /* 0x00000004043e7c11 */ /* 0x000fc8000f8210ff */
[----:B------:R-:W-:-:S05]  /*03b0*/  LEA.HI.X R63, R4, UR5, R5, 0x2, P1 ;  /* 0x00000005043f7c11 */ /* 0x000fca00088f1405 */
[----:B------:R-:W2:Y:S04]  /*03c0*/  LDG.E.128 R4, desc[UR6][R62.64] ;  /* 0x000000063e047981 */ /* 0x000ea8000c1e1d00 */
[----:B------:R-:W3:Y:S04]  /*03d0*/  LDG.E.128 R8, desc[UR6][R62.64+0x1000] ;  /* 0x001000063e087981 */ /* 0x000ee8000c1e1d00 */
[----:B------:R-:W4:Y:S04]  /*03e0*/  LDG.E.128 R12, desc[UR6][R62.64+0x2000] ;  /* 0x002000063e0c7981 */ /* 0x000f28000c1e1d00 */
[----:B------:R-:W5:Y:S04]  /*03f0*/  LDG.E.128 R16, desc[UR6][R62.64+0x3000] ;  /* 0x003000063e107981 */ /* 0x000f68000c1e1d00 */
[----:B------:R-:W5:Y:S04]  /*0400*/  LDG.E.128 R20, desc[UR6][R62.64+0x4000] ;  /* 0x004000063e147981 */ /* 0x000f68000c1e1d00 */
[----:B------:R-:W5:Y:S04]  /*0410*/  LDG.E.128 R24, desc[UR6][R62.64+0x5000] ;  /* 0x005000063e187981 */ /* 0x000f68000c1e1d00 */
[----:B------:R-:W5:Y:S04]  /*0420*/  LDG.E.128 R28, desc[UR6][R62.64+0x6000] ;  /* 0x006000063e1c7981 */ /* 0x000f68000c1e1d00 */
[----:B------:R-:W5:Y:S04]  /*0430*/  LDG.E.128 R32, desc[UR6][R62.64+0x7000] ;  /* 0x007000063e207981 */ /* 0x000f68000c1e1d00 */
[----:B------:R-:W5:Y:S04]  /*0440*/  LDG.E.128 R36, desc[UR6][R62.64+0x8000] ;  /* 0x008000063e247981 */ /* 0x000f68000c1e1d00 */
[----:B------:R-:W5:Y:S04]  /*0450*/  LDG.E.128 R40, desc[UR6][R62.64+0x9000] ;  /* 0x009000063e287981 */ /* 0x000f68000c1e1d00 */
[----:B------:R-:W5:Y:S04]  /*0460*/  LDG.E.128 R44, desc[UR6][R62.64+0xa000] ;  /* 0x00a000063e2c7981 */ /* 0x000f68000c1e1d00 */
[----:B------:R0:W5:Y:S01]  /*0470*/  LDG.E.128 R48, desc[UR6][R62.64+0xb000] ;  /* 0x00b000063e307981 */ /* 0x000162000c1e1d00 */
[----:B------:R-:W1:Y:S01]  /*0480*/  S2UR UR5, SR_CgaCtaId ;  /* 0x00000000000579c3 */ /* 0x000e620000008800 */
[----:B------:R-:W-:Y:S01]  /*0490*/  SHF.R.S32.HI R56, RZ, 0x1f, R59 ;  /* 0x0000001fff387819 */ /* 0x000fe2000001143b */
[----:B------:R-:W-:Y:S01]  /*04a0*/  UMOV UR4, 0x400 ;  /* 0x0000040000047882 */ /* 0x000fe20000000000 */
[----:B------:R-:W-:Y:S01]  /*04b0*/  IMAD R3, R0, -0x60, R3 ;  /* 0xffffffa000037824 */ /* 0x000fe200078e0203 */
[----:B------:R-:W-:Y:S01]  /*04c0*/  BSSY B0, `(.L_x_24) ;  /* 0x0000108000007945 */ /* 0x000fe20003800000 */
[----:B------:R-:W-:-:S02]  /*04d0*/  LEA.HI R58, R56, R59, RZ, 0x2 ;  /* 0x0000003b383a7211 */ /* 0x000fc400078f10ff */
[CC--:B------:R-:W-:Y:S02]  /*04e0*/  LEA.HI R55, R56.reuse, R59.reuse, RZ, 0x4 ;  /* 0x0000003b38377211 */ /* 0x0c0fe400078f20ff */
[CC--:B------:R-:W-:Y:S02]  /*04f0*/  LEA.HI R69, R56.reuse, R59.reuse, RZ, 0x5 ;  /* 0x0000003b38457211 */ /* 0x0c0fe400078f28ff */
[CC--:B------:R-:W-:Y:S02]  /*0500*/  LEA.HI R57, R56.reuse, R59.reuse, RZ, 0x7 ;  /* 0x0000003b38397211 */ /* 0x0c0fe400078f38ff */
[----:B------:R-:W-:Y:S02]  /*0510*/  LEA.HI R67, R56, R59, RZ, 0x6 ;  /* 0x0000003b38437211 */ /* 0x000fe400078f30ff */
[--C-:B------:R-:W-:Y:S02]  /*0520*/  SHF.R.S32.HI R61, RZ, 0x2, R58.reuse ;  /* 0x00000002ff3d7819 */ /* 0x100fe4000001143a */
[----:B0-----:R-:W-:-:S02]  /*0530*/  SHF.R.S32.HI R62, RZ, 0x1f, R58 ;  /* 0x0000001fff3e7819 */ /* 0x001fc4000001143a */
[----:B------:R-:W-:Y:S02]  /*0540*/  LOP3.LUT R64, R58, 0x7ffffffc, RZ, 0xc0, !PT ;  /* 0x7ffffffc3a407812 */ /* 0x000fe400078ec0ff */
[----:B------:R-:W-:Y:S02]  /*0550*/  LOP3.LUT R56, R55, 0xfffffff0, RZ, 0xc0, !PT ;  /* 0xfffffff037387812 */ /* 0x000fe400078ec0ff */
[----:B------:R-:W-:Y:S01]  /*0560*/  LEA.HI R63, R62, R61, RZ, 0x3 ;  /* 0x0000003d3e3f7211 */ /* 0x000fe200078f18ff */
[----:B-1----:R-:W-:Y:S01]  /*0570*/  ULEA UR4, UR5, UR4, 0x18 ;  /* 0x0000000405047291 */ /* 0x002fe2000f8ec03f */
[C---:B------:R-:W-:Y:S01]  /*0580*/  IMAD.IADD R62, R59.reuse, 0x1, -R64 ;  /* 0x000000013b3e7824 */ /* 0x040fe200078e0a40 */
[----:B------:R-:W-:Y:S01]  /*0590*/  SHF.R.S32.HI R60, RZ, 0x5, R69 ;  /* 0x00000005ff3c7819 */ /* 0x000fe20000011445 */
[C---:B------:R-:W-:Y:S01]  /*05a0*/  IMAD.IADD R56, R59.reuse, 0x1, -R56 ;  /* 0x000000013b387824 */ /* 0x040fe200078e0a38 */
[----:B------:R-:W-:Y:S01]  /*05b0*/  SHF.R.S32.HI R58, RZ, 0x6, R67 ;  /* 0x00000006ff3a7819 */ /* 0x000fe20000011443 */
[----:B------:R-:W-:Y:S01]  /*05c0*/  ULDC UR5, c[0x0][0x268] ;  /* 0x00009a0000057ab9 */ /* 0x000fe20000000800 */
[----:B------:R-:W-:-:S02]  /*05d0*/  LEA R59, R59, UR4, 0x4 ;  /* 0x000000043b3b7c11 */ /* 0x000fc4000f8e20ff */
[----:B------:R-:W-:Y:S02]  /*05e0*/  LEA.HI R64, R69, R60, RZ, 0x1 ;  /* 0x0000003c45407211 */ /* 0x000fe400078f08ff */
[----:B------:R-:W-:Y:S02]  /*05f0*/  LEA.HI R67, R67, R58, RZ, 0x1 ;  /* 0x0000003a43437211 */ /* 0x000fe400078f08ff */
[----:B------:R-:W-:Y:S02]  /*0600*/  LOP3.LUT R66, R63, 0xfffffff8, RZ, 0xc0, !PT ;  /* 0xfffffff83f427812 */ /* 0x000fe400078ec0ff */
[----:B------:R-:W-:Y:S02]  /*0610*/  LOP3.LUT R63, R64, 0xfffffe, RZ, 0xc0, !PT ;  /* 0x00fffffe403f7812 */ /* 0x000fe400078ec0ff */
[----:B------:R-:W-:Y:S02]  /*0620*/  LOP3.LUT R67, R67, 0xfffffffe, RZ, 0xc0, !PT ;  /* 0xfffffffe43437812 */ /* 0x000fe400078ec0ff */
[----:B------:R-:W-:Y:S01]  /*0630*/  IADD3 R61, R61, -R66, RZ ;  /* 0x800000423d3d7210 */ /* 0x000fe20007ffe0ff */
[----:B------:R-:W-:Y:S01]  /*0640*/  IMAD.IADD R63, R60, 0x1, -R63 ;  /* 0x000000013c3f7824 */ /* 0x000fe200078e0a3f */
[----:B------:R-:W-:Y:S01]  /*0650*/  SHF.R.S32.HI R65, RZ, 0x7, R57 ;  /* 0x00000007ff417819 */ /* 0x000fe20000011439 */
[----:B------:R-:W-:Y:S01]  /*0660*/  IMAD.IADD R60, R58, 0x1, -R67 ;  /* 0x000000013a3c7824 */ /* 0x000fe200078e0a43 */
[----:B------:R-:W-:-:S02]  /*0670*/  SHF.R.S32.HI R58, RZ, 0x4, R55 ;  /* 0x00000004ff3a7819 */ /* 0x000fc40000011437 */
[----:B------:R-:W-:Y:S01]  /*0680*/  SHF.R.S32.HI R55, RZ, 0x1f, R55 ;  /* 0x0000001fff377819 */ /* 0x000fe20000011437 */
[----:B------:R-:W-:-:S03]  /*0690*/  IMAD R62, R65, 0x300, R62 ;  /* 0x00000300413e7824 */ /* 0x000fc600078e023e */
[----:B------:R-:W-:Y:S01]  /*06a0*/  LEA.HI R55, R55, R58, RZ, 0x2 ;  /* 0x0000003a37377211 */ /* 0x000fe200078f10ff */
[----:B------:R-:W-:-:S03]  /*06b0*/  IMAD R63, R63, 0x80, R62 ;  /* 0x000000803f3f7824 */ /* 0x000fc600078e023e */
[----:B------:R-:W-:-:S05]  /*06c0*/  LOP3.LUT R55, R55, 0xffffffc, RZ, 0xc0, !PT ;  /* 0x0ffffffc37377812 */ /* 0x000fca00078ec0ff */
[----:B------:R-:W-:Y:S01]  /*06d0*/  IMAD.IADD R55, R58, 0x1, -R55 ;  /* 0x000000013a377824 */ /* 0x000fe200078e0a37 */
[----:B--2---:R0:W-:Y:S04]  /*06e0*/  STS.128 [R59], R4 ;  /* 0x000000043b007388 */ /* 0x0041e80000000c00 */
[----:B---3--:R-:W-:Y:S04]  /*06f0*/  STS.128 [R59+0x1000], R8 ;  /* 0x001000083b007388 */ /* 0x008fe80000000c00 */
[----:B----4-:R1:W-:Y:S04]  /*0700*/  STS.128 [R59+0x2000], R12 ;  /* 0x0020000c3b007388 */ /* 0x0103e80000000c00 */
[----:B-----5:R2:W-:Y:S04]  /*0710*/  STS.128 [R59+0x3000], R16 ;  /* 0x003000103b007388 */ /* 0x0205e80000000c00 */
[----:B------:R3:W-:Y:S01]  /*0720*/  STS.128 [R59+0x4000], R20 ;  /* 0x004000143b007388 */ /* 0x0007e20000000c00 */
[C---:B0-----:R-:W-:Y:S01]  /*0730*/  SHF.L.U32 R7, R60.reuse, 0x6, RZ ;  /* 0x000000063c077819 */ /* 0x041fe200000006ff */
[----:B------:R-:W-:Y:S01]  /*0740*/  IMAD.SHL.U32 R60, R60, 0x8, RZ ;  /* 0x000000083c3c7824 */ /* 0x000fe200078e00ff */
[C---:B------:R-:W-:Y:S01]  /*0750*/  LEA.HI R5, R56.reuse, R56, RZ, 0x1 ;  /* 0x0000003838057211 */ /* 0x040fe200078f08ff */
[----:B------:R-:W-:Y:S01]  /*0760*/  STS.128 [R59+0x5000], R24 ;  /* 0x005000183b007388 */ /* 0x000fe20000000c00 */
[----:B------:R-:W-:Y:S01]  /*0770*/  IMAD.SHL.U32 R56, R56, 0x8, RZ ;  /* 0x0000000838387824 */ /* 0x000fe200078e00ff */
[----:B------:R-:W-:-:S02]  /*0780*/  LOP3.LUT R7, R7, 0x40, RZ, 0xc0, !PT ;  /* 0x0000004007077812 */ /* 0x000fc400078ec0ff */
[----:B------:R-:W-:Y:S01]  /*0790*/  STS.128 [R59+0x6000], R28 ;  /* 0x0060001c3b007388 */ /* 0x000fe20000000c00 */
[----:B------:R-:W-:Y:S02]  /*07a0*/  SHF.R.S32.HI R4, RZ, 0x1f, R61 ;  /* 0x0000001fff047819 */ /* 0x000fe4000001143d */
[----:B-1----:R-:W-:Y:S01]  /*07b0*/  LOP3.LUT R15, R7, 0x8, R56, 0xf8, !PT ;  /* 0x00000008070f7812 */ /* 0x002fe200078ef838 */
[----:B------:R-:W-:Y:S01]  /*07c0*/  STS.128 [R59+0x7000], R32 ;  /* 0x007000203b007388 */ /* 0x000fe20000000c00 */
[----:B------:R-:W-:Y:S02]  /*07d0*/  LEA.HI R4, R4, R61, RZ, 0x2 ;  /* 0x0000003d04047211 */ /* 0x000fe400078f10ff */
[----:B--2---:R-:W-:Y:S01]  /*07e0*/  LOP3.LUT R16, R57, 0xffffff80, RZ, 0xc0, !PT ;  /* 0xffffff8039107812 */ /* 0x004fe200078ec0ff */
[----:B------:R-:W-:Y:S01]  /*07f0*/  STS.128 [R59+0x8000], R36 ;  /* 0x008000243b007388 */ /* 0x000fe20000000c00 */
[----:B---3--:R-:W-:Y:S01]  /*0800*/  SHF.R.U32.HI R20, RZ, 0x3, R7 ;  /* 0x00000003ff147819 */ /* 0x008fe20000011607 */
[C---:B------:R-:W-:Y:S01]  /*0810*/  IMAD.SHL.U32 R7, R4.reuse, 0x10, RZ ;  /* 0x0000001004077824 */ /* 0x040fe200078e00ff */
[----:B------:R-:W-:Y:S01]  /*0820*/  SHF.R.S32.HI R5, RZ, 0x1, R5 ;  /* 0x00000001ff057819 */ /* 0x000fe20000011405 */
[----:B------:R-:W-:Y:S01]  /*0830*/  STS.128 [R59+0x9000], R40 ;  /* 0x009000283b007388 */ /* 0x000fe20000000c00 */
[----:B------:R-:W-:Y:S01]  /*0840*/  LOP3.LUT R15, R15, R20, RZ, 0x3c, !PT ;  /* 0x000000140f0f7212 */ /* 0x000fe200078e3cff */
[----:B------:R-:W-:Y:S01]  /*0850*/  IMAD R18, R55, 0x10, R16 ;  /* 0x0000001037127824 */ /* 0x000fe200078e0210 */
[----:B------:R-:W-:Y:S01]  /*0860*/  LOP3.LUT R7, R7, 0x40, RZ, 0xc0, !PT ;  /* 0x0000004007077812 */ /* 0x000fe200078ec0ff */
[----:B------:R-:W-:Y:S01]  /*0870*/  STS.128 [R59+0xa000], R44 ;  /* 0x00a0002c3b007388 */ /* 0x000fe20000000c00 */
[----:B------:R-:W-:Y:S01]  /*0880*/  LOP3.LUT R16, R4, 0x7fffffc, RZ, 0xc0, !PT ;  /* 0x07fffffc04107812 */ /* 0x000fe200078ec0ff */
[----:B------:R-:W-:Y:S01]  /*0890*/  IMAD R18, R5, 0x600, R18 ;  /* 0x0000060005127824 */ /* 0x000fe200078e0212 */
[----:B------:R-:W-:Y:S01]  /*08a0*/  LOP3.LUT R60, R7, 0x8, R60, 0xf8, !PT ;  /* 0x00000008073c7812 */ /* 0x000fe200078ef83c */
[----:B------:R-:W-:Y:S01]  /*08b0*/  STS.128 [R59+0xb000], R48 ;  /* 0x00b000303b007388 */ /* 0x000fe20000000c00 */
[----:B------:R-:W-:-:S02]  /*08c0*/  SHF.R.U32.HI R7, RZ, 0x3, R7 ;  /* 0x00000003ff077819 */ /* 0x000fc40000011607 */
[----:B------:R-:W-:Y:S02]  /*08d0*/  CS2R R4, SRZ ;  /* 0x0000000000047805 */ /* 0x000fe4000001ff00 */
[----:B------:R-:W-:Y:S01]  /*08e0*/  IADD3 R16, R61, -R16, RZ ;  /* 0x800000103d107210 */ /* 0x000fe20007ffe0ff */
[----:B------:R-:W-:Y:S01]  /*08f0*/  BAR.SYNC.DEFER_BLOCKING 0x0 ;  /* 0x0000000000007b1d */ /* 0x000fe20000010000 */
[----:B------:R-:W-:Y:S01]  /*0900*/  LOP3.LUT R60, R60, R7, RZ, 0x3c, !PT ;  /* 0x000000073c3c7212 */ /* 0x000fe200078e3cff */
[--C-:B------:R-:W-:Y:S01]  /*0910*/  @P0 IMAD.MOV.U32 R4, RZ, RZ, R2.reuse ;  /* 0x000000ffff040224 */ /* 0x100fe200078e0002 */
[----:B------:R-:W-:Y:S01]  /*0920*/  @P0 SHF.R.S32.HI R5, RZ, 0x1f, R2 ;  /* 0x0000001fff050819 */ /* 0x000fe20000011402 */
[----:B------:R-:W-:Y:S01]  /*0930*/  IMAD.IADD R2, R18, 0x1, R15 ;  /* 0x0000000112027824 */ /* 0x000fe200078e020f */
[----:B------:R-:W-:Y:S02]  /*0940*/  LEA R63, R16, R63, 0x3 ;  /* 0x0000003f103f7211 */ /* 0x000fe400078e18ff */
[----:B------:R-:W-:-:S02]  /*0950*/  IADD3 R4, P0, R58, R4, RZ ;  /* 0x000000043a047210 */ /* 0x000fc40007f1e0ff */
[----:B------:R-:W-:Y:S02]  /*0960*/  SHF.R.S32.HI R57, RZ, 0x1f, R56 ;  /* 0x0000001fff397819 */ /* 0x000fe40000011438 */
[----:B------:R-:W-:-:S03]  /*0970*/  LEA.HI.X.SX32 R5, R58, R5, 0x1, P0 ;  /* 0x000000053a057211 */ /* 0x000fc600000f0eff */
[----:B------:R-:W-:Y:S01]  /*0980*/  IMAD.WIDE R4, R0, 0x60, R4 ;  /* 0x0000006000047825 */ /* 0x000fe200078e0204 */
[----:B------:R-:W0:Y:S04]  /*0990*/  LDS R6, [R52+UR4] ;  /* 0x0000000434067984 */ /* 0x000e280008000800 */
[----:B------:R-:W1:Y:S04]  /*09a0*/  LDS R8, [R52+UR4+0x400] ;  /* 0x0004000434087984 */ /* 0x000e680008000800 */
[----:B------:R-:W2:Y:S04]  /*09b0*/  LDS R9, [R52+UR4+0x800] ;  /* 0x0008000434097984 */ /* 0x000ea80008000800 */
[----:B------:R-:W3:Y:S04]  /*09c0*/  LDS R10, [R52+UR4+0xc00] ;  /* 0x000c0004340a7984 */ /* 0x000ee80008000800 */
[----:B------:R-:W4:Y:S04]  /*09d0*/  LDS R11, [R52+UR4+0x1000] ;  /* 0x00100004340b7984 */ /* 0x000f280008000800 */
[----:B------:R-:W5:Y:S04]  /*09e0*/  LDS R12, [R52+UR4+0x1400] ;  /* 0x00140004340c7984 */ /* 0x000f680008000800 */
[----:B------:R-:W5:Y:S04]  /*09f0*/  LDS R13, [R52+UR4+0x1800] ;  /* 0x00180004340d7984 */ /* 0x000f680008000800 */
[----:B------:R-:W5:Y:S04]  /*0a00*/  LDS R14, [R52+UR4+0x1c00] ;  /* 0x001c0004340e7984 */ /* 0x000f680008000800 */
[----:B------:R-:W5:Y:S04]  /*0a10*/  LDS R26, [R52+UR4+0x3000] ;  /* 0x00300004341a7984 */ /* 0x000f680008000800 */
[----:B------:R-:W5:Y:S04]  /*0a20*/  LDS R27, [R52+UR4+0x3400] ;  /* 0x00340004341b7984 */ /* 0x000f680008000800 */
[----:B------:R-:W5:Y:S01]  /*0a30*/  LDS R20, [R52+UR4+0x2000] ;  /* 0x0020000434147984 */ /* 0x000f620008000800 */
[----:B0-----:R-:W-:Y:S01]  /*0a40*/  FMUL.FTZ R7, R6, UR5 ;  /* 0x0000000506077c20 */ /* 0x001fe20008410000 */
[----:B------:R-:W-:-:S02]  /*0a50*/  IMAD.U32 R6, R63, 0x2, R60 ;  /* 0x000000023f067824 */ /* 0x000fc400078e003c */
[----:B------:R-:W0:Y:S01]  /*0a60*/  LDS R21, [R52+UR4+0x2400] ;  /* 0x0024000434157984 */ /* 0x000e220008000800 */
[----:B-1----:R-:W-:-:S03]  /*0a70*/  FMUL.FTZ R8, R8, UR5 ;  /* 0x0000000508087c20 */ /* 0x002fc60008410000 */
[----:B------:R-:W1:Y:S01]  /*0a80*/  LDS R31, [R52+UR4+0x3800] ;  /* 0x00380004341f7984 */ /* 0x000e620008000800 */
[----:B--2---:R-:W-:Y:S01]  /*0a90*/  FMUL.FTZ R9, R9, UR5 ;  /* 0x0000000509097c20 */ /* 0x004fe20008410000 */
[----:B------:R-:W-:Y:S02]  /*0aa0*/  F2FP.F16.F32.PACK_AB R7, R8, R7 ;  /* 0x000000070807723e */ /* 0x000fe400000000ff */
[----:B------:R-:W2:Y:S01]  /*0ab0*/  LDS R19, [R52+UR4+0x3c00] ;  /* 0x003c000434137984 */ /* 0x000ea20008000800 */
[----:B---3--:R-:W-:-:S03]  /*0ac0*/  FMUL.FTZ R10, R10, UR5 ;  /* 0x000000050a0a7c20 */ /* 0x008fc60008410000 */
[----:B------:R-:W3:Y:S01]  /*0ad0*/  LDS R22, [R52+UR4+0x2800] ;  /* 0x0028000434167984 */ /* 0x000ee20008000800 */
[----:B----4-:R-:W-:Y:S01]  /*0ae0*/  FMUL.FTZ R11, R11, UR5 ;  /* 0x000000050b0b7c20 */ /* 0x010fe20008410000 */
[----:B------:R-:W-:Y:S02]  /*0af0*/  F2FP.F16.F32.PACK_AB R8, R10, R9 ;  /* 0x000000090a08723e */ /* 0x000fe400000000ff */
[----:B------:R-:W4:Y:S01]  /*0b00*/  LDS R23, [R52+UR4+0x2c00] ;  /* 0x002c000434177984 */ /* 0x000f220008000800 */
[----:B-----5:R-:W-:-:S03]  /*0b10*/  FMUL.FTZ R12, R12, UR5 ;  /* 0x000000050c0c7c20 */ /* 0x020fc60008410000 */
[----:B------:R-:W5:Y:S01]  /*0b20*/  LDS R40, [R52+UR4+0x4000] ;  /* 0x0040000434287984 */ /* 0x000f620008000800 */
[----:B------:R-:W-:Y:S01]  /*0b30*/  FMUL.FTZ R13, R13, UR5 ;  /* 0x000000050d0d7c20 */ /* 0x000fe20008410000 */
[----:B------:R-:W-:Y:S02]  /*0b40*/  F2FP.F16.F32.PACK_AB R9, R12, R11 ;  /* 0x0000000b0c09723e */ /* 0x000fe400000000ff */
[----:B------:R-:W5:Y:S01]  /*0b50*/  LDS R41, [R52+UR4+0x4400] ;  /* 0x0044000434297984 */ /* 0x000f620008000800 */
[----:B------:R-:W-:-:S03]  /*0b60*/  FMUL.FTZ R14, R14, UR5 ;  /* 0x000000050e0e7c20 */ /* 0x000fc60008410000 */
        /* <DEDUP_REMOVED lines=9> */
[----:B0-----:R-:W-:-:S03]  /*0c00*/  FMUL.FTZ R21, R21, UR5 ;  /* 0x0000000515157c20 */ /* 0x001fc60008410000 */
[----:B------:R-:W0:Y:S01]  /*0c10*/  LDS R17, [R52+UR4+0x5c00] ;  /* 0x005c000434117984 */ /* 0x000e220008000800 */
[----:B-1----:R-:W-:Y:S01]  /*0c20*/  FMUL.FTZ R37, R31, UR5 ;  /* 0x000000051f257c20 */ /* 0x002fe20008410000 */
[----:B------:R-:W-:Y:S02]  /*0c30*/  F2FP.F16.F32.PACK_AB R20, R21, R20 ;  /* 0x000000141514723e */ /* 0x000fe400000000ff */
[----:B------:R-:W1:Y:S01]  /*0c40*/  LDS R13, [R52+UR4+0x6000] ;  /* 0x00600004340d7984 */ /* 0x000e620008000800 */
[----:B--2---:R-:W-:-:S03]  /*0c50*/  FMUL.FTZ R34, R19, UR5 ;  /* 0x0000000513227c20 */ /* 0x004fc60008410000 */
[----:B------:R-:W2:Y:S01]  /*0c60*/  LDS R16, [R52+UR4+0x6400] ;  /* 0x0064000434107984 */ /* 0x000ea20008000800 */
[----:B---3--:R-:W-:Y:S01]  /*0c70*/  FMUL.FTZ R24, R22, UR5 ;  /* 0x0000000516187c20 */ /* 0x008fe20008410000 */
[----:B------:R-:W-:Y:S02]  /*0c80*/  F2FP.F16.F32.PACK_AB R37, R34, R37 ;  /* 0x000000252225723e */ /* 0x000fe400000000ff */
[----:B------:R-:W3:Y:S01]  /*0c90*/  LDS R12, [R52+UR4+0x6800] ;  /* 0x00680004340c7984 */ /* 0x000ee20008000800 */
[----:B----4-:R-:W-:-:S03]  /*0ca0*/  FMUL.FTZ R25, R23, UR5 ;  /* 0x0000000517197c20 */ /* 0x010fc60008410000 */
[----:B------:R-:W4:Y:S01]  /*0cb0*/  LDS R26, [R52+UR4+0x7800] ;  /* 0x00780004341a7984 */ /* 0x000f220008000800 */
[----:B-----5:R-:W-:Y:S01]  /*0cc0*/  FMUL.FTZ R43, R40, UR5 ;  /* 0x00000005282b7c20 */ /* 0x020fe20008410000 */
        /* <DEDUP_REMOVED lines=8> */
[----:B------:R-:W5:Y:S02]  /*0d50*/  LDS R19, [R52+UR4+0x9800] ;  /* 0x0098000434137984 */ /* 0x000f640008000800 */
[----:B------:R-:W-:Y:S01]  /*0d60*/  F2FP.F16.F32.PACK_AB R44, R46, R45 ;  /* 0x0000002d2e2c723e */ /* 0x000fe200000000ff */
[----:B------:R-:W-:Y:S01]  /*0d70*/  FMUL.FTZ R45, R18, UR5 ;  /* 0x00000005122d7c20 */ /* 0x000fe20008410000 */
[----:B------:R-:W5:Y:S01]  /*0d80*/  LDS R32, [R52+UR4+0x9c00] ;  /* 0x009c000434207984 */ /* 0x000f620008000800 */
[----:B------:R-:W-:-:S03]  /*0d90*/  FMUL.FTZ R18, R11, UR5 ;  /* 0x000000050b127c20 */ /* 0x000fc60008410000 */
[----:B------:R-:W5:Y:S01]  /*0da0*/  LDS R14, [R52+UR4+0x5000] ;  /* 0x00500004340e7984 */ /* 0x000f620008000800 */
[----:B0-----:R-:W-:-:S03]  /*0db0*/  FMUL.FTZ R17, R17, UR5 ;  /* 0x0000000511117c20 */ /* 0x001fc60008410000 */
[----:B------:R-:W0:Y:S01]  /*0dc0*/  LDS R15, [R52+UR4+0x6c00] ;  /* 0x006c0004340f7984 */ /* 0x000e220008000800 */
[----:B-1----:R-:W-:-:S03]  /*0dd0*/  FMUL.FTZ R13, R13, UR5 ;  /* 0x000000050d0d7c20 */ /* 0x002fc60008410000 */
[----:B------:R-:W1:Y:S01]  /*0de0*/  LDS R22, [R52+UR4+0x7000] ;  /* 0x0070000434167984 */ /* 0x000e620008000800 */
[----:B--2---:R-:W-:-:S03]  /*0df0*/  FMUL.FTZ R16, R16, UR5 ;  /* 0x0000000510107c20 */ /* 0x004fc60008410000 */
[----:B------:R-:W2:Y:S01]  /*0e00*/  LDS R23, [R52+UR4+0x7400] ;  /* 0x0074000434177984 */ /* 0x000ea20008000800 */
[----:B---3--:R-:W-:Y:S01]  /*0e10*/  FMUL.FTZ R46, R12, UR5 ;  /* 0x000000050c2e7c20 */ /* 0x008fe20008410000 */
[----:B------:R-:W-:Y:S02]  /*0e20*/  F2FP.F16.F32.PACK_AB R12, R17, R18 ;  /* 0x00000012110c723e */ /* 0x000fe400000000ff */
[----:B------:R-:W3:Y:S01]  /*0e30*/  LDS R24, [R52+UR4+0x8000] ;  /* 0x0080000434187984 */ /* 0x000ee20008000800 */
[----:B------:R-:W-:Y:S01]  /*0e40*/  F2FP.F16.F32.PACK_AB R13, R16, R13 ;  /* 0x0000000d100d723e */ /* 0x000fe200000000ff */
[----:B----4-:R-:W-:Y:S01]  /*0e50*/  FMUL.FTZ R26, R26, UR5 ;  /* 0x000000051a1a7c20 */ /* 0x010fe20008410000 */
[----:B------:R-:W-:Y:S01]  /*0e60*/  LEA R18, R6, UR4, 0x1 ;  /* 0x0000000406127c11 */ /* 0x000fe2000f8e08ff */
[----:B------:R-:W4:Y:S01]  /*0e70*/  LDS R29, [R52+UR4+0x8400] ;  /* 0x00840004341d7984 */ /* 0x000f220008000800 */
[----:B-----5:R-:W-:Y:S01]  /*0e80*/  FMUL.FTZ R17, R30, UR5 ;  /* 0x000000051e117c20 */ /* 0x020fe20008410000 */
[----:B------:R-:W-:-:S02]  /*0e90*/  LEA R6, R2, UR4, 0x1 ;  /* 0x0000000402067c11 */ /* 0x000fc4000f8e08ff */
        /* <DEDUP_REMOVED lines=14> */
[----:B0-----:R-:W-:Y:S01]  /*0f80*/  FMUL.FTZ R15, R15, UR5 ;  /* 0x000000050f0f7c20 */ /* 0x001fe20008410000 */
[----:B------:R-:W-:Y:S02]  /*0f90*/  F2FP.F16.F32.PACK_AB R11, R45, R14 ;  /* 0x0000000e2d0b723e */ /* 0x000fe400000000ff */
[----:B------:R-:W0:Y:S01]  /*0fa0*/  LDS R36, [R52+UR4+0xb000] ;  /* 0x00b0000434247984 */ /* 0x000e220008000800 */
[----:B-1----:R-:W-:Y:S01]  /*0fb0*/  FMUL.FTZ R22, R22, UR5 ;  /* 0x0000000516167c20 */ /* 0x002fe20008410000 */
[----:B------:R-:W-:-:S02]  /*0fc0*/  F2FP.F16.F32.PACK_AB R14, R15, R46 ;  /* 0x0000002e0f0e723e */ /* 0x000fc400000000ff */
[----:B------:R-:W1:Y:S01]  /*0fd0*/  LDS R41, [R52+UR4+0xb400] ;  /* 0x00b4000434297984 */ /* 0x000e620008000800 */
[----:B--2---:R-:W-:-:S03]  /*0fe0*/  FMUL.FTZ R23, R23, UR5 ;  /* 0x0000000517177c20 */ /* 0x004fc60008410000 */
[----:B------:R-:W2:Y:S01]  /*0ff0*/  LDS R40, [R52+UR4+0xb800] ;  /* 0x00b8000434287984 */ /* 0x000ea20008000800 */
[----:B---3--:R-:W-:Y:S01]  /*1000*/  FMUL.FTZ R24, R24, UR5 ;  /* 0x0000000518187c20 */ /* 0x008fe20008410000 */
[----:B------:R-:W-:Y:S02]  /*1010*/  F2FP.F16.F32.PACK_AB R15, R23, R22 ;  /* 0x00000016170f723e */ /* 0x000fe400000000ff */
[----:B------:R-:W3:Y:S01]  /*1020*/  LDS R42, [R52+UR4+0xbc00] ;  /* 0x00bc0004342a7984 */ /* 0x000ee20008000800 */
[----:B----4-:R-:W-:Y:S01]  /*1030*/  FMUL.FTZ R29, R29, UR5 ;  /* 0x000000051d1d7c20 */ /* 0x010fe20008410000 */
[----:B------:R-:W4:Y:S01]  /*1040*/  LDC.64 R22, c[0x0][0x258] ;  /* 0x00009600ff167b82 */ /* 0x000f220000000a00 */
[----:B------:R-:W-:Y:S01]  /*1050*/  UIADD3 UR4, UR4, 0xc000, URZ ;  /* 0x0000c00004047890 */ /* 0x000fe2000fffe03f */
[----:B-----5:R-:W-:Y:S01]  /*1060*/  FMUL.FTZ R25, R25, UR5 ;  /* 0x0000000519197c20 */ /* 0x020fe20008410000 */
[----:B------:R5:W-:Y:S01]  /*1070*/  STS [R18+0xc000], R7 ;  /* 0x00c0000712007388 */ /* 0x000be20000000800 */
[----:B------:R-:W-:Y:S01]  /*1080*/  F2FP.F16.F32.PACK_AB R24, R29, R24 ;  /* 0x000000181d18723e */ /* 0x000fe200000000ff */
[----:B------:R-:W-:-:S02]  /*1090*/  FMUL.FTZ R28, R28, UR5 ;  /* 0x000000051c1c7c20 */ /* 0x000fc40008410000 */
[----:B------:R-:W-:Y:S01]  /*10a0*/  STS [R18+0xc100], R8 ;  /* 0x00c1000812007388 */ /* 0x000fe20000000800 */
[----:B------:R-:W-:Y:S02]  /*10b0*/  FMUL.FTZ R35, R35, UR5 ;  /* 0x0000000523237c20 */ /* 0x000fe40008410000 */
[----:B------:R-:W-:Y:S01]  /*10c0*/  F2FP.F16.F32.PACK_AB R25, R28, R25 ;  /* 0x000000191c19723e */ /* 0x000fe200000000ff */
[----:B------:R-:W-:Y:S01]  /*10d0*/  STS [R18+0xd800], R27 ;  /* 0x00d8001b12007388 */ /* 0x000fe20000000800 */
[----:B-----5:R-:W-:Y:S01]  /*10e0*/  IADD3 R7, R58, 0x20, RZ ;  /* 0x000000203a077810 */ /* 0x020fe20007ffe0ff */
[----:B------:R-:W-:Y:S02]  /*10f0*/  FMUL.FTZ R16, R39, UR5 ;  /* 0x0000000527107c20 */ /* 0x000fe40008410000 */
[----:B------:R-:W-:Y:S01]  /*1100*/  STS [R18+0xd900], R37 ;  /* 0x00d9002512007388 */ /* 0x000fe20000000800 */
[----:B------:R-:W-:Y:S02]  /*1110*/  FMUL.FTZ R34, R34, UR5 ;  /* 0x0000000522227c20 */ /* 0x000fe40008410000 */
[----:B------:R-:W-:Y:S01]  /*1120*/  F2FP.F16.F32.PACK_AB R16, R16, R35 ;  /* 0x000000231010723e */ /* 0x000fe200000000ff */
[----:B------:R-:W-:Y:S01]  /*1130*/  STS [R18+0xc400], R9 ;  /* 0x00c4000912007388 */ /* 0x000fe20000000800 */
[----:B------:R-:W-:-:S03]  /*1140*/  FMUL.FTZ R17, R38, UR5 ;  /* 0x0000000526117c20 */ /* 0x000fc60008410000 */
[----:B------:R-:W-:Y:S01]  /*1150*/  STS [R18+0xc500], R10 ;  /* 0x00c5000a12007388 */ /* 0x000fe20000000800 */
[----:B0-----:R-:W-:Y:S01]  /*1160*/  FMUL.FTZ R36, R36, UR5 ;  /* 0x0000000524247c20 */ /* 0x001fe20008410000 */
[----:B------:R-:W-:Y:S02]  /*1170*/  F2FP.F16.F32.PACK_AB R17, R17, R34 ;  /* 0x000000221111723e */ /* 0x000fe400000000ff */
[----:B------:R-:W-:Y:S01]  /*1180*/  STS [R18+0xdc00], R43 ;  /* 0x00dc002b12007388 */ /* 0x000fe20000000800 */
[----:B-1----:R-:W-:-:S03]  /*1190*/  FMUL.FTZ R41, R41, UR5 ;  /* 0x0000000529297c20 */ /* 0x002fc60008410000 */
[----:B------:R-:W-:Y:S01]  /*11a0*/  STS [R18+0xdd00], R44 ;  /* 0x00dd002c12007388 */ /* 0x000fe20000000800 */
[----:B--2---:R-:W-:Y:S01]  /*11b0*/  FMUL.FTZ R40, R40, UR5 ;  /* 0x0000000528287c20 */ /* 0x004fe20008410000 */
[----:B------:R-:W-:Y:S02]  /*11c0*/  F2FP.F16.F32.PACK_AB R36, R41, R36 ;  /* 0x000000242924723e */ /* 0x000fe400000000ff */
[----:B------:R-:W-:Y:S01]  /*11d0*/  STS [R18+0xc800], R20 ;  /* 0x00c8001412007388 */ /* 0x000fe20000000800 */
[----:B---3--:R-:W-:Y:S01]  /*11e0*/  FMUL.FTZ R19, R42, UR5 ;  /* 0x000000052a137c20 */ /* 0x008fe20008410000 */
[----:B------:R-:W-:Y:S02]  /*11f0*/  ULDC UR5, c[0x0][0x244] ;  /* 0x0000910000057ab9 */ /* 0x000fe40000000800 */
[----:B------:R-:W-:Y:S01]  /*1200*/  STS [R18+0xc900], R21 ;  /* 0x00c9001512007388 */ /* 0x000fe20000000800 */
[----:B------:R-:W-:Y:S01]  /*1210*/  ISETP.GE.AND P0, PT, R56, UR5, PT ;  /* 0x0000000538007c0c */ /* 0x000fe2000bf06270 */
[C---:B----4-:R-:W-:Y:S01]  /*1220*/  IMAD.WIDE.U32 R56, R22.reuse, UR8, R56 ;  /* 0x0000000816387c25 */ /* 0x050fe2000f8e0038 */
[----:B------:R-:W-:Y:S01]  /*1230*/  F2FP.F16.F32.PACK_AB R19, R19, R40 ;  /* 0x000000281313723e */ /* 0x000fe200000000ff */
[----:B------:R-:W-:Y:S04]  /*1240*/  STS [R18+0xe000], R11 ;  /* 0x00e0000b12007388 */ /* 0x000fe80000000800 */
[----:B------:R0:W-:Y:S04]  /*1250*/  STS [R18+0xe100], R12 ;  /* 0x00e1000c12007388 */ /* 0x0001e80000000800 */
[----:B------:R-:W-:Y:S04]  /*1260*/  STS [R18+0xf000], R13 ;  /* 0x00f0000d12007388 */ /* 0x000fe80000000800 */
[----:B------:R1:W-:Y:S01]  /*1270*/  STS [R18+0xf100], R14 ;  /* 0x00f1000e12007388 */ /* 0x0003e20000000800 */
[----:B0-----:R-:W-:-:S03]  /*1280*/  IMAD R12, R22, UR9, RZ ;  /* 0x00000009160c7c24 */ /* 0x001fc6000f8e02ff */
[----:B------:R0:W-:Y:S04]  /*1290*/  STS [R18+0x10800], R31 ;  /* 0x0108001f12007388 */ /* 0x0001e80000000800 */
[----:B------:R0:W-:Y:S01]  /*12a0*/  STS [R18+0x10900], R32 ;  /* 0x0109002012007388 */ /* 0x0001e20000000800 */
[----:B-1----:R-:W-:Y:S01]  /*12b0*/  VIMNMX R14, R3, 0x60, PT ;  /* 0x00000060030e7848 */ /* 0x002fe20003fe0100 */
[----:B------:R-:W-:Y:S02]  /*12c0*/  VIADD R3, R58, 0x10 ;  /* 0x000000103a037836 */ /* 0x000fe40000000000 */
[----:B------:R0:W-:Y:S01]  /*12d0*/  STS [R18+0xf400], R15 ;  /* 0x00f4000f12007388 */ /* 0x0001e20000000800 */
[----:B------:R-:W-:Y:S01]  /*12e0*/  ISETP.GE.OR P3, PT, R7, R14, P0 ;  /* 0x0000000e0700720c */ /* 0x000fe20000766670 */
[----:B------:R-:W-:-:S02]  /*12f0*/  IMAD R7, R23, UR8, R12 ;  /* 0x0000000817077c24 */ /* 0x000fc4000f8e020c */
[----:B------:R0:W-:Y:S01]  /*1300*/  STS [R18+0xf500], R26 ;  /* 0x00f5001a12007388 */ /* 0x0001e20000000800 */
[CC--:B------:R-:W-:Y:S01]  /*1310*/  ISETP.GE.OR P5, PT, R58.reuse, R14.reuse, P0 ;  /* 0x0000000e3a00720c */ /* 0x0c0fe200007a6670 */
[----:B------:R-:W-:Y:S01]  /*1320*/  ULDC.64 UR8, c[0x0][0x260] ;  /* 0x0000980000087ab9 */ /* 0x000fe20000000a00 */
[-C--:B------:R-:W-:Y:S01]  /*1330*/  ISETP.GE.OR P4, PT, R3, R14.reuse, P0 ;  /* 0x0000000e0300720c */ /* 0x080fe20000786670 */
[----:B------:R0:W-:Y:S01]  /*1340*/  STS [R18+0x10c00], R16 ;  /* 0x010c001012007388 */ /* 0x0001e20000000800 */
[----:B------:R-:W-:Y:S01]  /*1350*/  VIADD R3, R58, 0x30 ;  /* 0x000000303a037836 */ /* 0x000fe20000000000 */
[----:B------:R-:W-:Y:S01]  /*1360*/  IADD3 R57, R57, R7, RZ ;  /* 0x0000000739397210 */ /* 0x000fe20007ffe0ff */
[----:B------:R-:W-:Y:S01]  /*1370*/  IMAD R53, R53, UR8, RZ ;  /* 0x0000000835357c24 */ /* 0x000fe2000f8e02ff */
[----:B------:R0:W-:Y:S01]  /*1380*/  STS [R18+0x10d00], R17 ;  /* 0x010d001112007388 */ /* 0x0001e20000000800 */
[----:B------:R-:W-:Y:S02]  /*1390*/  LEA R12, R2, UR4, 0x1 ;  /* 0x00000004020c7c11 */ /* 0x000fe4000f8e08ff */
[----:B------:R-:W-:Y:S01]  /*13a0*/  ISETP.GE.OR P2, PT, R3, R14, P0 ;  /* 0x0000000e0300720c */ /* 0x000fe20000746670 */
[----:B------:R0:W-:Y:S01]  /*13b0*/  STS [R18+0xf800], R24 ;  /* 0x00f8001812007388 */ /* 0x0001e20000000800 */
[----:B------:R-:W-:-:S02]  /*13c0*/  VIADD R3, R58, 0x40 ;  /* 0x000000403a037836 */ /* 0x000fc40000000000 */
[----:B------:R-:W-:Y:S01]  /*13d0*/  VIADD R58, R58, 0x50 ;  /* 0x000000503a3a7836 */ /* 0x000fe20000000000 */
[----:B------:R0:W-:Y:S01]  /*13e0*/  STS [R18+0xf900], R25 ;  /* 0x00f9001912007388 */ /* 0x0001e20000000800 */
[C---:B------:R-:W-:Y:S01]  /*13f0*/  IMAD R53, R54.reuse, UR9, R53 ;  /* 0x0000000936357c24 */ /* 0x040fe2000f8e0235 */
[-C--:B------:R-:W-:Y:S01]  /*1400*/  ISETP.GE.OR P1, PT, R3, R14.reuse, P0 ;  /* 0x0000000e0300720c */ /* 0x080fe20000726670 */
[----:B------:R-:W-:Y:S01]  /*1410*/  IMAD.WIDE.U32 R54, R54, UR8, R56 ;  /* 0x0000000836367c25 */ /* 0x000fe2000f8e0038 */
[----:B------:R0:W-:Y:S01]  /*1420*/  STS [R18+0x11000], R36 ;  /* 0x0110002412007388 */ /* 0x0001e20000000800 */
[----:B------:R-:W-:Y:S02]  /*1430*/  ISETP.GE.OR P0, PT, R58, R14, P0 ;  /* 0x0000000e3a00720c */ /* 0x000fe40000706670 */
[----:B------:R-:W-:Y:S01]  /*1440*/  IMAD.IADD R3, R55, 0x1, R53 ;  /* 0x0000000137037824 */ /* 0x000fe200078e0235 */
[----:B------:R0:W-:Y:S01]  /*1450*/  STS [R18+0x11100], R19 ;  /* 0x0111001312007388 */ /* 0x0001e20000000800 */
[----:B------:R-:W-:Y:S06]  /*1460*/  BAR.SYNC.DEFER_BLOCKING 0x0 ;  /* 0x0000000000007b1d */ /* 0x000fec0000010000 */
[----:B------:R0:W1:Y:S01]  /*1470*/  LDS.128 R8, [R6+0xca00] ;  /* 0x00ca000006087984 */ /* 0x0000620000000c00 */
[----:B------:R-:W-:Y:S05]  /*1480*/  @P5 BRA `(.L_x_25) ;  /* 0x00000000002c5947 */ /* 0x000fea0003800000 */
[----:B0-----:R-:W0:Y:S01]  /*1490*/  LDS.128 R12, [R12] ;  /* 0x000000000c0c7984 */ /* 0x001e220000000c00 */
[----:B------:R-:W-:Y:S01]  /*14a0*/  ULDC.64 UR4, c[0x0][0x250] ;  /* 0x0000940000047ab9 */ /* 0x000fe20000000a00 */
[----:B------:R-:W-:Y:S02]  /*14b0*/  IMAD.MOV.U32 R2, RZ, RZ, R54 ;  /* 0x000000ffff027224 */ /* 0x000fe400078e0036 */
[----:B------:R-:W-:Y:S02]  /*14c0*/  IMAD R7, R5, UR4, RZ ;  /* 0x0000000405077c24 */ /* 0x000fe4000f8e02ff */
[----:B------:R-:W-:-:S04]  /*14d0*/  IMAD.WIDE.U32 R16, R4, UR4, R2 ;  /* 0x0000000404107c25 */ /* 0x000fc8000f8e0002 */
[----:B------:R-:W-:Y:S01]  /*14e0*/  IMAD R7, R4, UR5, R7 ;  /* 0x0000000504077c24 */ /* 0x000fe2000f8e0207 */
[----:B------:R-:W-:Y:S02]  /*14f0*/  ULDC.64 UR4, c[0x0][0x238] ;  /* 0x00008e0000047ab9 */ /* 0x000fe40000000a00 */
[----:B------:R-:W-:Y:S01]  /*1500*/  LEA R18, P5, R16, UR4, 0x1 ;  /* 0x0000000410127c11 */ /* 0x000fe2000f8a08ff */
[----:B------:R-:W-:-:S05]  /*1510*/  IMAD.IADD R7, R17, 0x1, R7 ;  /* 0x0000000111077824 */ /* 0x000fca00078e0207 */
[----:B------:R-:W-:-:S05]  /*1520*/  LEA.HI.X R19, R16, UR5, R7, 0x1, P5 ;  /* 0x0000000510137c11 */ /* 0x000fca000a8f0c07 */
[----:B0-----:R2:W-:Y:S02]  /*1530*/  STG.E.128 desc[UR6][R18.64], R12 ;  /* 0x0000000c12007986 */ /* 0x0015e4000c101d06 */
.L_x_25:
[----:B------:R-:W-:Y:S05]  /*1540*/  BSYNC B0 ;  /* 0x0000000000007941 */ /* 0x000fea0003800000 */
.L_x_24:
[----:B0-2---:R0:W2:Y:S01]  /*1550*/  LDS.128 R12, [R6+0xc200] ;  /* 0x00c20000060c7984 */ /* 0x0050a20000000c00 */
[----:B------:R-:W-:Y:S04]  /*1560*/  BSSY B0, `(.L_x_26) ;  /* 0x000000f000007945 */ /* 0x000fe80003800000 */
[----:B------:R-:W-:Y:S05]  /*1570*/  @P4 BRA `(.L_x_27) ;  /* 0x0000000000344947 */ /* 0x000fea0003800000 */
[----:B------:R-:W-:Y:S01]  /*1580*/  IADD3 R7, P4, R4, 0x10, RZ ;  /* 0x0000001004077810 */ /* 0x000fe20007f9e0ff */
[----:B------:R-:W-:Y:S01]  /*1590*/  ULDC.64 UR4, c[0x0][0x250] ;  /* 0x0000940000047ab9 */ /* 0x000fe20000000a00 */
[----:B------:R-:W-:Y:S02]  /*15a0*/  IMAD.MOV.U32 R16, RZ, RZ, R54 ;  /* 0x000000ffff107224 */ /* 0x000fe400078e0036 */
[----:B------:R-:W-:Y:S01]  /*15b0*/  IADD3.X R0, RZ, R5, RZ, P4, !PT ;  /* 0x00000005ff007210 */ /* 0x000fe200027fe4ff */
[----:B------:R-:W-:-:S04]  /*15c0*/  IMAD.MOV.U32 R17, RZ, RZ, R3 ;  /* 0x000000ffff117224 */ /* 0x000fc800078e0003 */
[----:B------:R-:W-:Y:S02]  /*15d0*/  IMAD R0, R0, UR4, RZ ;  /* 0x0000000400007c24 */ /* 0x000fe4000f8e02ff */
[----:B------:R-:W-:-:S04]  /*15e0*/  IMAD.WIDE.U32 R16, R7, UR4, R16 ;  /* 0x0000000407107c25 */ /* 0x000fc8000f8e0010 */
[----:B------:R-:W-:Y:S01]  /*15f0*/  IMAD R7, R7, UR5, R0 ;  /* 0x0000000507077c24 */ /* 0x000fe2000f8e0200 */
[----:B------:R-:W-:Y:S02]  /*1600*/  ULDC.64 UR4, c[0x0][0x238] ;  /* 0x00008e0000047ab9 */ /* 0x000fe40000000a00 */
[----:B------:R-:W-:Y:S01]  /*1610*/  LEA R18, P4, R16, UR4, 0x1 ;  /* 0x0000000410127c11 */ /* 0x000fe2000f8808ff */
[----:B------:R-:W-:-:S05]  /*1620*/  IMAD.IADD R7, R17, 0x1, R7 ;  /* 0x0000000111077824 */ /* 0x000fca00078e0207 */
[----:B------:R-:W-:-:S05]  /*1630*/  LEA.HI.X R19, R16, UR5, R7, 0x1, P4 ;  /* 0x0000000510137c11 */ /* 0x000fca000a0f0c07 */
[----:B--2---:R3:W-:Y:S02]  /*1640*/  STG.E.128 desc[UR6][R18.64], R12 ;  /* 0x0000000c12007986 */ /* 0x0047e4000c101d06 */
.L_x_27:
[----:B------:R-:W-:Y:S05]  /*1650*/  BSYNC B0 ;  /* 0x0000000000007941 */ /* 0x000fea0003800000 */
.L_x_26:
[----:B--23--:R2:W3:Y:S01]  /*1660*/  LDS.128 R12, [R6+0xc400] ;  /* 0x00c40000060c7984 */ /* 0x00c4e20000000c00 */
        /* <DEDUP_REMOVED lines=14> */
[----:B---3--:R4:W-:Y:S02]  /*1750*/  STG.E.128 desc[UR6][R18.64], R12 ;  /* 0x0000000c12007986 */ /* 0x0089e4000c101d06 */
.L_x_29:
[----:B------:R-:W-:Y:S05]  /*1760*/  BSYNC B0 ;  /* 0x0000000000007941 */ /* 0x000fea0003800000 */
.L_x_28:
[----:B---34-:R3:W4:Y:S01]  /*1770*/  LDS.128 R12, [R6+0xc600] ;  /* 0x00c60000060c7984 */ /* 0x0187220000000c00 */
        /* <DEDUP_REMOVED lines=11> */
[----:B------:R-:W-:Y:S02]  /*1830*/  LEA R18, P2, R16, UR4, 0x1 ;  /* 0x0000000410127c11 */ /* 0x000fe4000f8408ff */
[----:B------:R-:W-:-:S04]  /*1840*/  IADD3 R7, R17, R7, RZ ;  /* 0x0000000711077210 */ /* 0x000fc80007ffe0ff */
[----:B------:R-:W-:-:S05]  /*1850*/  LEA.HI.X R19, R16, UR5, R7, 0x1, P2 ;  /* 0x0000000510137c11 */ /* 0x000fca00090f0c07 */
[----:B----4-:R4:W-:Y:S02]  /*1860*/  STG.E.128 desc[UR6][R18.64], R12 ;  /* 0x0000000c12007986 */ /* 0x0109e4000c101d06 */
.L_x_31:
[----:B------:R-:W-:Y:S05]  /*1870*/  BSYNC B0 ;  /* 0x0000000000007941 */ /* 0x000fea0003800000 */
.L_x_30:
[----:B----4-:R4:W0:Y:S01]  /*1880*/  LDS.128 R12, [R6+0xc800] ;  /* 0x00c80000060c7984 */ /* 0x0108220000000c00 */
[----:B------:R-:W-:Y:S04]  /*1890*/  BSSY B0, `(.L_x_32) ;  /* 0x000000f000007945 */ /* 0x000fe80003800000 */
[----:B------:R-:W-:Y:S05]  /*18a0*/  @P1 BRA `(.L_x_33) ;  /* 0x0000000000341947 */ /* 0x000fea0003800000 */
[----:B------:R-:W-:Y:S01]  /*18b0*/  IADD3 R17, P1, R4, 0x40, RZ ;  /* 0x0000004004117810 */ /* 0x000fe20007f3e0ff */
[----:B------:R-:W-:Y:S01]  /*18c0*/  ULDC.64 UR4, c[0x0][0x250] ;  /* 0x0000940000047ab9 */ /* 0x000fe20000000a00 */
[----:B------:R-:W-:Y:S01]  /*18d0*/  MOV R7, R3 ;  /* 0x0000000300077202 */ /* 0x000fe20000000f00 */
[----:B0-234-:R-:W-:Y:S02]  /*18e0*/  IMAD.MOV.U32 R6, RZ, RZ, R54 ;  /* 0x000000ffff067224 */ /* 0x01dfe400078e0036 */
[----:B------:R-:W-:Y:S02]  /*18f0*/  IMAD.X R0, RZ, RZ, R5, P1 ;  /* 0x000000ffff007224 */ /* 0x000fe400008e0605 */
[----:B------:R-:W-:-:S04]  /*1900*/  IMAD.WIDE.U32 R6, R17, UR4, R6 ;  /* 0x0000000411067c25 */ /* 0x000fc8000f8e0006 */
[----:B------:R-:W-:-:S04]  /*1910*/  IMAD R0, R0, UR4, RZ ;  /* 0x0000000400007c24 */ /* 0x000fc8000f8e02ff */
[----:B------:R-:W-:Y:S01]  /*1920*/  IMAD R17, R17, UR5, R0 ;  /* 0x0000000511117c24 */ /* 0x000fe2000f8e0200 */
[----:B------:R-:W-:Y:S02]  /*1930*/  ULDC.64 UR4, c[0x0][0x238] ;  /* 0x00008e0000047ab9 */ /* 0x000fe40000000a00 */
[----:B------:R-:W-:Y:S01]  /*1940*/  LEA R16, P1, R6, UR4, 0x1 ;  /* 0x0000000406107c11 */ /* 0x000fe2000f8208ff */
[----:B------:R-:W-:-:S05]  /*1950*/  IMAD.IADD R7, R7, 0x1, R17 ;  /* 0x0000000107077824 */ /* 0x000fca00078e0211 */
[----:B------:R-:W-:-:S05]  /*1960*/  LEA.HI.X R17, R6, UR5, R7, 0x1, P1 ;  /* 0x0000000506117c11 */ /* 0x000fca00088f0c07 */
[----:B------:R0:W-:Y:S02]  /*1970*/  STG.E.128 desc[UR6][R16.64], R12 ;  /* 0x0000000c10007986 */ /* 0x0001e4000c101d06 */
.L_x_33:
[----:B------:R-:W-:Y:S05]  /*1980*/  BSYNC B0 ;  /* 0x0000000000007941 */ /* 0x000fea0003800000 */
.L_x_32:
[----:B------:R-:W-:Y:S05]  /*1990*/  @P0 EXIT ;  /* 0x000000000000094d */ /* 0x000fea0003800000 */
[----:B------:R-:W-:Y:S01]  /*19a0*/  IADD3 R7, P0, R4, 0x50, RZ ;  /* 0x0000005004077810 */ /* 0x000fe20007f1e0ff */
[----:B------:R-:W-:Y:S01]  /*19b0*/  ULDC.64 UR4, c[0x0][0x250] ;  /* 0x0000940000047ab9 */ /* 0x000fe20000000a00 */
[----:B------:R-:W-:-:S03]  /*19c0*/  MOV R2, R54 ;  /* 0x0000003600027202 */ /* 0x000fc60000000f00 */
        /* <DEDUP_REMOVED lines=8> */
[----:B-1----:R-:W-:Y:S01]  /*1a50*/  STG.E.128 desc[UR6][R4.64], R8 ;  /* 0x0000000804007986 */ /* 0x002fe2000c101d06 */
[----:B------:R-:W-:Y:S05]  /*1a60*/  EXIT ;  /* 0x000000000000794d */ /* 0x000fea0003800000 */
.L_x_34:
        /* <DEDUP_REMOVED lines=9> */
.L_x_120:


//--------------------- .text._ZN7cutlass13device_kernelIN5flash19enable_sm80_to_sm89INS1_16FlashAttnBwdSm80INS1_25CollectiveMainloopBwdSm80ILi2ELi1EN4cute5tupleIJNS5_1CILi64EEENS7_ILi96EEENS7_ILi128EEEEEENS_6half_tEfNS_4arch4Sm80ELb1ELb0ELb0ELb1ELb1ELb0ELb0ELb0ELi2ELi2ELi2ELi2ELb1EEENS1_24CollectiveEpilogueBwdGQAISB_fSE_Li256ELb1ELb1EEENS1_25SingleTileBwdLPTSchedulerILb1ELi96ELb1EEEEEEEEEvNT_6ParamsE --------------------------
	.section	.text._ZN7cutlass13device_kernelIN5flash19enable_sm80_to_sm89INS1_16FlashAttnBwdSm80INS1_25CollectiveMainloopBwdSm80ILi2ELi1EN4cute5tupleIJNS5_1CILi64EEENS7_ILi96EEENS7_ILi128EEEEEENS_6half_tEfNS_4arch4Sm80ELb1ELb0ELb0ELb1ELb1ELb0ELb0ELb0ELi2ELi2ELi2ELi2ELb1EEENS1_24CollectiveEpilogueBwdGQAISB_fSE_Li256ELb1ELb1EEENS1_25SingleTileBwdLPTSchedulerILb1ELi96ELb1EEEEEEEEEvNT_6ParamsE,"ax",@progbits
	.align	128
.text._ZN7cutlass13device_kernelIN5flash19enable_sm80_to_sm89INS1_16FlashAttnBwdSm80INS1_25CollectiveMainloopBwdSm80ILi2ELi1EN4cute5tupleIJNS5_1CILi64EEENS7_ILi96EEENS7_ILi128EEEEEENS_6half_tEfNS_4arch4Sm80ELb1ELb0ELb0ELb1ELb1ELb0ELb0ELb0ELi2ELi2ELi2ELi2ELb1EEENS1_24CollectiveEpilogueBwdGQAISB_fSE_Li256ELb1ELb1EEENS1_25SingleTileBwdLPTSchedulerILb1ELi96ELb1EEEEEEEEEvNT_6ParamsE:
        .type           _ZN7cutlass13device_kernelIN5flash19enable_sm80_to_sm89INS1_16FlashAttnBwdSm80INS1_25CollectiveMainloopBwdSm80ILi2ELi1EN4cute5tupleIJNS5_1CILi64EEENS7_ILi96EEENS7_ILi128EEEEEENS_6half_tEfNS_4arch4Sm80ELb1ELb0ELb0ELb1ELb1ELb0ELb0ELb0ELi2ELi2ELi2ELi2ELb1EEENS1_24CollectiveEpilogueBwdGQAISB_fSE_Li256ELb1ELb1EEENS1_25SingleTileBwdLPTSchedulerILb1ELi96ELb1EEEEEEEEEvNT_6ParamsE,@function
        .size           _ZN7cutlass13device_kernelIN5flash19enable_sm80_to_sm89INS1_16FlashAttnBwdSm80INS1_25CollectiveMainloopBwdSm80ILi2ELi1EN4cute5tupleIJNS5_1CILi64EEENS7_ILi96EEENS7_ILi128EEEEEENS_6half_tEfNS_4arch4Sm80ELb1ELb0ELb0ELb1ELb1ELb0ELb0ELb0ELi2ELi2ELi2ELi2ELb1EEENS1_24CollectiveEpilogueBwdGQAISB_fSE_Li256ELb1ELb1EEENS1_25SingleTileBwdLPTSchedulerILb1ELi96ELb1EEEEEEEEEvNT_6ParamsE,(.L_x_121 - _ZN7cutlass13device_kernelIN5flash19enable_sm80_to_sm89INS1_16FlashAttnBwdSm80INS1_25CollectiveMainloopBwdSm80ILi2ELi1EN4cute5tupleIJNS5_1CILi64EEENS7_ILi96EEENS7_ILi128EEEEEENS_6half_tEfNS_4arch4Sm80ELb1ELb0ELb0ELb1ELb1ELb0ELb0ELb0ELi2ELi2ELi2ELi2ELb1EEENS1_24CollectiveEpilogueBwdGQAISB_fSE_Li256ELb1ELb1EEENS1_25SingleTileBwdLPTSchedulerILb1ELi96ELb1EEEEEEEEEvNT_6ParamsE)
        .other          _ZN7cutlass13device_kernelIN5flash19enable_sm80_to_sm89INS1_16FlashAttnBwdSm80INS1_25CollectiveMainloopBwdSm80ILi2ELi1EN4cute5tupleIJNS5_1CILi64EEENS7_ILi96EEENS7_ILi128EEEEEENS_6half_tEfNS_4arch4Sm80ELb1ELb0ELb0ELb1ELb1ELb0ELb0ELb0ELi2ELi2ELi2ELi2ELb1EEENS1_24CollectiveEpilogueBwdGQAISB_fSE_Li256ELb1ELb1EEENS1_25SingleTileBwdLPTSchedulerILb1ELi96ELb1EEEEEEEEEvNT_6ParamsE,@"STO_CUDA_ENTRY STV_DEFAULT"
_ZN7cutlass13device_kernelIN5flash19enable_sm80_to_sm89INS1_16FlashAttnBwdSm80INS1_25CollectiveMainloopBwdSm80ILi2ELi1EN4cute5tupleIJNS5_1CILi64EEENS7_ILi96EEENS7_ILi128EEEEEENS_6half_tEfNS_4arch4Sm80ELb1ELb0ELb0ELb1ELb1ELb0ELb0ELb0ELi2ELi2ELi2ELi2ELb1EEENS1_24CollectiveEpilogueBwdGQAISB_fSE_Li256ELb1ELb1EEENS1_25SingleTileBwdLPTSchedulerILb1ELi96ELb1EEEEEEEEEvNT_6ParamsE:
[----:B------:R-:W-:Y:S01]  /*0000*/  LDC R1, c[0x0][0x28] ;  /* 0x00000a00ff017b82 */ /* 0x000fe20000000800 */
[----:B------:R-:W-:Y:S05]  /*0010*/  EXIT ;  /* 0x000000000000794d */ /* 0x000fea0003800000 */
.L_x_35:
        /* <DEDUP_REMOVED lines=14> */
.L_x_121:


//--------------------- .text._ZN7cutlass13device_kernelIN5flash19enable_sm80_to_sm89INS1_16FlashAttnBwdSm80INS1_25CollectiveMainloopBwdSm80ILi2ELi2EN4cute5tupleIJNS5_1CILi64EEENS7_ILi128EEES9_EEENS_6half_tEfNS_4arch4Sm80ELb0ELb0ELb0ELb0ELb0ELb0ELb0ELb0ELi2ELi2ELi2ELi2ELb0EEENS1_21CollectiveEpilogueBwdISA_SB_SD_Li256ELb0ELb0ELi4EEENS1_19SingleTileSchedulerILb0ELb0ELb0ELi128EEEEEEEEEvNT_6ParamsE --------------------------
	.section	.text._ZN7cutlass13device_kernelIN5flash19enable_sm80_to_sm89INS1_16FlashAttnBwdSm80INS1_25CollectiveMainloopBwdSm80ILi2ELi2EN4cute5tupleIJNS5_1CILi64EEENS7_ILi128EEES9_EEENS_6half_tEfNS_4arch4Sm80ELb0ELb0ELb0ELb0ELb0ELb0ELb0ELb0ELi2ELi2ELi2ELi2ELb0EEENS1_21CollectiveEpilogueBwdISA_SB_SD_Li256ELb0ELb0ELi4EEENS1_19SingleTileSchedulerILb0ELb0ELb0ELi128EEEEEEEEEvNT_6ParamsE,"ax",@progbits
	.align	128
.text._ZN7cutlass13device_kernelIN5flash19enable_sm80_to_sm89INS1_16FlashAttnBwdSm80INS1_25CollectiveMainloopBwdSm80ILi2ELi2EN4cute5tupleIJNS5_1CILi64EEENS7_ILi128EEES9_EEENS_6half_tEfNS_4arch4Sm80ELb0ELb0ELb0ELb0ELb0ELb0ELb0ELb0ELi2ELi2ELi2ELi2ELb0EEENS1_21CollectiveEpilogueBwdISA_SB_SD_Li256ELb0ELb0ELi4EEENS1_19SingleTileSchedulerILb0ELb0ELb0ELi128EEEEEEEEEvNT_6ParamsE:
        .type           _ZN7cutlass13device_kernelIN5flash19enable_sm80_to_sm89INS1_16FlashAttnBwdSm80INS1_25CollectiveMainloopBwdSm80ILi2ELi2EN4cute5tupleIJNS5_1CILi64EEENS7_ILi128EEES9_EEENS_6half_tEfNS_4arch4Sm80ELb0ELb0ELb0ELb0ELb0ELb0ELb0ELb0ELi2ELi2ELi2ELi2ELb0EEENS1_21CollectiveEpilogueBwdISA_SB_SD_Li256ELb0ELb0ELi4EEENS1_19SingleTileSchedulerILb0ELb0ELb0ELi128EEEEEEEEEvNT_6ParamsE,@function
        .size           _ZN7cutlass13device_kernelIN5flash19enable_sm80_to_sm89INS1_16FlashAttnBwdSm80INS1_25CollectiveMainloopBwdSm80ILi2ELi2EN4cute5tupleIJNS5_1CILi64EEENS7_ILi128EEES9_EEENS_6half_tEfNS_4arch4Sm80ELb0ELb0ELb0ELb0ELb0ELb0ELb0ELb0ELi2ELi2ELi2ELi2ELb0EEENS1_21CollectiveEpilogueBwdISA_SB_SD_Li256ELb0ELb0ELi4EEENS1_19SingleTileSchedulerILb0ELb0ELb0ELi128EEEEEEEEEvNT_6ParamsE,(.L_x_122 - _ZN7cutlass13device_kernelIN5flash19enable_sm80_to_sm89INS1_16FlashAttnBwdSm80INS1_25CollectiveMainloopBwdSm80ILi2ELi2EN4cute5tupleIJNS5_1CILi64EEENS7_ILi128EEES9_EEENS_6half_tEfNS_4arch4Sm80ELb0ELb0ELb0ELb0ELb0ELb0ELb0ELb0ELi2ELi2ELi2ELi2ELb0EEENS1_21CollectiveEpilogueBwdISA_SB_SD_Li256ELb0ELb0ELi4EEENS1_19SingleTileSchedulerILb0ELb0ELb0ELi128EEEEEEEEEvNT_6ParamsE)
        .other          _ZN7cutlass13device_kernelIN5flash19enable_sm80_to_sm89INS1_16FlashAttnBwdSm80INS1_25CollectiveMainloopBwdSm80ILi2ELi2EN4cute5tupleIJNS5_1CILi64EEENS7_ILi128EEES9_EEENS_6half_tEfNS_4arch4Sm80ELb0ELb0ELb0ELb0ELb0ELb0ELb0ELb0ELi2ELi2ELi2ELi2ELb0EEENS1_21CollectiveEpilogueBwdISA_SB_SD_Li256ELb0ELb0ELi4EEENS1_19SingleTileSchedulerILb0ELb0ELb0ELi128EEEEEEEEEvNT_6ParamsE,@"STO_CUDA_ENTRY STV_DEFAULT"
_ZN7cutlass13device_kernelIN5flash19enable_sm80_to_sm89INS1_16FlashAttnBwdSm80INS1_25CollectiveMainloopBwdSm80ILi2ELi2EN4cute5tupleIJNS5_1CILi64EEENS7_ILi128EEES9_EEENS_6half_tEfNS_4arch4Sm80ELb0ELb0ELb0ELb0ELb0ELb0ELb0ELb0ELi2ELi2ELi2ELi2ELb0EEENS1_21CollectiveEpilogueBwdISA_SB_SD_Li256ELb0ELb0ELi4EEENS1_19SingleTileSchedulerILb0ELb0ELb0ELi128EEEEEEEEEvNT_6ParamsE:
[----:B------:R-:W-:Y:S01]  /*0000*/  LDC R1, c[0x0][0x28] ;  /* 0x00000a00ff017b82 */ /* 0x000fe20000000800 */
[----:B------:R-:W-:Y:S05]  /*0010*/  EXIT ;  /* 0x000000000000794d */ /* 0x000fea0003800000 */
.L_x_36:
        /* <DEDUP_REMOVED lines=14> */
.L_x_122:


//--------------------- .text._ZN7cutlass13device_kernelIN5flash19enable_sm80_to_sm89INS1_16FlashAttnBwdSm80INS1_25CollectiveMainloopBwdSm80ILi2ELi2EN4cute5tupleIJNS5_1CILi64EEENS7_ILi128EEES9_EEENS_6half_tEfNS_4arch4Sm80ELb0ELb0ELb0ELb0ELb1ELb0ELb0ELb0ELi2ELi2ELi2ELi2ELb0EEENS1_21CollectiveEpilogueBwdISA_SB_SD_Li256ELb0ELb0ELi4EEENS1_19SingleTileSchedulerILb0ELb0ELb0ELi128EEEEEEEEEvNT_6ParamsE --------------------------
	.section	.text._ZN7cutlass13device_kernelIN5flash19enable_sm80_to_sm89INS1_16FlashAttnBwdSm80INS1_25CollectiveMainloopBwdSm80ILi2ELi2EN4cute5tupleIJNS5_1CILi64EEENS7_ILi128EEES9_EEENS_6half_tEfNS_4arch4Sm80ELb0ELb0ELb0ELb0ELb1ELb0ELb0ELb0ELi2ELi2ELi2ELi2ELb0EEENS1_21CollectiveEpilogueBwdISA_SB_SD_Li256ELb0ELb0ELi4EEENS1_19SingleTileSchedulerILb0ELb0ELb0ELi128EEEEEEEEEvNT_6ParamsE,"ax",@progbits
	.align	128
.text._ZN7cutlass13device_kernelIN5flash19enable_sm80_to_sm89INS1_16FlashAttnBwdSm80INS1_25CollectiveMainloopBwdSm80ILi2ELi2EN4cute5tupleIJNS5_1CILi64EEENS7_ILi128EEES9_EEENS_6half_tEfNS_4arch4Sm80ELb0ELb0ELb0ELb0ELb1ELb0ELb0ELb0ELi2ELi2ELi2ELi2ELb0EEENS1_21CollectiveEpilogueBwdISA_SB_SD_Li256ELb0ELb0ELi4EEENS1_19SingleTileSchedulerILb0ELb0ELb0ELi128EEEEEEEEEvNT_6ParamsE:
        .type           _ZN7cutlass13device_kernelIN5flash19enable_sm80_to_sm89INS1_16FlashAttnBwdSm80INS1_25CollectiveMainloopBwdSm80ILi2ELi2EN4cute5tupleIJNS5_1CILi64EEENS7_ILi128EEES9_EEENS_6half_tEfNS_4arch4Sm80ELb0ELb0ELb0ELb0ELb1ELb0ELb0ELb0ELi2ELi2ELi2ELi2ELb0EEENS1_21CollectiveEpilogueBwdISA_SB_SD_Li256ELb0ELb0ELi4EEENS1_19SingleTileSchedulerILb0ELb0ELb0ELi128EEEEEEEEEvNT_6ParamsE,@function
        .size           _ZN7cutlass13device_kernelIN5flash19enable_sm80_to_sm89INS1_16FlashAttnBwdSm80INS1_25CollectiveMainloopBwdSm80ILi2ELi2EN4cute5tupleIJNS5_1CILi64EEENS7_ILi128EEES9_EEENS_6half_tEfNS_4arch4Sm80ELb0ELb0ELb0ELb0ELb1ELb0ELb0ELb0ELi2ELi2ELi2ELi2ELb0EEENS1_21CollectiveEpilogueBwdISA_SB_SD_Li256ELb0ELb0ELi4EEENS1_19SingleTileSchedulerILb0ELb0ELb0ELi128EEEEEEEEEvNT_6ParamsE,(.L_x_123 - _ZN7cutlass13device_kernelIN5flash19enable_sm80_to_sm89INS1_16FlashAttnBwdSm80INS1_25CollectiveMainloopBwdSm80ILi2ELi2EN4cute5tupleIJNS5_1CILi64EEENS7_ILi128EEES9_EEENS_6half_tEfNS_4arch4Sm80ELb0ELb0ELb0ELb0ELb1ELb0ELb0ELb0ELi2ELi2ELi2ELi2ELb0EEENS1_21CollectiveEpilogueBwdISA_SB_SD_Li256ELb0ELb0ELi4EEENS1_19SingleTileSchedulerILb0ELb0ELb0ELi128EEEEEEEEEvNT_6ParamsE)
        .other          _ZN7cutlass13device_kernelIN5flash19enable_sm80_to_sm89INS1_16FlashAttnBwdSm80INS1_25CollectiveMainloopBwdSm80ILi2ELi2EN4cute5tupleIJNS5_1CILi64EEENS7_ILi128EEES9_EEENS_6half_tEfNS_4arch4Sm80ELb0ELb0ELb0ELb0ELb1ELb0ELb0ELb0ELi2ELi2ELi2ELi2ELb0EEENS1_21CollectiveEpilogueBwdISA_SB_SD_Li256ELb0ELb0ELi4EEENS1_19SingleTileSchedulerILb0ELb0ELb0ELi128EEEEEEEEEvNT_6ParamsE,@"STO_CUDA_ENTRY STV_DEFAULT"
_ZN7cutlass13device_kernelIN5flash19enable_sm80_to_sm89INS1_16FlashAttnBwdSm80INS1_25CollectiveMainloopBwdSm80ILi2ELi2EN4cute5tupleIJNS5_1CILi64EEENS7_ILi128EEES9_EEENS_6half_tEfNS_4arch4Sm80ELb0ELb0ELb0ELb0ELb1ELb0ELb0ELb0ELi2ELi2ELi2ELi2ELb0EEENS1_21CollectiveEpilogueBwdISA_SB_SD_Li256ELb0ELb0ELi4EEENS1_19SingleTileSchedulerILb0ELb0ELb0ELi128EEEEEEEEEvNT_6ParamsE:
[----:B------:R-:W-:Y:S01]  /*0000*/  LDC R1, c[0x0][0x28] ;  /* 0x00000a00ff017b82 */ /* 0x000fe20000000800 */
[----:B------:R-:W-:Y:S05]  /*0010*/  EXIT ;  /* 0x000000000000794d */ /* 0x000fea0003800000 */
.L_x_37:
        /* <DEDUP_REMOVED lines=14> */
.L_x_123:


//--------------------- .text._ZN7cutlass13device_kernelIN5flash19enable_sm80_to_sm89INS1_16FlashAttnBwdSm80INS1_25CollectiveMainloopBwdSm80ILi2ELi2EN4cute5tupleIJNS5_1CILi64EEENS7_ILi128EEES9_EEENS_6half_tEfNS_4arch4Sm80ELb0ELb0ELb0ELb0ELb0ELb0ELb0ELb0ELi2ELi2ELi2ELi2ELb0EEENS1_24CollectiveEpilogueBwdGQAISA_fSD_Li256ELb0ELb0EEENS1_19SingleTileSchedulerILb0ELb0ELb0ELi128EEEEEEEEEvNT_6ParamsE --------------------------
	.section	.text._ZN7cutlass13device_kernelIN5flash19enable_sm80_to_sm89INS1_16FlashAttnBwdSm80INS1_25CollectiveMainloopBwdSm80ILi2ELi2EN4cute5tupleIJNS5_1CILi64EEENS7_ILi128EEES9_EEENS_6half_tEfNS_4arch4Sm80ELb0ELb0ELb0ELb0ELb0ELb0ELb0ELb0ELi2ELi2ELi2ELi2ELb0EEENS1_24CollectiveEpilogueBwdGQAISA_fSD_Li256ELb0ELb0EEENS1_19SingleTileSchedulerILb0ELb0ELb0ELi128EEEEEEEEEvNT_6ParamsE,"ax",@progbits
	.align	128
.text._ZN7cutlass13device_kernelIN5flash19enable_sm80_to_sm89INS1_16FlashAttnBwdSm80INS1_25CollectiveMainloopBwdSm80ILi2ELi2EN4cute5tupleIJNS5_1CILi64EEENS7_ILi128EEES9_EEENS_6half_tEfNS_4arch4Sm80ELb0ELb0ELb0ELb0ELb0ELb0ELb0ELb0ELi2ELi2ELi2ELi2ELb0EEENS1_24CollectiveEpilogueBwdGQAISA_fSD_Li256ELb0ELb0EEENS1_19SingleTileSchedulerILb0ELb0ELb0ELi128EEEEEEEEEvNT_6ParamsE:
        .type           _ZN7cutlass13device_kernelIN5flash19enable_sm80_to_sm89INS1_16FlashAttnBwdSm80INS1_25CollectiveMainloopBwdSm80ILi2ELi2EN4cute5tupleIJNS5_1CILi64EEENS7_ILi128EEES9_EEENS_6half_tEfNS_4arch4Sm80ELb0ELb0ELb0ELb0ELb0ELb0ELb0ELb0ELi2ELi2ELi2ELi2ELb0EEENS1_24CollectiveEpilogueBwdGQAISA_fSD_Li256ELb0ELb0EEENS1_19SingleTileSchedulerILb0ELb0ELb0ELi128EEEEEEEEEvNT_6ParamsE,@function
        .size           _ZN7cutlass13device_kernelIN5flash19enable_sm80_to_sm89INS1_16FlashAttnBwdSm80INS1_25CollectiveMainloopBwdSm80ILi2ELi2EN4cute5tupleIJNS5_1CILi64EEENS7_ILi128EEES9_EEENS_6half_tEfNS_4arch4Sm80ELb0ELb0ELb0ELb0ELb0ELb0ELb0ELb0ELi2ELi2ELi2ELi2ELb0EEENS1_24CollectiveEpilogueBwdGQAISA_fSD_Li256ELb0ELb0EEENS1_19SingleTileSchedulerILb0ELb0ELb0ELi128EEEEEEEEEvNT_6ParamsE,(.L_x_124 - _ZN7cutlass13device_kernelIN5flash19enable_sm80_to_sm89INS1_16FlashAttnBwdSm80INS1_25CollectiveMainloopBwdSm80ILi2ELi2EN4cute5tupleIJNS5_1CILi64EEENS7_ILi128EEES9_EEENS_6half_tEfNS_4arch4Sm80ELb0ELb0ELb0ELb0ELb0ELb0ELb0ELb0ELi2ELi2ELi2ELi2ELb0EEENS1_24CollectiveEpilogueBwdGQAISA_fSD_Li256ELb0ELb0EEENS1_19SingleTileSchedulerILb0ELb0ELb0ELi128EEEEEEEEEvNT_6ParamsE)
        .other          _ZN7cutlass13device_kernelIN5flash19enable_sm80_to_sm89INS1_16FlashAttnBwdSm80INS1_25CollectiveMainloopBwdSm80ILi2ELi2EN4cute5tupleIJNS5_1CILi64EEENS7_ILi128EEES9_EEENS_6half_tEfNS_4arch4Sm80ELb0ELb0ELb0ELb0ELb0ELb0ELb0ELb0ELi2ELi2ELi2ELi2ELb0EEENS1_24CollectiveEpilogueBwdGQAISA_fSD_Li256ELb0ELb0EEENS1_19SingleTileSchedulerILb0ELb0ELb0ELi128EEEEEEEEEvNT_6ParamsE,@"STO_CUDA_ENTRY STV_DEFAULT"
_ZN7cutlass13device_kernelIN5flash19enable_sm80_to_sm89INS1_16FlashAttnBwdSm80INS1_25CollectiveMainloopBwdSm80ILi2ELi2EN4cute5tupleIJNS5_1CILi64EEENS7_ILi128EEES9_EEENS_6half_tEfNS_4arch4Sm80ELb0ELb0ELb0ELb0ELb0ELb0ELb0ELb0ELi2ELi2ELi2ELi2ELb0EEENS1_24CollectiveEpilogueBwdGQAISA_fSD_Li256ELb0ELb0EEENS1_19SingleTileSchedulerILb0ELb0ELb0ELi128EEEEEEEEEvNT_6ParamsE:
[----:B------:R-:W-:Y:S01]  /*0000*/  LDC R1, c[0x0][0x28] ;  /* 0x00000a00ff017b82 */ /* 0x000fe20000000800 */
[----:B------:R-:W-:Y:S05]  /*0010*/  EXIT ;  /* 0x000000000000794d */ /* 0x000fea0003800000 */
.L_x_38:
        /* <DEDUP_REMOVED lines=14> */
.L_x_124:


//--------------------- .text._ZN7cutlass13device_kernelIN5flash19enable_sm80_to_sm89INS1_16FlashAttnBwdSm80INS1_25CollectiveMainloopBwdSm80ILi2ELi2EN4cute5tupleIJNS5_1CILi64EEENS7_ILi128EEES9_EEENS_6half_tEfNS_4arch4Sm80ELb0ELb0ELb0ELb0ELb1ELb0ELb0ELb0ELi2ELi2ELi2ELi2ELb0EEENS1_24CollectiveEpilogueBwdGQAISA_fSD_Li256ELb0ELb1EEENS1_19SingleTileSchedulerILb0ELb0ELb0ELi128EEEEEEEEEvNT_6ParamsE --------------------------
	.section	.text._ZN7cutlass13device_kernelIN5flash19enable_sm80_to_sm89INS1_16FlashAttnBwdSm80INS1_25CollectiveMainloopBwdSm80ILi2ELi2EN4cute5tupleIJNS5_1CILi64EEENS7_ILi128EEES9_EEENS_6half_tEfNS_4arch4Sm80ELb0ELb0ELb0ELb0ELb1ELb0ELb0ELb0ELi2ELi2ELi2ELi2ELb0EEENS1_24CollectiveEpilogueBwdGQAISA_fSD_Li256ELb0ELb1EEENS1_19SingleTileSchedulerILb0ELb0ELb0ELi128EEEEEEEEEvNT_6ParamsE,"ax",@progbits
	.align	128
.text._ZN7cutlass13device_kernelIN5flash19enable_sm80_to_sm89INS1_16FlashAttnBwdSm80INS1_25CollectiveMainloopBwdSm80ILi2ELi2EN4cute5tupleIJNS5_1CILi64EEENS7_ILi128EEES9_EEENS_6half_tEfNS_4arch4Sm80ELb0ELb0ELb0ELb0ELb1ELb0ELb0ELb0ELi2ELi2ELi2ELi2ELb0EEENS1_24CollectiveEpilogueBwdGQAISA_fSD_Li256ELb0ELb1EEENS1_19SingleTileSchedulerILb0ELb0ELb0ELi128EEEEEEEEEvNT_6ParamsE:
        .type           _ZN7cutlass13device_kernelIN5flash19enable_sm80_to_sm89INS1_16FlashAttnBwdSm80INS1_25CollectiveMainloopBwdSm80ILi2ELi2EN4cute5tupleIJNS5_1CILi64EEENS7_ILi128EEES9_EEENS_6half_tEfNS_4arch4Sm80ELb0ELb0ELb0ELb0ELb1ELb0ELb0ELb0ELi2ELi2ELi2ELi2ELb0EEENS1_24CollectiveEpilogueBwdGQAISA_fSD_Li256ELb0ELb1EEENS1_19SingleTileSchedulerILb0ELb0ELb0ELi128EEEEEEEEEvNT_6ParamsE,@function
        .size           _ZN7cutlass13device_kernelIN5flash19enable_sm80_to_sm89INS1_16FlashAttnBwdSm80INS1_25CollectiveMainloopBwdSm80ILi2ELi2EN4cute5tupleIJNS5_1CILi64EEENS7_ILi128EEES9_EEENS_6half_tEfNS_4arch4Sm80ELb0ELb0ELb0ELb0ELb1ELb0ELb0ELb0ELi2ELi2ELi2ELi2ELb0EEENS1_24CollectiveEpilogueBwdGQAISA_fSD_Li256ELb0ELb1EEENS1_19SingleTileSchedulerILb0ELb0ELb0ELi128EEEEEEEEEvNT_6ParamsE,(.L_x_125 - _ZN7cutlass13device_kernelIN5flash19enable_sm80_to_sm89INS1_16FlashAttnBwdSm80INS1_25CollectiveMainloopBwdSm80ILi2ELi2EN4cute5tupleIJNS5_1CILi64EEENS7_ILi128EEES9_EEENS_6half_tEfNS_4arch4Sm80ELb0ELb0ELb0ELb0ELb1ELb0ELb0ELb0ELi2ELi2ELi2ELi2ELb0EEENS1_24CollectiveEpilogueBwdGQAISA_fSD_Li256ELb0ELb1EEENS1_19SingleTileSchedulerILb0ELb0ELb0ELi128EEEEEEEEEvNT_6ParamsE)
        .other          _ZN7cutlass13device_kernelIN5flash19enable_sm80_to_sm89INS1_16FlashAttnBwdSm80INS1_25CollectiveMainloopBwdSm80ILi2ELi2EN4cute5tupleIJNS5_1CILi64EEENS7_ILi128EEES9_EEENS_6half_tEfNS_4arch4Sm80ELb0ELb0ELb0ELb0ELb1ELb0ELb0ELb0ELi2ELi2ELi2ELi2ELb0EEENS1_24CollectiveEpilogueBwdGQAISA_fSD_Li256ELb0ELb1EEENS1_19SingleTileSchedulerILb0ELb0ELb0ELi128EEEEEEEEEvNT_6ParamsE,@"STO_CUDA_ENTRY STV_DEFAULT"
_ZN7cutlass13device_kernelIN5flash19enable_sm80_to_sm89INS1_16FlashAttnBwdSm80INS1_25CollectiveMainloopBwdSm80ILi2ELi2EN4cute5tupleIJNS5_1CILi64EEENS7_ILi128EEES9_EEENS_6half_tEfNS_4arch4Sm80ELb0ELb0ELb0ELb0ELb1ELb0ELb0ELb0ELi2ELi2ELi2ELi2ELb0EEENS1_24CollectiveEpilogueBwdGQAISA_fSD_Li256ELb0ELb1EEENS1_19SingleTileSchedulerILb0ELb0ELb0ELi128EEEEEEEEEvNT_6ParamsE:
[----:B------:R-:W-:Y:S01]  /*0000*/  LDC R1, c[0x0][0x28] ;  /* 0x00000a00ff017b82 */ /* 0x000fe20000000800 */
[----:B------:R-:W-:Y:S05]  /*0010*/  EXIT ;  /* 0x000000000000794d */ /* 0x000fea0003800000 */
.L_x_39:
        /* <DEDUP_REMOVED lines=14> */
.L_x_125:


//--------------------- .text._ZN7cutlass13device_kernelIN5flash19enable_sm80_to_sm89INS1_16FlashAttnBwdSm80INS1_25CollectiveMainloopBwdSm80ILi2ELi2EN4cute5tupleIJNS5_1CILi64EEENS7_ILi128EEES9_EEENS_6half_tEfNS_4arch4Sm80ELb0ELb0ELb0ELb1ELb0ELb0ELb0ELb0ELi2ELi2ELi2ELi2ELb0EEENS1_21CollectiveEpilogueBwdISA_SB_SD_Li256ELb1ELb0ELi4EEENS1_19SingleTileSchedulerILb1ELb0ELb0ELi128EEEEEEEEEvNT_6ParamsE --------------------------
	.section	.text._ZN7cutlass13device_kernelIN5flash19enable_sm80_to_sm89INS1_16FlashAttnBwdSm80INS1_25CollectiveMainloopBwdSm80ILi2ELi2EN4cute5tupleIJNS5_1CILi64EEENS7_ILi128EEES9_EEENS_6half_tEfNS_4arch4Sm80ELb0ELb0ELb0ELb1ELb0ELb0ELb0ELb0ELi2ELi2ELi2ELi2ELb0EEENS1_21CollectiveEpilogueBwdISA_SB_SD_Li256ELb1ELb0ELi4EEENS1_19SingleTileSchedulerILb1ELb0ELb0ELi128EEEEEEEEEvNT_6ParamsE,"ax",@progbits
	.align	128
.text._ZN7cutlass13device_kernelIN5flash19enable_sm80_to_sm89INS1_16FlashAttnBwdSm80INS1_25CollectiveMainloopBwdSm80ILi2ELi2EN4cute5tupleIJNS5_1CILi64EEENS7_ILi128EEES9_EEENS_6half_tEfNS_4arch4Sm80ELb0ELb0ELb0ELb1ELb0ELb0ELb0ELb0ELi2ELi2ELi2ELi2ELb0EEENS1_21CollectiveEpilogueBwdISA_SB_SD_Li256ELb1ELb0ELi4EEENS1_19SingleTileSchedulerILb1ELb0ELb0ELi128EEEEEEEEEvNT_6ParamsE:
        .type           _ZN7cutlass13device_kernelIN5flash19enable_sm80_to_sm89INS1_16FlashAttnBwdSm80INS1_25CollectiveMainloopBwdSm80ILi2ELi2EN4cute5tupleIJNS5_1CILi64EEENS7_ILi128EEES9_EEENS_6half_tEfNS_4arch4Sm80ELb0ELb0ELb0ELb1ELb0ELb0ELb0ELb0ELi2ELi2ELi2ELi2ELb0EEENS1_21CollectiveEpilogueBwdISA_SB_SD_Li256ELb1ELb0ELi4EEENS1_19SingleTileSchedulerILb1ELb0ELb0ELi128EEEEEEEEEvNT_6ParamsE,@function
        .size           _ZN7cutlass13device_kernelIN5flash19enable_sm80_to_sm89INS1_16FlashAttnBwdSm80INS1_25CollectiveMainloopBwdSm80ILi2ELi2EN4cute5tupleIJNS5_1CILi64EEENS7_ILi128EEES9_EEENS_6half_tEfNS_4arch4Sm80ELb0ELb0ELb0ELb1ELb0ELb0ELb0ELb0ELi2ELi2ELi2ELi2ELb0EEENS1_21CollectiveEpilogueBwdISA_SB_SD_Li256ELb1ELb0ELi4EEENS1_19SingleTileSchedulerILb1ELb0ELb0ELi128EEEEEEEEEvNT_6ParamsE,(.L_x_126 - _ZN7cutlass13device_kernelIN5flash19enable_sm80_to_sm89INS1_16FlashAttnBwdSm80INS1_25CollectiveMainloopBwdSm80ILi2ELi2EN4cute5tupleIJNS5_1CILi64EEENS7_ILi128EEES9_EEENS_6half_tEfNS_4arch4Sm80ELb0ELb0ELb0ELb1ELb0ELb0ELb0ELb0ELi2ELi2ELi2ELi2ELb0EEENS1_21CollectiveEpilogueBwdISA_SB_SD_Li256ELb1ELb0ELi4EEENS1_19SingleTileSchedulerILb1ELb0ELb0ELi128EEEEEEEEEvNT_6ParamsE)
        .other          _ZN7cutlass13device_kernelIN5flash19enable_sm80_to_sm89INS1_16FlashAttnBwdSm80INS1_25CollectiveMainloopBwdSm80ILi2ELi2EN4cute5tupleIJNS5_1CILi64EEENS7_ILi128EEES9_EEENS_6half_tEfNS_4arch4Sm80ELb0ELb0ELb0ELb1ELb0ELb0ELb0ELb0ELi2ELi2ELi2ELi2ELb0EEENS1_21CollectiveEpilogueBwdISA_SB_SD_Li256ELb1ELb0ELi4EEENS1_19SingleTileSchedulerILb1ELb0ELb0ELi128EEEEEEEEEvNT_6ParamsE,@"STO_CUDA_ENTRY STV_DEFAULT"
_ZN7cutlass13device_kernelIN5flash19enable_sm80_to_sm89INS1_16FlashAttnBwdSm80INS1_25CollectiveMainloopBwdSm80ILi2ELi2EN4cute5tupleIJNS5_1CILi64EEENS7_ILi128EEES9_EEENS_6half_tEfNS_4arch4Sm80ELb0ELb0ELb0ELb1ELb0ELb0ELb0ELb0ELi2ELi2ELi2ELi2ELb0EEENS1_21CollectiveEpilogueBwdISA_SB_SD_Li256ELb1ELb0ELi4EEENS1_19SingleTileSchedulerILb1ELb0ELb0ELi128EEEEEEEEEvNT_6ParamsE:
[----:B------:R-:W-:Y:S01]  /*0000*/  LDC R1, c[0x0][0x28] ;  /* 0x00000a00ff017b82 */ /* 0x000fe20000000800 */
[----:B------:R-:W-:Y:S05]  /*0010*/  EXIT ;  /* 0x000000000000794d */ /* 0x000fea0003800000 */
.L_x_40:
        /* <DEDUP_REMOVED lines=14> */
.L_x_126:


//--------------------- .text._ZN7cutlass13device_kernelIN5flash19enable_sm80_to_sm89INS1_16FlashAttnBwdSm80INS1_25CollectiveMainloopBwdSm80ILi2ELi2EN4cute5tupleIJNS5_1CILi64EEENS7_ILi128EEES9_EEENS_6half_tEfNS_4arch4Sm80ELb0ELb0ELb0ELb1ELb1ELb0ELb0ELb0ELi2ELi2ELi2ELi2ELb0EEENS1_21CollectiveEpilogueBwdISA_SB_SD_Li256ELb1ELb0ELi4EEENS1_19SingleTileSchedulerILb1ELb0ELb0ELi128EEEEEEEEEvNT_6ParamsE --------------------------
	.section	.text._ZN7cutlass13device_kernelIN5flash19enable_sm80_to_sm89INS1_16FlashAttnBwdSm80INS1_25CollectiveMainloopBwdSm80ILi2ELi2EN4cute5tupleIJNS5_1CILi64EEENS7_ILi128EEES9_EEENS_6half_tEfNS_4arch4Sm80ELb0ELb0ELb0ELb1ELb1ELb0ELb0ELb0ELi2ELi2ELi2ELi2ELb0EEENS1_21CollectiveEpilogueBwdISA_SB_SD_Li256ELb1ELb0ELi4EEENS1_19SingleTileSchedulerILb1ELb0ELb0ELi128EEEEEEEEEvNT_6ParamsE,"ax",@progbits
	.align	128
.text._ZN7cutlass13device_kernelIN5flash19enable_sm80_to_sm89INS1_16FlashAttnBwdSm80INS1_25CollectiveMainloopBwdSm80ILi2ELi2EN4cute5tupleIJNS5_1CILi64EEENS7_ILi128EEES9_EEENS_6half_tEfNS_4arch4Sm80ELb0ELb0ELb0ELb1ELb1ELb0ELb0ELb0ELi2ELi2ELi2ELi2ELb0EEENS1_21CollectiveEpilogueBwdISA_SB_SD_Li256ELb1ELb0ELi4EEENS1_19SingleTileSchedulerILb1ELb0ELb0ELi128EEEEEEEEEvNT_6ParamsE:
        .type           _ZN7cutlass13device_kernelIN5flash19enable_sm80_to_sm89INS1_16FlashAttnBwdSm80INS1_25CollectiveMainloopBwdSm80ILi2ELi2EN4cute5tupleIJNS5_1CILi64EEENS7_ILi128EEES9_EEENS_6half_tEfNS_4arch4Sm80ELb0ELb0ELb0ELb1ELb1ELb0ELb0ELb0ELi2ELi2ELi2ELi2ELb0EEENS1_21CollectiveEpilogueBwdISA_SB_SD_Li256ELb1ELb0ELi4EEENS1_19SingleTileSchedulerILb1ELb0ELb0ELi128EEEEEEEEEvNT_6ParamsE,@function
        .size           _ZN7cutlass13device_kernelIN5flash19enable_sm80_to_sm89INS1_16FlashAttnBwdSm80INS1_25CollectiveMainloopBwdSm80ILi2ELi2EN4cute5tupleIJNS5_1CILi64EEENS7_ILi128EEES9_EEENS_6half_tEfNS_4arch4Sm80ELb0ELb0ELb0ELb1ELb1ELb0ELb0ELb0ELi2ELi2ELi2ELi2ELb0EEENS1_21CollectiveEpilogueBwdISA_SB_SD_Li256ELb1ELb0ELi4EEENS1_19SingleTileSchedulerILb1ELb0ELb0ELi128EEEEEEEEEvNT_6ParamsE,(.L_x_127 - _ZN7cutlass13device_kernelIN5flash19enable_sm80_to_sm89INS1_16FlashAttnBwdSm80INS1_25CollectiveMainloopBwdSm80ILi2ELi2EN4cute5tupleIJNS5_1CILi64EEENS7_ILi128EEES9_EEENS_6half_tEfNS_4arch4Sm80ELb0ELb0ELb0ELb1ELb1ELb0ELb0ELb0ELi2ELi2ELi2ELi2ELb0EEENS1_21CollectiveEpilogueBwdISA_SB_SD_Li256ELb1ELb0ELi4EEENS1_19SingleTileSchedulerILb1ELb0ELb0ELi128EEEEEEEEEvNT_6ParamsE)
        .other          _ZN7cutlass13device_kernelIN5flash19enable_sm80_to_sm89INS1_16FlashAttnBwdSm80INS1_25CollectiveMainloopBwdSm80ILi2ELi2EN4cute5tupleIJNS5_1CILi64EEENS7_ILi128EEES9_EEENS_6half_tEfNS_4arch4Sm80ELb0ELb0ELb0ELb1ELb1ELb0ELb0ELb0ELi2ELi2ELi2ELi2ELb0EEENS1_21CollectiveEpilogueBwdISA_SB_SD_Li256ELb1ELb0ELi4EEENS1_19SingleTileSchedulerILb1ELb0ELb0ELi128EEEEEEEEEvNT_6ParamsE,@"STO_CUDA_ENTRY STV_DEFAULT"
_ZN7cutlass13device_kernelIN5flash19enable_sm80_to_sm89INS1_16FlashAttnBwdSm80INS1_25CollectiveMainloopBwdSm80ILi2ELi2EN4cute5tupleIJNS5_1CILi64EEENS7_ILi128EEES9_EEENS_6half_tEfNS_4arch4Sm80ELb0ELb0ELb0ELb1ELb1ELb0ELb0ELb0ELi2ELi2ELi2ELi2ELb0EEENS1_21CollectiveEpilogueBwdISA_SB_SD_Li256ELb1ELb0ELi4EEENS1_19SingleTileSchedulerILb1ELb0ELb0ELi128EEEEEEEEEvNT_6ParamsE:
[----:B------:R-:W-:Y:S01]  /*0000*/  LDC R1, c[0x0][0x28] ;  /* 0x00000a00ff017b82 */ /* 0x000fe20000000800 */
[----:B------:R-:W-:Y:S05]  /*0010*/  EXIT ;  /* 0x000000000000794d */ /* 0x000fea0003800000 */
.L_x_41:
        /* <DEDUP_REMOVED lines=14> */
.L_x_127:


//--------------------- .text._ZN7cutlass13device_kernelIN5flash19enable_sm80_to_sm89INS1_16FlashAttnBwdSm80INS1_25CollectiveMainloopBwdSm80ILi2ELi2EN4cute5tupleIJNS5_1CILi64EEENS7_ILi128EEES9_EEENS_6half_tEfNS_4arch4Sm80ELb0ELb0ELb0ELb1ELb0ELb0ELb0ELb0ELi2ELi2ELi2ELi2ELb0EEENS1_24CollectiveEpilogueBwdGQAISA_fSD_Li256ELb1ELb0EEENS1_19SingleTileSchedulerILb1ELb0ELb0ELi128EEEEEEEEEvNT_6ParamsE --------------------------
	.section	.text._ZN7cutlass13device_kernelIN5flash19enable_sm80_to_sm89INS1_16FlashAttnBwdSm80INS1_25CollectiveMainloopBwdSm80ILi2ELi2EN4cute5tupleIJNS5_1CILi64EEENS7_ILi128EEES9_EEENS_6half_tEfNS_4arch4Sm80ELb0ELb0ELb0ELb1ELb0ELb0ELb0ELb0ELi2ELi2ELi2ELi2ELb0EEENS1_24CollectiveEpilogueBwdGQAISA_fSD_Li256ELb1ELb0EEENS1_19SingleTileSchedulerILb1ELb0ELb0ELi128EEEEEEEEEvNT_6ParamsE,"ax",@progbits
	.align	128
.text._ZN7cutlass13device_kernelIN5flash19enable_sm80_to_sm89INS1_16FlashAttnBwdSm80INS1_25CollectiveMainloopBwdSm80ILi2ELi2EN4cute5tupleIJNS5_1CILi64EEENS7_ILi128EEES9_EEENS_6half_tEfNS_4arch4Sm80ELb0ELb0ELb0ELb1ELb0ELb0ELb0ELb0ELi2ELi2ELi2ELi2ELb0EEENS1_24CollectiveEpilogueBwdGQAISA_fSD_Li256ELb1ELb0EEENS1_19SingleTileSchedulerILb1ELb0ELb0ELi128EEEEEEEEEvNT_6ParamsE:
        .type           _ZN7cutlass13device_kernelIN5flash19enable_sm80_to_sm89INS1_16FlashAttnBwdSm80INS1_25CollectiveMainloopBwdSm80ILi2ELi2EN4cute5tupleIJNS5_1CILi64EEENS7_ILi128EEES9_EEENS_6half_tEfNS_4arch4Sm80ELb0ELb0ELb0ELb1ELb0ELb0ELb0ELb0ELi2ELi2ELi2ELi2ELb0EEENS1_24CollectiveEpilogueBwdGQAISA_fSD_Li256ELb1ELb0EEENS1_19SingleTileSchedulerILb1ELb0ELb0ELi128EEEEEEEEEvNT_6ParamsE,@function
        .size           _ZN7cutlass13device_kernelIN5flash19enable_sm80_to_sm89INS1_16FlashAttnBwdSm80INS1_25CollectiveMainloopBwdSm80ILi2ELi2EN4cute5tupleIJNS5_1CILi64EEENS7_ILi128EEES9_EEENS_6half_tEfNS_4arch4Sm80ELb0ELb0ELb0ELb1ELb0ELb0ELb0ELb0ELi2ELi2ELi2ELi2ELb0EEENS1_24CollectiveEpilogueBwdGQAISA_fSD_Li256ELb1ELb0EEENS1_19SingleTileSchedulerILb1ELb0ELb0ELi128EEEEEEEEEvNT_6ParamsE,(.L_x_128 - _ZN7cutlass13device_kernelIN5flash19enable_sm80_to_sm89INS1_16FlashAttnBwdSm80INS1_25CollectiveMainloopBwdSm80ILi2ELi2EN4cute5tupleIJNS5_1CILi64EEENS7_ILi128EEES9_EEENS_6half_tEfNS_4arch4Sm80ELb0ELb0ELb0ELb1ELb0ELb0ELb0ELb0ELi2ELi2ELi2ELi2ELb0EEENS1_24CollectiveEpilogueBwdGQAISA_fSD_Li256ELb1ELb0EEENS1_19SingleTileSchedulerILb1ELb0ELb0ELi128EEEEEEEEEvNT_6ParamsE)
        .other          _ZN7cutlass13device_kernelIN5flash19enable_sm80_to_sm89INS1_16FlashAttnBwdSm80INS1_25CollectiveMainloopBwdSm80ILi2ELi2EN4cute5tupleIJNS5_1CILi64EEENS7_ILi128EEES9_EEENS_6half_tEfNS_4arch4Sm80ELb0ELb0ELb0ELb1ELb0ELb0ELb0ELb0ELi2ELi2ELi2ELi2ELb0EEENS1_24CollectiveEpilogueBwdGQAISA_fSD_Li256ELb1ELb0EEENS1_19SingleTileSchedulerILb1ELb0ELb0ELi128EEEEEEEEEvNT_6ParamsE,@"STO_CUDA_ENTRY STV_DEFAULT"
_ZN7cutlass13device_kernelIN5flash19enable_sm80_to_sm89INS1_16FlashAttnBwdSm80INS1_25CollectiveMainloopBwdSm80ILi2ELi2EN4cute5tupleIJNS5_1CILi64EEENS7_ILi128EEES9_EEENS_6half_tEfNS_4arch4Sm80ELb0ELb0ELb0ELb1ELb0ELb0ELb0ELb0ELi2ELi2ELi2ELi2ELb0EEENS1_24CollectiveEpilogueBwdGQAISA_fSD_Li256ELb1ELb0EEENS1_19SingleTileSchedulerILb1ELb0ELb0ELi128EEEEEEEEEvNT_6ParamsE:
[----:B------:R-:W-:Y:S01]  /*0000*/  LDC R1, c[0x0][0x28] ;  /* 0x00000a00ff017b82 */ /* 0x000fe20000000800 */
[----:B------:R-:W-:Y:S05]  /*0010*/  EXIT ;  /* 0x000000000000794d */ /* 0x000fea0003800000 */
.L_x_42:
        /* <DEDUP_REMOVED lines=14> */
.L_x_128:


//--------------------- .text._ZN7cutlass13device_kernelIN5flash19enable_sm80_to_sm89INS1_16FlashAttnBwdSm80INS1_25CollectiveMainloopBwdSm80ILi2ELi2EN4cute5tupleIJNS5_1CILi64EEENS7_ILi128EEES9_EEENS_6half_tEfNS_4arch4Sm80ELb0ELb0ELb0ELb1ELb1ELb0ELb0ELb0ELi2ELi2ELi2ELi2ELb0EEENS1_24CollectiveEpilogueBwdGQAISA_fSD_Li256ELb1ELb1EEENS1_19SingleTileSchedulerILb1ELb0ELb0ELi128EEEEEEEEEvNT_6ParamsE --------------------------
	.section	.text._ZN7cutlass13device_kernelIN5flash19enable_sm80_to_sm89INS1_16FlashAttnBwdSm80INS1_25CollectiveMainloopBwdSm80ILi2ELi2EN4cute5tupleIJNS5_1CILi64EEENS7_ILi128EEES9_EEENS_6half_tEfNS_4arch4Sm80ELb0ELb0ELb0ELb1ELb1ELb0ELb0ELb0ELi2ELi2ELi2ELi2ELb0EEENS1_24CollectiveEpilogueBwdGQAISA_fSD_Li256ELb1ELb1EEENS1_19SingleTileSchedulerILb1ELb0ELb0ELi128EEEEEEEEEvNT_6ParamsE,"ax",@progbits
	.align	128
.text._ZN7cutlass13device_kernelIN5flash19enable_sm80_to_sm89INS1_16FlashAttnBwdSm80INS1_25CollectiveMainloopBwdSm80ILi2ELi2EN4cute5tupleIJNS5_1CILi64EEENS7_ILi128EEES9_EEENS_6half_tEfNS_4arch4Sm80ELb0ELb0ELb0ELb1ELb1ELb0ELb0ELb0ELi2ELi2ELi2ELi2ELb0EEENS1_24CollectiveEpilogueBwdGQAISA_fSD_Li256ELb1ELb1EEENS1_19SingleTileSchedulerILb1ELb0ELb0ELi128EEEEEEEEEvNT_6ParamsE:
        .type           _ZN7cutlass13device_kernelIN5flash19enable_sm80_to_sm89INS1_16FlashAttnBwdSm80INS1_25CollectiveMainloopBwdSm80ILi2ELi2EN4cute5tupleIJNS5_1CILi64EEENS7_ILi128EEES9_EEENS_6half_tEfNS_4arch4Sm80ELb0ELb0ELb0ELb1ELb1ELb0ELb0ELb0ELi2ELi2ELi2ELi2ELb0EEENS1_24CollectiveEpilogueBwdGQAISA_fSD_Li256ELb1ELb1EEENS1_19SingleTileSchedulerILb1ELb0ELb0ELi128EEEEEEEEEvNT_6ParamsE,@function
        .size           _ZN7cutlass13device_kernelIN5flash19enable_sm80_to_sm89INS1_16FlashAttnBwdSm80INS1_25CollectiveMainloopBwdSm80ILi2ELi2EN4cute5tupleIJNS5_1CILi64EEENS7_ILi128EEES9_EEENS_6half_tEfNS_4arch4Sm80ELb0ELb0ELb0ELb1ELb1ELb0ELb0ELb0ELi2ELi2ELi2ELi2ELb0EEENS1_24CollectiveEpilogueBwdGQAISA_fSD_Li256ELb1ELb1EEENS1_19SingleTileSchedulerILb1ELb0ELb0ELi128EEEEEEEEEvNT_6ParamsE,(.L_x_129 - _ZN7cutlass13device_kernelIN5flash19enable_sm80_to_sm89INS1_16FlashAttnBwdSm80INS1_25CollectiveMainloopBwdSm80ILi2ELi2EN4cute5tupleIJNS5_1CILi64EEENS7_ILi128EEES9_EEENS_6half_tEfNS_4arch4Sm80ELb0ELb0ELb0ELb1ELb1ELb0ELb0ELb0ELi2ELi2ELi2ELi2ELb0EEENS1_24CollectiveEpilogueBwdGQAISA_fSD_Li256ELb1ELb1EEENS1_19SingleTileSchedulerILb1ELb0ELb0ELi128EEEEEEEEEvNT_6ParamsE)
        .other          _ZN7cutlass13device_kernelIN5flash19enable_sm80_to_sm89INS1_16FlashAttnBwdSm80INS1_25CollectiveMainloopBwdSm80ILi2ELi2EN4cute5tupleIJNS5_1CILi64EEENS7_ILi128EEES9_EEENS_6half_tEfNS_4arch4Sm80ELb0ELb0ELb0ELb1ELb1ELb0ELb0ELb0ELi2ELi2ELi2ELi2ELb0EEENS1_24CollectiveEpilogueBwdGQAISA_fSD_Li256ELb1ELb1EEENS1_19SingleTileSchedulerILb1ELb0ELb0ELi128EEEEEEEEEvNT_6ParamsE,@"STO_CUDA_ENTRY STV_DEFAULT"
_ZN7cutlass13device_kernelIN5flash19enable_sm80_to_sm89INS1_16FlashAttnBwdSm80INS1_25CollectiveMainloopBwdSm80ILi2ELi2EN4cute5tupleIJNS5_1CILi64EEENS7_ILi128EEES9_EEENS_6half_tEfNS_4arch4Sm80ELb0ELb0ELb0ELb1ELb1ELb0ELb0ELb0ELi2ELi2ELi2ELi2ELb0EEENS1_24CollectiveEpilogueBwdGQAISA_fSD_Li256ELb1ELb1EEENS1_19SingleTileSchedulerILb1ELb0ELb0ELi128EEEEEEEEEvNT_6ParamsE:
[----:B------:R-:W-:Y:S01]  /*0000*/  LDC R1, c[0x0][0x28] ;  /* 0x00000a00ff017b82 */ /* 0x000fe20000000800 */
[----:B------:R-:W-:Y:S05]  /*0010*/  EXIT ;  /* 0x000000000000794d */ /* 0x000fea0003800000 */
.L_x_43:
        /* <DEDUP_REMOVED lines=14> */
.L_x_129:


//--------------------- .text._ZN7cutlass13device_kernelIN5flash19enable_sm80_to_sm89INS1_16FlashAttnBwdSm80INS1_25CollectiveMainloopBwdSm80ILi2ELi2EN4cute5tupleIJNS5_1CILi64EEENS7_ILi128EEES9_EEENS_6half_tEfNS_4arch4Sm80ELb0ELb1ELb0ELb0ELb0ELb0ELb0ELb0ELi2ELi2ELi2ELi2ELb0EEENS1_21CollectiveEpilogueBwdISA_SB_SD_Li256ELb0ELb0ELi4EEENS1_19SingleTileSchedulerILb0ELb0ELb0ELi128EEEEEEEEEvNT_6ParamsE --------------------------
	.section	.text._ZN7cutlass13device_kernelIN5flash19enable_sm80_to_sm89INS1_16FlashAttnBwdSm80INS1_25CollectiveMainloopBwdSm80ILi2ELi2EN4cute5tupleIJNS5_1CILi64EEENS7_ILi128EEES9_EEENS_6half_tEfNS_4arch4Sm80ELb0ELb1ELb0ELb0ELb0ELb0ELb0ELb0ELi2ELi2ELi2ELi2ELb0EEENS1_21CollectiveEpilogueBwdISA_SB_SD_Li256ELb0ELb0ELi4EEENS1_19SingleTileSchedulerILb0ELb0ELb0ELi128EEEEEEEEEvNT_6ParamsE,"ax",@progbits
	.align	128
.text._ZN7cutlass13device_kernelIN5flash19enable_sm80_to_sm89INS1_16FlashAttnBwdSm80INS1_25CollectiveMainloopBwdSm80ILi2ELi2EN4cute5tupleIJNS5_1CILi64EEENS7_ILi128EEES9_EEENS_6half_tEfNS_4arch4Sm80ELb0ELb1ELb0ELb0ELb0ELb0ELb0ELb0ELi2ELi2ELi2ELi2ELb0EEENS1_21CollectiveEpilogueBwdISA_SB_SD_Li256ELb0ELb0ELi4EEENS1_19SingleTileSchedulerILb0ELb0ELb0ELi128EEEEEEEEEvNT_6ParamsE:
        .type           _ZN7cutlass13device_kernelIN5flash19enable_sm80_to_sm89INS1_16FlashAttnBwdSm80INS1_25CollectiveMainloopBwdSm80ILi2ELi2EN4cute5tupleIJNS5_1CILi64EEENS7_ILi128EEES9_EEENS_6half_tEfNS_4arch4Sm80ELb0ELb1ELb0ELb0ELb0ELb0ELb0ELb0ELi2ELi2ELi2ELi2ELb0EEENS1_21CollectiveEpilogueBwdISA_SB_SD_Li256ELb0ELb0ELi4EEENS1_19SingleTileSchedulerILb0ELb0ELb0ELi128EEEEEEEEEvNT_6ParamsE,@function
        .size           _ZN7cutlass13device_kernelIN5flash19enable_sm80_to_sm89INS1_16FlashAttnBwdSm80INS1_25CollectiveMainloopBwdSm80ILi2ELi2EN4cute5tupleIJNS5_1CILi64EEENS7_ILi128EEES9_EEENS_6half_tEfNS_4arch4Sm80ELb0ELb1ELb0ELb0ELb0ELb0ELb0ELb0ELi2ELi2ELi2ELi2ELb0EEENS1_21CollectiveEpilogueBwdISA_SB_SD_Li256ELb0ELb0ELi4EEENS1_19SingleTileSchedulerILb0ELb0ELb0ELi128EEEEEEEEEvNT_6ParamsE,(.L_x_130 - _ZN7cutlass13device_kernelIN5flash19enable_sm80_to_sm89INS1_16FlashAttnBwdSm80INS1_25CollectiveMainloopBwdSm80ILi2ELi2EN4cute5tupleIJNS5_1CILi64EEENS7_ILi128EEES9_EEENS_6half_tEfNS_4arch4Sm80ELb0ELb1ELb0ELb0ELb0ELb0ELb0ELb0ELi2ELi2ELi2ELi2ELb0EEENS1_21CollectiveEpilogueBwdISA_SB_SD_Li256ELb0ELb0ELi4EEENS1_19SingleTileSchedulerILb0ELb0ELb0ELi128EEEEEEEEEvNT_6ParamsE)
        .other          _ZN7cutlass13device_kernelIN5flash19enable_sm80_to_sm89INS1_16FlashAttnBwdSm80INS1_25CollectiveMainloopBwdSm80ILi2ELi2EN4cute5tupleIJNS5_1CILi64EEENS7_ILi128EEES9_EEENS_6half_tEfNS_4arch4Sm80ELb0ELb1ELb0ELb0ELb0ELb0ELb0ELb0ELi2ELi2ELi2ELi2ELb0EEENS1_21CollectiveEpilogueBwdISA_SB_SD_Li256ELb0ELb0ELi4EEENS1_19SingleTileSchedulerILb0ELb0ELb0ELi128EEEEEEEEEvNT_6ParamsE,@"STO_CUDA_ENTRY STV_DEFAULT"
_ZN7cutlass13device_kernelIN5flash19enable_sm80_to_sm89INS1_16FlashAttnBwdSm80INS1_25CollectiveMainloopBwdSm80ILi2ELi2EN4cute5tupleIJNS5_1CILi64EEENS7_ILi128EEES9_EEENS_6half_tEfNS_4arch4Sm80ELb0ELb1ELb0ELb0ELb0ELb0ELb0ELb0ELi2ELi2ELi2ELi2ELb0EEENS1_21CollectiveEpilogueBwdISA_SB_SD_Li256ELb0ELb0ELi4EEENS1_19SingleTileSchedulerILb0ELb0ELb0ELi128EEEEEEEEEvNT_6ParamsE:
[----:B------:R-:W-:Y:S01]  /*0000*/  LDC R1, c[0x0][0x28] ;  /* 0x00000a00ff017b82 */ /* 0x000fe20000000800 */
[----:B------:R-:W-:Y:S05]  /*0010*/  EXIT ;  /* 0x000000000000794d */ /* 0x000fea0003800000 */
.L_x_44:
        /* <DEDUP_REMOVED lines=14> */
.L_x_130:


//--------------------- .text._ZN7cutlass13device_kernelIN5flash19enable_sm80_to_sm89INS1_16FlashAttnBwdSm80INS1_25CollectiveMainloopBwdSm80ILi2ELi2EN4cute5tupleIJNS5_1CILi64EEENS7_ILi128EEES9_EEENS_6half_tEfNS_4arch4Sm80ELb0ELb1ELb0ELb0ELb1ELb0ELb0ELb0ELi2ELi2ELi2ELi2ELb0EEENS1_21CollectiveEpilogueBwdISA_SB_SD_Li256ELb0ELb0ELi4EEENS1_19SingleTileSchedulerILb0ELb0ELb0ELi128EEEEEEEEEvNT_6ParamsE --------------------------
	.section	.text._ZN7cutlass13device_kernelIN5flash19enable_sm80_to_sm89INS1_16FlashAttnBwdSm80INS1_25CollectiveMainloopBwdSm80ILi2ELi2EN4cute5tupleIJNS5_1CILi64EEENS7_ILi128EEES9_EEENS_6half_tEfNS_4arch4Sm80ELb0ELb1ELb0ELb0ELb1ELb0ELb0ELb0ELi2ELi2ELi2ELi2ELb0EEENS1_21CollectiveEpilogueBwdISA_SB_SD_Li256ELb0ELb0ELi4EEENS1_19SingleTileSchedulerILb0ELb0ELb0ELi128EEEEEEEEEvNT_6ParamsE,"ax",@progbits
	.align	128
.text._ZN7cutlass13device_kernelIN5flash19enable_sm80_to_sm89INS1_16FlashAttnBwdSm80INS1_25CollectiveMainloopBwdSm80ILi2ELi2EN4cute5tupleIJNS5_1CILi64EEENS7_ILi128EEES9_EEENS_6half_tEfNS_4arch4Sm80ELb0ELb1ELb0ELb0ELb1ELb0ELb0ELb0ELi2ELi2ELi2ELi2ELb0EEENS1_21CollectiveEpilogueBwdISA_SB_SD_Li256ELb0ELb0ELi4EEENS1_19SingleTileSchedulerILb0ELb0ELb0ELi128EEEEEEEEEvNT_6ParamsE:
        .type           _ZN7cutlass13device_kernelIN5flash19enable_sm80_to_sm89INS1_16FlashAttnBwdSm80INS1_25CollectiveMainloopBwdSm80ILi2ELi2EN4cute5tupleIJNS5_1CILi64EEENS7_ILi128EEES9_EEENS_6half_tEfNS_4arch4Sm80ELb0ELb1ELb0ELb0ELb1ELb0ELb0ELb0ELi2ELi2ELi2ELi2ELb0EEENS1_21CollectiveEpilogueBwdISA_SB_SD_Li256ELb0ELb0ELi4EEENS1_19SingleTileSchedulerILb0ELb0ELb0ELi128EEEEEEEEEvNT_6ParamsE,@function
        .size           _ZN7cutlass13device_kernelIN5flash19enable_sm80_to_sm89INS1_16FlashAttnBwdSm80INS1_25CollectiveMainloopBwdSm80ILi2ELi2EN4cute5tupleIJNS5_1CILi64EEENS7_ILi128EEES9_EEENS_6half_tEfNS_4arch4Sm80ELb0ELb1ELb0ELb0ELb1ELb0ELb0ELb0ELi2ELi2ELi2ELi2ELb0EEENS1_21CollectiveEpilogueBwdISA_SB_SD_Li256ELb0ELb0ELi4EEENS1_19SingleTileSchedulerILb0ELb0ELb0ELi128EEEEEEEEEvNT_6ParamsE,(.L_x_131 - _ZN7cutlass13device_kernelIN5flash19enable_sm80_to_sm89INS1_16FlashAttnBwdSm80INS1_25CollectiveMainloopBwdSm80ILi2ELi2EN4cute5tupleIJNS5_1CILi64EEENS7_ILi128EEES9_EEENS_6half_tEfNS_4arch4Sm80ELb0ELb1ELb0ELb0ELb1ELb0ELb0ELb0ELi2ELi2ELi2ELi2ELb0EEENS1_21CollectiveEpilogueBwdISA_SB_SD_Li256ELb0ELb0ELi4EEENS1_19SingleTileSchedulerILb0ELb0ELb0ELi128EEEEEEEEEvNT_6ParamsE)
        .other          _ZN7cutlass13device_kernelIN5flash19enable_sm80_to_sm89INS1_16FlashAttnBwdSm80INS1_25CollectiveMainloopBwdSm80ILi2ELi2EN4cute5tupleIJNS5_1CILi64EEENS7_ILi128EEES9_EEENS_6half_tEfNS_4arch4Sm80ELb0ELb1ELb0ELb0ELb1ELb0ELb0ELb0ELi2ELi2ELi2ELi2ELb0EEENS1_21CollectiveEpilogueBwdISA_SB_SD_Li256ELb0ELb0ELi4EEENS1_19SingleTileSchedulerILb0ELb0ELb0ELi128EEEEEEEEEvNT_6ParamsE,@"STO_CUDA_ENTRY STV_DEFAULT"
_ZN7cutlass13device_kernelIN5flash19enable_sm80_to_sm89INS1_16FlashAttnBwdSm80INS1_25CollectiveMainloopBwdSm80ILi2ELi2EN4cute5tupleIJNS5_1CILi64EEENS7_ILi128EEES9_EEENS_6half_tEfNS_4arch4Sm80ELb0ELb1ELb0ELb0ELb1ELb0ELb0ELb0ELi2ELi2ELi2ELi2ELb0EEENS1_21CollectiveEpilogueBwdISA_SB_SD_Li256ELb0ELb0ELi4EEENS1_19SingleTileSchedulerILb0ELb0ELb0ELi128EEEEEEEEEvNT_6ParamsE:
[----:B------:R-:W-:Y:S01]  /*0000*/  LDC R1, c[0x0][0x28] ;  /* 0x00000a00ff017b82 */ /* 0x000fe20000000800 */
[----:B------:R-:W-:Y:S05]  /*0010*/  EXIT ;  /* 0x000000000000794d */ /* 0x000fea0003800000 */
.L_x_45:
        /* <DEDUP_REMOVED lines=14> */
.L_x_131:


//--------------------- .text._ZN7cutlass13device_kernelIN5flash19enable_sm80_to_sm89INS1_16FlashAttnBwdSm80INS1_25CollectiveMainloopBwdSm80ILi2ELi2EN4cute5tupleIJNS5_1CILi64EEENS7_ILi128EEES9_EEENS_6half_tEfNS_4arch4Sm80ELb0ELb1ELb0ELb0ELb0ELb0ELb0ELb0ELi2ELi2ELi2ELi2ELb0EEENS1_24CollectiveEpilogueBwdGQAISA_fSD_Li256ELb0ELb0EEENS1_19SingleTileSchedulerILb0ELb0ELb0ELi128EEEEEEEEEvNT_6ParamsE --------------------------
	.section	.text._ZN7cutlass13device_kernelIN5flash19enable_sm80_to_sm89INS1_16FlashAttnBwdSm80INS1_25CollectiveMainloopBwdSm80ILi2ELi2EN4cute5tupleIJNS5_1CILi64EEENS7_ILi128EEES9_EEENS_6half_tEfNS_4arch4Sm80ELb0ELb1ELb0ELb0ELb0ELb0ELb0ELb0ELi2ELi2ELi2ELi2ELb0EEENS1_24CollectiveEpilogueBwdGQAISA_fSD_Li256ELb0ELb0EEENS1_19SingleTileSchedulerILb0ELb0ELb0ELi128EEEEEEEEEvNT_6ParamsE,"ax",@progbits
	.align	128
.text._ZN7cutlass13device_kernelIN5flash19enable_sm80_to_sm89INS1_16FlashAttnBwdSm80INS1_25CollectiveMainloopBwdSm80ILi2ELi2EN4cute5tupleIJNS5_1CILi64EEENS7_ILi128EEES9_EEENS_6half_tEfNS_4arch4Sm80ELb0ELb1ELb0ELb0ELb0ELb0ELb0ELb0ELi2ELi2ELi2ELi2ELb0EEENS1_24CollectiveEpilogueBwdGQAISA_fSD_Li256ELb0ELb0EEENS1_19SingleTileSchedulerILb0ELb0ELb0ELi128EEEEEEEEEvNT_6ParamsE:
        .type           _ZN7cutlass13device_kernelIN5flash19enable_sm80_to_sm89INS1_16FlashAttnBwdSm80INS1_25CollectiveMainloopBwdSm80ILi2ELi2EN4cute5tupleIJNS5_1CILi64EEENS7_ILi128EEES9_EEENS_6half_tEfNS_4arch4Sm80ELb0ELb1ELb0ELb0ELb0ELb0ELb0ELb0ELi2ELi2ELi2ELi2ELb0EEENS1_24CollectiveEpilogueBwdGQAISA_fSD_Li256ELb0ELb0EEENS1_19SingleTileSchedulerILb0ELb0ELb0ELi128EEEEEEEEEvNT_6ParamsE,@function
        .size           _ZN7cutlass13device_kernelIN5flash19enable_sm80_to_sm89INS1_16FlashAttnBwdSm80INS1_25CollectiveMainloopBwdSm80ILi2ELi2EN4cute5tupleIJNS5_1CILi64EEENS7_ILi128EEES9_EEENS_6half_tEfNS_4arch4Sm80ELb0ELb1ELb0ELb0ELb0ELb0ELb0ELb0ELi2ELi2ELi2ELi2ELb0EEENS1_24CollectiveEpilogueBwdGQAISA_fSD_Li256ELb0ELb0EEENS1_19SingleTileSchedulerILb0ELb0ELb0ELi128EEEEEEEEEvNT_6ParamsE,(.L_x_132 - _ZN7cutlass13device_kernelIN5flash19enable_sm80_to_sm89INS1_16FlashAttnBwdSm80INS1_25CollectiveMainloopBwdSm80ILi2ELi2EN4cute5tupleIJNS5_1CILi64EEENS7_ILi128EEES9_EEENS_6half_tEfNS_4arch4Sm80ELb0ELb1ELb0ELb0ELb0ELb0ELb0ELb0ELi2ELi2ELi2ELi2ELb0EEENS1_24CollectiveEpilogueBwdGQAISA_fSD_Li256ELb0ELb0EEENS1_19SingleTileSchedulerILb0ELb0ELb0ELi128EEEEEEEEEvNT_6ParamsE)
        .other          _ZN7cutlass13device_kernelIN5flash19enable_sm80_to_sm89INS1_16FlashAttnBwdSm80INS1_25CollectiveMainloopBwdSm80ILi2ELi2EN4cute5tupleIJNS5_1CILi64EEENS7_ILi128EEES9_EEENS_6half_tEfNS_4arch4Sm80ELb0ELb1ELb0ELb0ELb0ELb0ELb0ELb0ELi2ELi2ELi2ELi2ELb0EEENS1_24CollectiveEpilogueBwdGQAISA_fSD_Li256ELb0ELb0EEENS1_19SingleTileSchedulerILb0ELb0ELb0ELi128EEEEEEEEEvNT_6ParamsE,@"STO_CUDA_ENTRY STV_DEFAULT"
_ZN7cutlass13device_kernelIN5flash19enable_sm80_to_sm89INS1_16FlashAttnBwdSm80INS1_25CollectiveMainloopBwdSm80ILi2ELi2EN4cute5tupleIJNS5_1CILi64EEENS7_ILi128EEES9_EEENS_6half_tEfNS_4arch4Sm80ELb0ELb1ELb0ELb0ELb0ELb0ELb0ELb0ELi2ELi2ELi2ELi2ELb0EEENS1_24CollectiveEpilogueBwdGQAISA_fSD_Li256ELb0ELb0EEENS1_19SingleTileSchedulerILb0ELb0ELb0ELi128EEEEEEEEEvNT_6ParamsE:
[----:B------:R-:W-:Y:S01]  /*0000*/  LDC R1, c[0x0][0x28] ;  /* 0x00000a00ff017b82 */ /* 0x000fe20000000800 */
[----:B------:R-:W-:Y:S05]  /*0010*/  EXIT ;  /* 0x000000000000794d */ /* 0x000fea0003800000 */
.L_x_46:
        /* <DEDUP_REMOVED lines=14> */
.L_x_132:


//--------------------- .text._ZN7cutlass13device_kernelIN5flash19enable_sm80_to_sm89INS1_16FlashAttnBwdSm80INS1_25CollectiveMainloopBwdSm80ILi2ELi2EN4cute5tupleIJNS5_1CILi64EEENS7_ILi128EEES9_EEENS_6half_tEfNS_4arch4Sm80ELb0ELb1ELb0ELb0ELb1ELb0ELb0ELb0ELi2ELi2ELi2ELi2ELb0EEENS1_24CollectiveEpilogueBwdGQAISA_fSD_Li256ELb0ELb1EEENS1_19SingleTileSchedulerILb0ELb0ELb0ELi128EEEEEEEEEvNT_6ParamsE --------------------------
	.section	.text._ZN7cutlass13device_kernelIN5flash19enable_sm80_to_sm89INS1_16FlashAttnBwdSm80INS1_25CollectiveMainloopBwdSm80ILi2ELi2EN4cute5tupleIJNS5_1CILi64EEENS7_ILi128EEES9_EEENS_6half_tEfNS_4arch4Sm80ELb0ELb1ELb0ELb0ELb1ELb0ELb0ELb0ELi2ELi2ELi2ELi2ELb0EEENS1_24CollectiveEpilogueBwdGQAISA_fSD_Li256ELb0ELb1EEENS1_19SingleTileSchedulerILb0ELb0ELb0ELi128EEEEEEEEEvNT_6ParamsE,"ax",@progbits
	.align	128
.text._ZN7cutlass13device_kernelIN5flash19enable_sm80_to_sm89INS1_16FlashAttnBwdSm80INS1_25CollectiveMainloopBwdSm80ILi2ELi2EN4cute5tupleIJNS5_1CILi64EEENS7_ILi128EEES9_EEENS_6half_tEfNS_4arch4Sm80ELb0ELb1ELb0ELb0ELb1ELb0ELb0ELb0ELi2ELi2ELi2ELi2ELb0EEENS1_24CollectiveEpilogueBwdGQAISA_fSD_Li256ELb0ELb1EEENS1_19SingleTileSchedulerILb0ELb0ELb0ELi128EEEEEEEEEvNT_6ParamsE:
        .type           _ZN7cutlass13device_kernelIN5flash19enable_sm80_to_sm89INS1_16FlashAttnBwdSm80INS1_25CollectiveMainloopBwdSm80ILi2ELi2EN4cute5tupleIJNS5_1CILi64EEENS7_ILi128EEES9_EEENS_6half_tEfNS_4arch4Sm80ELb0ELb1ELb0ELb0ELb1ELb0ELb0ELb0ELi2ELi2ELi2ELi2ELb0EEENS1_24CollectiveEpilogueBwdGQAISA_fSD_Li256ELb0ELb1EEENS1_19SingleTileSchedulerILb0ELb0ELb0ELi128EEEEEEEEEvNT_6ParamsE,@function
        .size           _ZN7cutlass13device_kernelIN5flash19enable_sm80_to_sm89INS1_16FlashAttnBwdSm80INS1_25CollectiveMainloopBwdSm80ILi2ELi2EN4cute5tupleIJNS5_1CILi64EEENS7_ILi128EEES9_EEENS_6half_tEfNS_4arch4Sm80ELb0ELb1ELb0ELb0ELb1ELb0ELb0ELb0ELi2ELi2ELi2ELi2ELb0EEENS1_24CollectiveEpilogueBwdGQAISA_fSD_Li256ELb0ELb1EEENS1_19SingleTileSchedulerILb0ELb0ELb0ELi128EEEEEEEEEvNT_6ParamsE,(.L_x_133 - _ZN7cutlass13device_kernelIN5flash19enable_sm80_to_sm89INS1_16FlashAttnBwdSm80INS1_25CollectiveMainloopBwdSm80ILi2ELi2EN4cute5tupleIJNS5_1CILi64EEENS7_ILi128EEES9_EEENS_6half_tEfNS_4arch4Sm80ELb0ELb1ELb0ELb0ELb1ELb0ELb0ELb0ELi2ELi2ELi2ELi2ELb0EEENS1_24CollectiveEpilogueBwdGQAISA_fSD_Li256ELb0ELb1EEENS1_19SingleTileSchedulerILb0ELb0ELb0ELi128EEEEEEEEEvNT_6ParamsE)
        .other          _ZN7cutlass13device_kernelIN5flash19enable_sm80_to_sm89INS1_16FlashAttnBwdSm80INS1_25CollectiveMainloopBwdSm80ILi2ELi2EN4cute5tupleIJNS5_1CILi64EEENS7_ILi128EEES9_EEENS_6half_tEfNS_4arch4Sm80ELb0ELb1ELb0ELb0ELb1ELb0ELb0ELb0ELi2ELi2ELi2ELi2ELb0EEENS1_24CollectiveEpilogueBwdGQAISA_fSD_Li256ELb0ELb1EEENS1_19SingleTileSchedulerILb0ELb0ELb0ELi128EEEEEEEEEvNT_6ParamsE,@"STO_CUDA_ENTRY STV_DEFAULT"
_ZN7cutlass13device_kernelIN5flash19enable_sm80_to_sm89INS1_16FlashAttnBwdSm80INS1_25CollectiveMainloopBwdSm80ILi2ELi2EN4cute5tupleIJNS5_1CILi64EEENS7_ILi128EEES9_EEENS_6half_tEfNS_4arch4Sm80ELb0ELb1ELb0ELb0ELb1ELb0ELb0ELb0ELi2ELi2ELi2ELi2ELb0EEENS1_24CollectiveEpilogueBwdGQAISA_fSD_Li256ELb0ELb1EEENS1_19SingleTileSchedulerILb0ELb0ELb0ELi128EEEEEEEEEvNT_6ParamsE:
[----:B------:R-:W-:Y:S01]  /*0000*/  LDC R1, c[0x0][0x28] ;  /* 0x00000a00ff017b82 */ /* 0x000fe20000000800 */
[----:B------:R-:W-:Y:S05]  /*0010*/  EXIT ;  /* 0x000000000000794d */ /* 0x000fea0003800000 */
.L_x_47:
        /* <DEDUP_REMOVED lines=14> */
.L_x_133:


//--------------------- .text._ZN7cutlass13device_kernelIN5flash19enable_sm80_to_sm89INS1_16FlashAttnBwdSm80INS1_25CollectiveMainloopBwdSm80ILi2ELi2EN4cute5tupleIJNS5_1CILi64EEENS7_ILi128EEES9_EEENS_6half_tEfNS_4arch4Sm80ELb0ELb1ELb0ELb1ELb0ELb0ELb0ELb0ELi2ELi2ELi2ELi2ELb0EEENS1_21CollectiveEpilogueBwdISA_SB_SD_Li256ELb1ELb0ELi4EEENS1_19SingleTileSchedulerILb1ELb0ELb0ELi128EEEEEEEEEvNT_6ParamsE --------------------------
	.section	.text._ZN7cutlass13device_kernelIN5flash19enable_sm80_to_sm89INS1_16FlashAttnBwdSm80INS1_25CollectiveMainloopBwdSm80ILi2ELi2EN4cute5tupleIJNS5_1CILi64EEENS7_ILi128EEES9_EEENS_6half_tEfNS_4arch4Sm80ELb0ELb1ELb0ELb1ELb0ELb0ELb0ELb0ELi2ELi2ELi2ELi2ELb0EEENS1_21CollectiveEpilogueBwdISA_SB_SD_Li256ELb1ELb0ELi4EEENS1_19SingleTileSchedulerILb1ELb0ELb0ELi128EEEEEEEEEvNT_6ParamsE,"ax",@progbits
	.align	128
.text._ZN7cutlass13device_kernelIN5flash19enable_sm80_to_sm89INS1_16FlashAttnBwdSm80INS1_25CollectiveMainloopBwdSm80ILi2ELi2EN4cute5tupleIJNS5_1CILi64EEENS7_ILi128EEES9_EEENS_6half_tEfNS_4arch4Sm80ELb0ELb1ELb0ELb1ELb0ELb0ELb0ELb0ELi2ELi2ELi2ELi2ELb0EEENS1_21CollectiveEpilogueBwdISA_SB_SD_Li256ELb1ELb0ELi4EEENS1_19SingleTileSchedulerILb1ELb0ELb0ELi128EEEEEEEEEvNT_6ParamsE:
        .type           _ZN7cutlass13device_kernelIN5flash19enable_sm80_to_sm89INS1_16FlashAttnBwdSm80INS1_25CollectiveMainloopBwdSm80ILi2ELi2EN4cute5tupleIJNS5_1CILi64EEENS7_ILi128EEES9_EEENS_6half_tEfNS_4arch4Sm80ELb0ELb1ELb0ELb1ELb0ELb0ELb0ELb0ELi2ELi2ELi2ELi2ELb0EEENS1_21CollectiveEpilogueBwdISA_SB_SD_Li256ELb1ELb0ELi4EEENS1_19SingleTileSchedulerILb1ELb0ELb0ELi128EEEEEEEEEvNT_6ParamsE,@function
        .size           _ZN7cutlass13device_kernelIN5flash19enable_sm80_to_sm89INS1_16FlashAttnBwdSm80INS1_25CollectiveMainloopBwdSm80ILi2ELi2EN4cute5tupleIJNS5_1CILi64EEENS7_ILi128EEES9_EEENS_6half_tEfNS_4arch4Sm80ELb0ELb1ELb0ELb1ELb0ELb0ELb0ELb0ELi2ELi2ELi2ELi2ELb0EEENS1_21CollectiveEpilogueBwdISA_SB_SD_Li256ELb1ELb0ELi4EEENS1_19SingleTileSchedulerILb1ELb0ELb0ELi128EEEEEEEEEvNT_6ParamsE,(.L_x_134 - _ZN7cutlass13device_kernelIN5flash19enable_sm80_to_sm89INS1_16FlashAttnBwdSm80INS1_25CollectiveMainloopBwdSm80ILi2ELi2EN4cute5tupleIJNS5_1CILi64EEENS7_ILi128EEES9_EEENS_6half_tEfNS_4arch4Sm80ELb0ELb1ELb0ELb1ELb0ELb0ELb0ELb0ELi2ELi2ELi2ELi2ELb0EEENS1_21CollectiveEpilogueBwdISA_SB_SD_Li256ELb1ELb0ELi4EEENS1_19SingleTileSchedulerILb1ELb0ELb0ELi128EEEEEEEEEvNT_6ParamsE)
        .other          _ZN7cutlass13device_kernelIN5flash19enable_sm80_to_sm89INS1_16FlashAttnBwdSm80INS1_25CollectiveMainloopBwdSm80ILi2ELi2EN4cute5tupleIJNS5_1CILi64EEENS7_ILi128EEES9_EEENS_6half_tEfNS_4arch4Sm80ELb0ELb1ELb0ELb1ELb0ELb0ELb0ELb0ELi2ELi2ELi2ELi2ELb0EEENS1_21CollectiveEpilogueBwdISA_SB_SD_Li256ELb1ELb0ELi4EEENS1_19SingleTileSchedulerILb1ELb0ELb0ELi128EEEEEEEEEvNT_6ParamsE,@"STO_CUDA_ENTRY STV_DEFAULT"
_ZN7cutlass13device_kernelIN5flash19enable_sm80_to_sm89INS1_16FlashAttnBwdSm80INS1_25CollectiveMainloopBwdSm80ILi2ELi2EN4cute5tupleIJNS5_1CILi64EEENS7_ILi128EEES9_EEENS_6half_tEfNS_4arch4Sm80ELb0ELb1ELb0ELb1ELb0ELb0ELb0ELb0ELi2ELi2ELi2ELi2ELb0EEENS1_21CollectiveEpilogueBwdISA_SB_SD_Li256ELb1ELb0ELi4EEENS1_19SingleTileSchedulerILb1ELb0ELb0ELi128EEEEEEEEEvNT_6ParamsE:
[----:B------:R-:W-:Y:S01]  /*0000*/  LDC R1, c[0x0][0x28] ;  /* 0x00000a00ff017b82 */ /* 0x000fe20000000800 */
[----:B------:R-:W-:Y:S05]  /*0010*/  EXIT ;  /* 0x000000000000794d */ /* 0x000fea0003800000 */
.L_x_48:
        /* <DEDUP_REMOVED lines=14> */
.L_x_134:


//--------------------- .text._ZN7cutlass13device_kernelIN5flash19enable_sm80_to_sm89INS1_16FlashAttnBwdSm80INS1_25CollectiveMainloopBwdSm80ILi2ELi2EN4cute5tupleIJNS5_1CILi64EEENS7_ILi128EEES9_EEENS_6half_tEfNS_4arch4Sm80ELb0ELb1ELb0ELb1ELb1ELb0ELb0ELb0ELi2ELi2ELi2ELi2ELb0EEENS1_21CollectiveEpilogueBwdISA_SB_SD_Li256ELb1ELb0ELi4EEENS1_19SingleTileSchedulerILb1ELb0ELb0ELi128EEEEEEEEEvNT_6ParamsE --------------------------
	.section	.text._ZN7cutlass13device_kernelIN5flash19enable_sm80_to_sm89INS1_16FlashAttnBwdSm80INS1_25CollectiveMainloopBwdSm80ILi2ELi2EN4cute5tupleIJNS5_1CILi64EEENS7_ILi128EEES9_EEENS_6half_tEfNS_4arch4Sm80ELb0ELb1ELb0ELb1ELb1ELb0ELb0ELb0ELi2ELi2ELi2ELi2ELb0EEENS1_21CollectiveEpilogueBwdISA_SB_SD_Li256ELb1ELb0ELi4EEENS1_19SingleTileSchedulerILb1ELb0ELb0ELi128EEEEEEEEEvNT_6ParamsE,"ax",@progbits
	.align	128
.text._ZN7cutlass13device_kernelIN5flash19enable_sm80_to_sm89INS1_16FlashAttnBwdSm80INS1_25CollectiveMainloopBwdSm80ILi2ELi2EN4cute5tupleIJNS5_1CILi64EEENS7_ILi128EEES9_EEENS_6half_tEfNS_4arch4Sm80ELb0ELb1ELb0ELb1ELb1ELb0ELb0ELb0ELi2ELi2ELi2ELi2ELb0EEENS1_21CollectiveEpilogueBwdISA_SB_SD_Li256ELb1ELb0ELi4EEENS1_19SingleTileSchedulerILb1ELb0ELb0ELi128EEEEEEEEEvNT_6ParamsE:
        .type           _ZN7cutlass13device_kernelIN5flash19enable_sm80_to_sm89INS1_16FlashAttnBwdSm80INS1_25CollectiveMainloopBwdSm80ILi2ELi2EN4cute5tupleIJNS5_1CILi64EEENS7_ILi128EEES9_EEENS_6half_tEfNS_4arch4Sm80ELb0ELb1ELb0ELb1ELb1ELb0ELb0ELb0ELi2ELi2ELi2ELi2ELb0EEENS1_21CollectiveEpilogueBwdISA_SB_SD_Li256ELb1ELb0ELi4EEENS1_19SingleTileSchedulerILb1ELb0ELb0ELi128EEEEEEEEEvNT_6ParamsE,@function
        .size           _ZN7cutlass13device_kernelIN5flash19enable_sm80_to_sm89INS1_16FlashAttnBwdSm80INS1_25CollectiveMainloopBwdSm80ILi2ELi2EN4cute5tupleIJNS5_1CILi64EEENS7_ILi128EEES9_EEENS_6half_tEfNS_4arch4Sm80ELb0ELb1ELb0ELb1ELb1ELb0ELb0ELb0ELi2ELi2ELi2ELi2ELb0EEENS1_21CollectiveEpilogueBwdISA_SB_SD_Li256ELb1ELb0ELi4EEENS1_19SingleTileSchedulerILb1ELb0ELb0ELi128EEEEEEEEEvNT_6ParamsE,(.L_x_135 - _ZN7cutlass13device_kernelIN5flash19enable_sm80_to_sm89INS1_16FlashAttnBwdSm80INS1_25CollectiveMainloopBwdSm80ILi2ELi2EN4cute5tupleIJNS5_1CILi64EEENS7_ILi128EEES9_EEENS_6half_tEfNS_4arch4Sm80ELb0ELb1ELb0ELb1ELb1ELb0ELb0ELb0ELi2ELi2ELi2ELi2ELb0EEENS1_21CollectiveEpilogueBwdISA_SB_SD_Li256ELb1ELb0ELi4EEENS1_19SingleTileSchedulerILb1ELb0ELb0ELi128EEEEEEEEEvNT_6ParamsE)
        .other          _ZN7cutlass13device_kernelIN5flash19enable_sm80_to_sm89INS1_16FlashAttnBwdSm80INS1_25CollectiveMainloopBwdSm80ILi2ELi2EN4cute5tupleIJNS5_1CILi64EEENS7_ILi128EEES9_EEENS_6half_tEfNS_4arch4Sm80ELb0ELb1ELb0ELb1ELb1ELb0ELb0ELb0ELi2ELi2ELi2ELi2ELb0EEENS1_21CollectiveEpilogueBwdISA_SB_SD_Li256ELb1ELb0ELi4EEENS1_19SingleTileSchedulerILb1ELb0ELb0ELi128EEEEEEEEEvNT_6ParamsE,@"STO_CUDA_ENTRY STV_DEFAULT"
_ZN7cutlass13device_kernelIN5flash19enable_sm80_to_sm89INS1_16FlashAttnBwdSm80INS1_25CollectiveMainloopBwdSm80ILi2ELi2EN4cute5tupleIJNS5_1CILi64EEENS7_ILi128EEES9_EEENS_6half_tEfNS_4arch4Sm80ELb0ELb1ELb0ELb1ELb1ELb0ELb0ELb0ELi2ELi2ELi2ELi2ELb0EEENS1_21CollectiveEpilogueBwdISA_SB_SD_Li256ELb1ELb0ELi4EEENS1_19SingleTileSchedulerILb1ELb0ELb0ELi128EEEEEEEEEvNT_6ParamsE:
[----:B------:R-:W-:Y:S01]  /*0000*/  LDC R1, c[0x0][0x28] ;  /* 0x00000a00ff017b82 */ /* 0x000fe20000000800 */
[----:B------:R-:W-:Y:S05]  /*0010*/  EXIT ;  /* 0x000000000000794d */ /* 0x000fea0003800000 */
.L_x_49:
        /* <DEDUP_REMOVED lines=14> */
.L_x_135:


//--------------------- .text._ZN7cutlass13device_kernelIN5flash19enable_sm80_to_sm89INS1_16FlashAttnBwdSm80INS1_25CollectiveMainloopBwdSm80ILi2ELi2EN4cute5tupleIJNS5_1CILi64EEENS7_ILi128EEES9_EEENS_6half_tEfNS_4arch4Sm80ELb0ELb1ELb0ELb1ELb0ELb0ELb0ELb0ELi2ELi2ELi2ELi2ELb0EEENS1_24CollectiveEpilogueBwdGQAISA_fSD_Li256ELb1ELb0EEENS1_19SingleTileSchedulerILb1ELb0ELb0ELi128EEEEEEEEEvNT_6ParamsE --------------------------
	.section	.text._ZN7cutlass13device_kernelIN5flash19enable_sm80_to_sm89INS1_16FlashAttnBwdSm80INS1_25CollectiveMainloopBwdSm80ILi2ELi2EN4cute5tupleIJNS5_1CILi64EEENS7_ILi128EEES9_EEENS_6half_tEfNS_4arch4Sm80ELb0ELb1ELb0ELb1ELb0ELb0ELb0ELb0ELi2ELi2ELi2ELi2ELb0EEENS1_24CollectiveEpilogueBwdGQAISA_fSD_Li256ELb1ELb0EEENS1_19SingleTileSchedulerILb1ELb0ELb0ELi128EEEEEEEEEvNT_6ParamsE,"ax",@progbits
	.align	128
.text._ZN7cutlass13device_kernelIN5flash19enable_sm80_to_sm89INS1_16FlashAttnBwdSm80INS1_25CollectiveMainloopBwdSm80ILi2ELi2EN4cute5tupleIJNS5_1CILi64EEENS7_ILi128EEES9_EEENS_6half_tEfNS_4arch4Sm80ELb0ELb1ELb0ELb1ELb0ELb0ELb0ELb0ELi2ELi2ELi2ELi2ELb0EEENS1_24CollectiveEpilogueBwdGQAISA_fSD_Li256ELb1ELb0EEENS1_19SingleTileSchedulerILb1ELb0ELb0ELi128EEEEEEEEEvNT_6ParamsE:
        .type           _ZN7cutlass13device_kernelIN5flash19enable_sm80_to_sm89INS1_16FlashAttnBwdSm80INS1_25CollectiveMainloopBwdSm80ILi2ELi2EN4cute5tupleIJNS5_1CILi64EEENS7_ILi128EEES9_EEENS_6half_tEfNS_4arch4Sm80ELb0ELb1ELb0ELb1ELb0ELb0ELb0ELb0ELi2ELi2ELi2ELi2ELb0EEENS1_24CollectiveEpilogueBwdGQAISA_fSD_Li256ELb1ELb0EEENS1_19SingleTileSchedulerILb1ELb0ELb0ELi128EEEEEEEEEvNT_6ParamsE,@function
        .size           _ZN7cutlass13device_kernelIN5flash19enable_sm80_to_sm89INS1_16FlashAttnBwdSm80INS1_25CollectiveMainloopBwdSm80ILi2ELi2EN4cute5tupleIJNS5_1CILi64EEENS7_ILi128EEES9_EEENS_6half_tEfNS_4arch4Sm80ELb0ELb1ELb0ELb1ELb0ELb0ELb0ELb0ELi2ELi2ELi2ELi2ELb0EEENS1_24CollectiveEpilogueBwdGQAISA_fSD_Li256ELb1ELb0EEENS1_19SingleTileSchedulerILb1ELb0ELb0ELi128EEEEEEEEEvNT_6ParamsE,(.L_x_136 - _ZN7cutlass13device_kernelIN5flash19enable_sm80_to_sm89INS1_16FlashAttnBwdSm80INS1_25CollectiveMainloopBwdSm80ILi2ELi2EN4cute5tupleIJNS5_1CILi64EEENS7_ILi128EEES9_EEENS_6half_tEfNS_4arch4Sm80ELb0ELb1ELb0ELb1ELb0ELb0ELb0ELb0ELi2ELi2ELi2ELi2ELb0EEENS1_24CollectiveEpilogueBwdGQAISA_fSD_Li256ELb1ELb0EEENS1_19SingleTileSchedulerILb1ELb0ELb0ELi128EEEEEEEEEvNT_6ParamsE)
        .other          _ZN7cutlass13device_kernelIN5flash19enable_sm80_to_sm89INS1_16FlashAttnBwdSm80INS1_25CollectiveMainloopBwdSm80ILi2ELi2EN4cute5tupleIJNS5_1CILi64EEENS7_ILi128EEES9_EEENS_6half_tEfNS_4arch4Sm80ELb0ELb1ELb0ELb1ELb0ELb0ELb0ELb0ELi2ELi2ELi2ELi2ELb0EEENS1_24CollectiveEpilogueBwdGQAISA_fSD_Li256ELb1ELb0EEENS1_19SingleTileSchedulerILb1ELb0ELb0ELi128EEEEEEEEEvNT_6ParamsE,@"STO_CUDA_ENTRY STV_DEFAULT"
_ZN7cutlass13device_kernelIN5flash19enable_sm80_to_sm89INS1_16FlashAttnBwdSm80INS1_25CollectiveMainloopBwdSm80ILi2ELi2EN4cute5tupleIJNS5_1CILi64EEENS7_ILi128EEES9_EEENS_6half_tEfNS_4arch4Sm80ELb0ELb1ELb0ELb1ELb0ELb0ELb0ELb0ELi2ELi2ELi2ELi2ELb0EEENS1_24CollectiveEpilogueBwdGQAISA_fSD_Li256ELb1ELb0EEENS1_19SingleTileSchedulerILb1ELb0ELb0ELi128EEEEEEEEEvNT_6ParamsE:
[----:B------:R-:W-:Y:S01]  /*0000*/  LDC R1, c[0x0][0x28] ;  /* 0x00000a00ff017b82 */ /* 0x000fe20000000800 */
[----:B------:R-:W-:Y:S05]  /*0010*/  EXIT ;  /* 0x000000000000794d */ /* 0x000fea0003800000 */
.L_x_50:
        /* <DEDUP_REMOVED lines=14> */
.L_x_136:


//--------------------- .text._ZN7cutlass13device_kernelIN5flash19enable_sm80_to_sm89INS1_16FlashAttnBwdSm80INS1_25CollectiveMainloopBwdSm80ILi2ELi2EN4cute5tupleIJNS5_1CILi64EEENS7_ILi128EEES9_EEENS_6half_tEfNS_4arch4Sm80ELb0ELb1ELb0ELb1ELb1ELb0ELb0ELb0ELi2ELi2ELi2ELi2ELb0EEENS1_24CollectiveEpilogueBwdGQAISA_fSD_Li256ELb1ELb1EEENS1_19SingleTileSchedulerILb1ELb0ELb0ELi128EEEEEEEEEvNT_6ParamsE --------------------------
	.section	.text._ZN7cutlass13device_kernelIN5flash19enable_sm80_to_sm89INS1_16FlashAttnBwdSm80INS1_25CollectiveMainloopBwdSm80ILi2ELi2EN4cute5tupleIJNS5_1CILi64EEENS7_ILi128EEES9_EEENS_6half_tEfNS_4arch4Sm80ELb0ELb1ELb0ELb1ELb1ELb0ELb0ELb0ELi2ELi2ELi2ELi2ELb0EEENS1_24CollectiveEpilogueBwdGQAISA_fSD_Li256ELb1ELb1EEENS1_19SingleTileSchedulerILb1ELb0ELb0ELi128EEEEEEEEEvNT_6ParamsE,"ax",@progbits
	.align	128
.text._ZN7cutlass13device_kernelIN5flash19enable_sm80_to_sm89INS1_16FlashAttnBwdSm80INS1_25CollectiveMainloopBwdSm80ILi2ELi2EN4cute5tupleIJNS5_1CILi64EEENS7_ILi128EEES9_EEENS_6half_tEfNS_4arch4Sm80ELb0ELb1ELb0ELb1ELb1ELb0ELb0ELb0ELi2ELi2ELi2ELi2ELb0EEENS1_24CollectiveEpilogueBwdGQAISA_fSD_Li256ELb1ELb1EEENS1_19SingleTileSchedulerILb1ELb0ELb0ELi128EEEEEEEEEvNT_6ParamsE:
        .type           _ZN7cutlass13device_kernelIN5flash19enable_sm80_to_sm89INS1_16FlashAttnBwdSm80INS1_25CollectiveMainloopBwdSm80ILi2ELi2EN4cute5tupleIJNS5_1CILi64EEENS7_ILi128EEES9_EEENS_6half_tEfNS_4arch4Sm80ELb0ELb1ELb0ELb1ELb1ELb0ELb0ELb0ELi2ELi2ELi2ELi2ELb0EEENS1_24CollectiveEpilogueBwdGQAISA_fSD_Li256ELb1ELb1EEENS1_19SingleTileSchedulerILb1ELb0ELb0ELi128EEEEEEEEEvNT_6ParamsE,@function
        .size           _ZN7cutlass13device_kernelIN5flash19enable_sm80_to_sm89INS1_16FlashAttnBwdSm80INS1_25CollectiveMainloopBwdSm80ILi2ELi2EN4cute5tupleIJNS5_1CILi64EEENS7_ILi128EEES9_EEENS_6half_tEfNS_4arch4Sm80ELb0ELb1ELb0ELb1ELb1ELb0ELb0ELb0ELi2ELi2ELi2ELi2ELb0EEENS1_24CollectiveEpilogueBwdGQAISA_fSD_Li256ELb1ELb1EEENS1_19SingleTileSchedulerILb1ELb0ELb0ELi128EEEEEEEEEvNT_6ParamsE,(.L_x_137 - _ZN7cutlass13device_kernelIN5flash19enable_sm80_to_sm89INS1_16FlashAttnBwdSm80INS1_25CollectiveMainloopBwdSm80ILi2ELi2EN4cute5tupleIJNS5_1CILi64EEENS7_ILi128EEES9_EEENS_6half_tEfNS_4arch4Sm80ELb0ELb1ELb0ELb1ELb1ELb0ELb0ELb0ELi2ELi2ELi2ELi2ELb0EEENS1_24CollectiveEpilogueBwdGQAISA_fSD_Li256ELb1ELb1EEENS1_19SingleTileSchedulerILb1ELb0ELb0ELi128EEEEEEEEEvNT_6ParamsE)
        .other          _ZN7cutlass13device_kernelIN5flash19enable_sm80_to_sm89INS1_16FlashAttnBwdSm80INS1_25CollectiveMainloopBwdSm80ILi2ELi2EN4cute5tupleIJNS5_1CILi64EEENS7_ILi128EEES9_EEENS_6half_tEfNS_4arch4Sm80ELb0ELb1ELb0ELb1ELb1ELb0ELb0ELb0ELi2ELi2ELi2ELi2ELb0EEENS1_24CollectiveEpilogueBwdGQAISA_fSD_Li256ELb1ELb1EEENS1_19SingleTileSchedulerILb1ELb0ELb0ELi128EEEEEEEEEvNT_6ParamsE,@"STO_CUDA_ENTRY STV_DEFAULT"
_ZN7cutlass13device_kernelIN5flash19enable_sm80_to_sm89INS1_16FlashAttnBwdSm80INS1_25CollectiveMainloopBwdSm80ILi2ELi2EN4cute5tupleIJNS5_1CILi64EEENS7_ILi128EEES9_EEENS_6half_tEfNS_4arch4Sm80ELb0ELb1ELb0ELb1ELb1ELb0ELb0ELb0ELi2ELi2ELi2ELi2ELb0EEENS1_24CollectiveEpilogueBwdGQAISA_fSD_Li256ELb1ELb1EEENS1_19SingleTileSchedulerILb1ELb0ELb0ELi128EEEEEEEEEvNT_6ParamsE:
[----:B------:R-:W-:Y:S01]  /*0000*/  LDC R1, c[0x0][0x28] ;  /* 0x00000a00ff017b82 */ /* 0x000fe20000000800 */
[----:B------:R-:W-:Y:S05]  /*0010*/  EXIT ;  /* 0x000000000000794d */ /* 0x000fea0003800000 */
.L_x_51:
        /* <DEDUP_REMOVED lines=14> */
.L_x_137:


//--------------------- .text._ZN7cutlass13device_kernelIN5flash19enable_sm80_to_sm89INS1_16FlashAttnBwdSm80INS1_25CollectiveMainloopBwdSm80ILi2ELi2EN4cute5tupleIJNS5_1CILi64EEENS7_ILi128EEES9_EEENS_6half_tEfNS_4arch4Sm80ELb1ELb0ELb0ELb0ELb0ELb0ELb0ELb0ELi2ELi2ELi2ELi2ELb0EEENS1_21CollectiveEpilogueBwdISA_SB_SD_Li256ELb0ELb0ELi4EEENS1_25SingleTileBwdLPTSchedulerILb0ELi128ELb0EEEEEEEEEvNT_6ParamsE --------------------------
	.section	.text._ZN7cutlass13device_kernelIN5flash19enable_sm80_to_sm89INS1_16FlashAttnBwdSm80INS1_25CollectiveMainloopBwdSm80ILi2ELi2EN4cute5tupleIJNS5_1CILi64EEENS7_ILi128EEES9_EEENS_6half_tEfNS_4arch4Sm80ELb1ELb0ELb0ELb0ELb0ELb0ELb0ELb0ELi2ELi2ELi2ELi2ELb0EEENS1_21CollectiveEpilogueBwdISA_SB_SD_Li256ELb0ELb0ELi4EEENS1_25SingleTileBwdLPTSchedulerILb0ELi128ELb0EEEEEEEEEvNT_6ParamsE,"ax",@progbits
	.align	128
.text._ZN7cutlass13device_kernelIN5flash19enable_sm80_to_sm89INS1_16FlashAttnBwdSm80INS1_25CollectiveMainloopBwdSm80ILi2ELi2EN4cute5tupleIJNS5_1CILi64EEENS7_ILi128EEES9_EEENS_6half_tEfNS_4arch4Sm80ELb1ELb0ELb0ELb0ELb0ELb0ELb0ELb0ELi2ELi2ELi2ELi2ELb0EEENS1_21CollectiveEpilogueBwdISA_SB_SD_Li256ELb0ELb0ELi4EEENS1_25SingleTileBwdLPTSchedulerILb0ELi128ELb0EEEEEEEEEvNT_6ParamsE:
        .type           _ZN7cutlass13device_kernelIN5flash19enable_sm80_to_sm89INS1_16FlashAttnBwdSm80INS1_25CollectiveMainloopBwdSm80ILi2ELi2EN4cute5tupleIJNS5_1CILi64EEENS7_ILi128EEES9_EEENS_6half_tEfNS_4arch4Sm80ELb1ELb0ELb0ELb0ELb0ELb0ELb0ELb0ELi2ELi2ELi2ELi2ELb0EEENS1_21CollectiveEpilogueBwdISA_SB_SD_Li256ELb0ELb0ELi4EEENS1_25SingleTileBwdLPTSchedulerILb0ELi128ELb0EEEEEEEEEvNT_6ParamsE,@function
        .size           _ZN7cutlass13device_kernelIN5flash19enable_sm80_to_sm89INS1_16FlashAttnBwdSm80INS1_25CollectiveMainloopBwdSm80ILi2ELi2EN4cute5tupleIJNS5_1CILi64EEENS7_ILi128EEES9_EEENS_6half_tEfNS_4arch4Sm80ELb1ELb0ELb0ELb0ELb0ELb0ELb0ELb0ELi2ELi2ELi2ELi2ELb0EEENS1_21CollectiveEpilogueBwdISA_SB_SD_Li256ELb0ELb0ELi4EEENS1_25SingleTileBwdLPTSchedulerILb0ELi128ELb0EEEEEEEEEvNT_6ParamsE,(.L_x_138 - _ZN7cutlass13device_kernelIN5flash19enable_sm80_to_sm89INS1_16FlashAttnBwdSm80INS1_25CollectiveMainloopBwdSm80ILi2ELi2EN4cute5tupleIJNS5_1CILi64EEENS7_ILi128EEES9_EEENS_6half_tEfNS_4arch4Sm80ELb1ELb0ELb0ELb0ELb0ELb0ELb0ELb0ELi2ELi2ELi2ELi2ELb0EEENS1_21CollectiveEpilogueBwdISA_SB_SD_Li256ELb0ELb0ELi4EEENS1_25SingleTileBwdLPTSchedulerILb0ELi128ELb0EEEEEEEEEvNT_6ParamsE)
        .other          _ZN7cutlass13device_kernelIN5flash19enable_sm80_to_sm89INS1_16FlashAttnBwdSm80INS1_25CollectiveMainloopBwdSm80ILi2ELi2EN4cute5tupleIJNS5_1CILi64EEENS7_ILi128EEES9_EEENS_6half_tEfNS_4arch4Sm80ELb1ELb0ELb0ELb0ELb0ELb0ELb0ELb0ELi2ELi2ELi2ELi2ELb0EEENS1_21CollectiveEpilogueBwdISA_SB_SD_Li256ELb0ELb0ELi4EEENS1_25SingleTileBwdLPTSchedulerILb0ELi128ELb0EEEEEEEEEvNT_6ParamsE,@"STO_CUDA_ENTRY STV_DEFAULT"
_ZN7cutlass13device_kernelIN5flash19enable_sm80_to_sm89INS1_16FlashAttnBwdSm80INS1_25CollectiveMainloopBwdSm80ILi2ELi2EN4cute5tupleIJNS5_1CILi64EEENS7_ILi128EEES9_EEENS_6half_tEfNS_4arch4Sm80ELb1ELb0ELb0ELb0ELb0ELb0ELb0ELb0ELi2ELi2ELi2ELi2ELb0EEENS1_21CollectiveEpilogueBwdISA_SB_SD_Li256ELb0ELb0ELi4EEENS1_25SingleTileBwdLPTSchedulerILb0ELi128ELb0EEEEEEEEEvNT_6ParamsE:
[----:B------:R-:W-:Y:S01]  /*0000*/  LDC R1, c[0x0][0x28] ;  /* 0x00000a00ff017b82 */ /* 0x000fe20000000800 */
[----:B------:R-:W-:Y:S05]  /*0010*/  EXIT ;  /* 0x000000000000794d */ /* 0x000fea0003800000 */
.L_x_52:
        /* <DEDUP_REMOVED lines=14> */
.L_x_138:


//--------------------- .text._ZN7cutlass13device_kernelIN5flash19enable_sm80_to_sm89INS1_16FlashAttnBwdSm80INS1_25CollectiveMainloopBwdSm80ILi2ELi2EN4cute5tupleIJNS5_1CILi64EEENS7_ILi128EEES9_EEENS_6half_tEfNS_4arch4Sm80ELb1ELb0ELb0ELb0ELb1ELb0ELb0ELb0ELi2ELi2ELi2ELi2ELb0EEENS1_21CollectiveEpilogueBwdISA_SB_SD_Li256ELb0ELb0ELi4EEENS1_25SingleTileBwdLPTSchedulerILb0ELi128ELb1EEEEEEEEEvNT_6ParamsE --------------------------
	.section	.text._ZN7cutlass13device_kernelIN5flash19enable_sm80_to_sm89INS1_16FlashAttnBwdSm80INS1_25CollectiveMainloopBwdSm80ILi2ELi2EN4cute5tupleIJNS5_1CILi64EEENS7_ILi128EEES9_EEENS_6half_tEfNS_4arch4Sm80ELb1ELb0ELb0ELb0ELb1ELb0ELb0ELb0ELi2ELi2ELi2ELi2ELb0EEENS1_21CollectiveEpilogueBwdISA_SB_SD_Li256ELb0ELb0ELi4EEENS1_25SingleTileBwdLPTSchedulerILb0ELi128ELb1EEEEEEEEEvNT_6ParamsE,"ax",@progbits
	.align	128
.text._ZN7cutlass13device_kernelIN5flash19enable_sm80_to_sm89INS1_16FlashAttnBwdSm80INS1_25CollectiveMainloopBwdSm80ILi2ELi2EN4cute5tupleIJNS5_1CILi64EEENS7_ILi128EEES9_EEENS_6half_tEfNS_4arch4Sm80ELb1ELb0ELb0ELb0ELb1ELb0ELb0ELb0ELi2ELi2ELi2ELi2ELb0EEENS1_21CollectiveEpilogueBwdISA_SB_SD_Li256ELb0ELb0ELi4EEENS1_25SingleTileBwdLPTSchedulerILb0ELi128ELb1EEEEEEEEEvNT_6ParamsE:
        .type           _ZN7cutlass13device_kernelIN5flash19enable_sm80_to_sm89INS1_16FlashAttnBwdSm80INS1_25CollectiveMainloopBwdSm80ILi2ELi2EN4cute5tupleIJNS5_1CILi64EEENS7_ILi128EEES9_EEENS_6half_tEfNS_4arch4Sm80ELb1ELb0ELb0ELb0ELb1ELb0ELb0ELb0ELi2ELi2ELi2ELi2ELb0EEENS1_21CollectiveEpilogueBwdISA_SB_SD_Li256ELb0ELb0ELi4EEENS1_25SingleTileBwdLPTSchedulerILb0ELi128ELb1EEEEEEEEEvNT_6ParamsE,@function
        .size           _ZN7cutlass13device_kernelIN5flash19enable_sm80_to_sm89INS1_16FlashAttnBwdSm80INS1_25CollectiveMainloopBwdSm80ILi2ELi2EN4cute5tupleIJNS5_1CILi64EEENS7_ILi128EEES9_EEENS_6half_tEfNS_4arch4Sm80ELb1ELb0ELb0ELb0ELb1ELb0ELb0ELb0ELi2ELi2ELi2ELi2ELb0EEENS1_21CollectiveEpilogueBwdISA_SB_SD_Li256ELb0ELb0ELi4EEENS1_25SingleTileBwdLPTSchedulerILb0ELi128ELb1EEEEEEEEEvNT_6ParamsE,(.L_x_139 - _ZN7cutlass13device_kernelIN5flash19enable_sm80_to_sm89INS1_16FlashAttnBwdSm80INS1_25CollectiveMainloopBwdSm80ILi2ELi2EN4cute5tupleIJNS5_1CILi64EEENS7_ILi128EEES9_EEENS_6half_tEfNS_4arch4Sm80ELb1ELb0ELb0ELb0ELb1ELb0ELb0ELb0ELi2ELi2ELi2ELi2ELb0EEENS1_21CollectiveEpilogueBwdISA_SB_SD_Li256ELb0ELb0ELi4EEENS1_25SingleTileBwdLPTSchedulerILb0ELi128ELb1EEEEEEEEEvNT_6ParamsE)
        .other          _ZN7cutlass13device_kernelIN5flash19enable_sm80_to_sm89INS1_16FlashAttnBwdSm80INS1_25CollectiveMainloopBwdSm80ILi2ELi2EN4cute5tupleIJNS5_1CILi64EEENS7_ILi128EEES9_EEENS_6half_tEfNS_4arch4Sm80ELb1ELb0ELb0ELb0ELb1ELb0ELb0ELb0ELi2ELi2ELi2ELi2ELb0EEENS1_21CollectiveEpilogueBwdISA_SB_SD_Li256ELb0ELb0ELi4EEENS1_25SingleTileBwdLPTSchedulerILb0ELi128ELb1EEEEEEEEEvNT_6ParamsE,@"STO_CUDA_ENTRY STV_DEFAULT"
_ZN7cutlass13device_kernelIN5flash19enable_sm80_to_sm89INS1_16FlashAttnBwdSm80INS1_25CollectiveMainloopBwdSm80ILi2ELi2EN4cute5tupleIJNS5_1CILi64EEENS7_ILi128EEES9_EEENS_6half_tEfNS_4arch4Sm80ELb1ELb0ELb0ELb0ELb1ELb0ELb0ELb0ELi2ELi2ELi2ELi2ELb0EEENS1_21CollectiveEpilogueBwdISA_SB_SD_Li256ELb0ELb0ELi4EEENS1_25SingleTileBwdLPTSchedulerILb0ELi128ELb1EEEEEEEEEvNT_6ParamsE:
[----:B------:R-:W-:Y:S01]  /*0000*/  LDC R1, c[0x0][0x28] ;  /* 0x00000a00ff017b82 */ /* 0x000fe20000000800 */
[----:B------:R-:W-:Y:S05]  /*0010*/  EXIT ;  /* 0x000000000000794d */ /* 0x000fea0003800000 */
.L_x_53:
        /* <DEDUP_REMOVED lines=14> */
.L_x_139:


//--------------------- .text._ZN7cutlass13device_kernelIN5flash19enable_sm80_to_sm89INS1_16FlashAttnBwdSm80INS1_25CollectiveMainloopBwdSm80ILi2ELi2EN4cute5tupleIJNS5_1CILi64EEENS7_ILi128EEES9_EEENS_6half_tEfNS_4arch4Sm80ELb1ELb0ELb0ELb0ELb0ELb0ELb0ELb0ELi2ELi2ELi2ELi2ELb0EEENS1_24CollectiveEpilogueBwdGQAISA_fSD_Li256ELb0ELb0EEENS1_25SingleTileBwdLPTSchedulerILb0ELi128ELb0EEEEEEEEEvNT_6ParamsE --------------------------
	.section	.text._ZN7cutlass13device_kernelIN5flash19enable_sm80_to_sm89INS1_16FlashAttnBwdSm80INS1_25CollectiveMainloopBwdSm80ILi2ELi2EN4cute5tupleIJNS5_1CILi64EEENS7_ILi128EEES9_EEENS_6half_tEfNS_4arch4Sm80ELb1ELb0ELb0ELb0ELb0ELb0ELb0ELb0ELi2ELi2ELi2ELi2ELb0EEENS1_24CollectiveEpilogueBwdGQAISA_fSD_Li256ELb0ELb0EEENS1_25SingleTileBwdLPTSchedulerILb0ELi128ELb0EEEEEEEEEvNT_6ParamsE,"ax",@progbits
	.align	128
.text._ZN7cutlass13device_kernelIN5flash19enable_sm80_to_sm89INS1_16FlashAttnBwdSm80INS1_25CollectiveMainloopBwdSm80ILi2ELi2EN4cute5tupleIJNS5_1CILi64EEENS7_ILi128EEES9_EEENS_6half_tEfNS_4arch4Sm80ELb1ELb0ELb0ELb0ELb0ELb0ELb0ELb0ELi2ELi2ELi2ELi2ELb0EEENS1_24CollectiveEpilogueBwdGQAISA_fSD_Li256ELb0ELb0EEENS1_25SingleTileBwdLPTSchedulerILb0ELi128ELb0EEEEEEEEEvNT_6ParamsE:
        .type           _ZN7cutlass13device_kernelIN5flash19enable_sm80_to_sm89INS1_16FlashAttnBwdSm80INS1_25CollectiveMainloopBwdSm80ILi2ELi2EN4cute5tupleIJNS5_1CILi64EEENS7_ILi128EEES9_EEENS_6half_tEfNS_4arch4Sm80ELb1ELb0ELb0ELb0ELb0ELb0ELb0ELb0ELi2ELi2ELi2ELi2ELb0EEENS1_24CollectiveEpilogueBwdGQAISA_fSD_Li256ELb0ELb0EEENS1_25SingleTileBwdLPTSchedulerILb0ELi128ELb0EEEEEEEEEvNT_6ParamsE,@function
        .size           _ZN7cutlass13device_kernelIN5flash19enable_sm80_to_sm89INS1_16FlashAttnBwdSm80INS1_25CollectiveMainloopBwdSm80ILi2ELi2EN4cute5tupleIJNS5_1CILi64EEENS7_ILi128EEES9_EEENS_6half_tEfNS_4arch4Sm80ELb1ELb0ELb0ELb0ELb0ELb0ELb0ELb0ELi2ELi2ELi2ELi2ELb0EEENS1_24CollectiveEpilogueBwdGQAISA_fSD_Li256ELb0ELb0EEENS1_25SingleTileBwdLPTSchedulerILb0ELi128ELb0EEEEEEEEEvNT_6ParamsE,(.L_x_140 - _ZN7cutlass13device_kernelIN5flash19enable_sm80_to_sm89INS1_16FlashAttnBwdSm80INS1_25CollectiveMainloopBwdSm80ILi2ELi2EN4cute5tupleIJNS5_1CILi64EEENS7_ILi128EEES9_EEENS_6half_tEfNS_4arch4Sm80ELb1ELb0ELb0ELb0ELb0ELb0ELb0ELb0ELi2ELi2ELi2ELi2ELb0EEENS1_24CollectiveEpilogueBwdGQAISA_fSD_Li256ELb0ELb0EEENS1_25SingleTileBwdLPTSchedulerILb0ELi128ELb0EEEEEEEEEvNT_6ParamsE)
        .other          _ZN7cutlass13device_kernelIN5flash19enable_sm80_to_sm89INS1_16FlashAttnBwdSm80INS1_25CollectiveMainloopBwdSm80ILi2ELi2EN4cute5tupleIJNS5_1CILi64EEENS7_ILi128EEES9_EEENS_6half_tEfNS_4arch4Sm80ELb1ELb0ELb0ELb0ELb0ELb0ELb0ELb0ELi2ELi2ELi2ELi2ELb0EEENS1_24CollectiveEpilogueBwdGQAISA_fSD_Li256ELb0ELb0EEENS1_25SingleTileBwdLPTSchedulerILb0ELi128ELb0EEEEEEEEEvNT_6ParamsE,@"STO_CUDA_ENTRY STV_DEFAULT"
_ZN7cutlass13device_kernelIN5flash19enable_sm80_to_sm89INS1_16FlashAttnBwdSm80INS1_25CollectiveMainloopBwdSm80ILi2ELi2EN4cute5tupleIJNS5_1CILi64EEENS7_ILi128EEES9_EEENS_6half_tEfNS_4arch4Sm80ELb1ELb0ELb0ELb0ELb0ELb0ELb0ELb0ELi2ELi2ELi2ELi2ELb0EEENS1_24CollectiveEpilogueBwdGQAISA_fSD_Li256ELb0ELb0EEENS1_25SingleTileBwdLPTSchedulerILb0ELi128ELb0EEEEEEEEEvNT_6ParamsE:
[----:B------:R-:W-:Y:S01]  /*0000*/  LDC R1, c[0x0][0x28] ;  /* 0x00000a00ff017b82 */ /* 0x000fe20000000800 */
[----:B------:R-:W-:Y:S05]  /*0010*/  EXIT ;  /* 0x000000000000794d */ /* 0x000fea0003800000 */
.L_x_54:
        /* <DEDUP_REMOVED lines=14> */
.L_x_140:


//--------------------- .text._ZN7cutlass13device_kernelIN5flash19enable_sm80_to_sm89INS1_16FlashAttnBwdSm80INS1_25CollectiveMainloopBwdSm80ILi2ELi2EN4cute5tupleIJNS5_1CILi64EEENS7_ILi128EEES9_EEENS_6half_tEfNS_4arch4Sm80ELb1ELb0ELb0ELb0ELb1ELb0ELb0ELb0ELi2ELi2ELi2ELi2ELb0EEENS1_24CollectiveEpilogueBwdGQAISA_fSD_Li256ELb0ELb1EEENS1_25SingleTileBwdLPTSchedulerILb0ELi128ELb1EEEEEEEEEvNT_6ParamsE --------------------------
	.section	.text._ZN7cutlass13device_kernelIN5flash19enable_sm80_to_sm89INS1_16FlashAttnBwdSm80INS1_25CollectiveMainloopBwdSm80ILi2ELi2EN4cute5tupleIJNS5_1CILi64EEENS7_ILi128EEES9_EEENS_6half_tEfNS_4arch4Sm80ELb1ELb0ELb0ELb0ELb1ELb0ELb0ELb0ELi2ELi2ELi2ELi2ELb0EEENS1_24CollectiveEpilogueBwdGQAISA_fSD_Li256ELb0ELb1EEENS1_25SingleTileBwdLPTSchedulerILb0ELi128ELb1EEEEEEEEEvNT_6ParamsE,"ax",@progbits
	.align	128
.text._ZN7cutlass13device_kernelIN5flash19enable_sm80_to_sm89INS1_16FlashAttnBwdSm80INS1_25CollectiveMainloopBwdSm80ILi2ELi2EN4cute5tupleIJNS5_1CILi64EEENS7_ILi128EEES9_EEENS_6half_tEfNS_4arch4Sm80ELb1ELb0ELb0ELb0ELb1ELb0ELb0ELb0ELi2ELi2ELi2ELi2ELb0EEENS1_24CollectiveEpilogueBwdGQAISA_fSD_Li256ELb0ELb1EEENS1_25SingleTileBwdLPTSchedulerILb0ELi128ELb1EEEEEEEEEvNT_6ParamsE:
        .type           _ZN7cutlass13device_kernelIN5flash19enable_sm80_to_sm89INS1_16FlashAttnBwdSm80INS1_25CollectiveMainloopBwdSm80ILi2ELi2EN4cute5tupleIJNS5_1CILi64EEENS7_ILi128EEES9_EEENS_6half_tEfNS_4arch4Sm80ELb1ELb0ELb0ELb0ELb1ELb0ELb0ELb0ELi2ELi2ELi2ELi2ELb0EEENS1_24CollectiveEpilogueBwdGQAISA_fSD_Li256ELb0ELb1EEENS1_25SingleTileBwdLPTSchedulerILb0ELi128ELb1EEEEEEEEEvNT_6ParamsE,@function
        .size           _ZN7cutlass13device_kernelIN5flash19enable_sm80_to_sm89INS1_16FlashAttnBwdSm80INS1_25CollectiveMainloopBwdSm80ILi2ELi2EN4cute5tupleIJNS5_1CILi64EEENS7_ILi128EEES9_EEENS_6half_tEfNS_4arch4Sm80ELb1ELb0ELb0ELb0ELb1ELb0ELb0ELb0ELi2ELi2ELi2ELi2ELb0EEENS1_24CollectiveEpilogueBwdGQAISA_fSD_Li256ELb0ELb1EEENS1_25SingleTileBwdLPTSchedulerILb0ELi128ELb1EEEEEEEEEvNT_6ParamsE,(.L_x_141 - _ZN7cutlass13device_kernelIN5flash19enable_sm80_to_sm89INS1_16FlashAttnBwdSm80INS1_25CollectiveMainloopBwdSm80ILi2ELi2EN4cute5tupleIJNS5_1CILi64EEENS7_ILi128EEES9_EEENS_6half_tEfNS_4arch4Sm80ELb1ELb0ELb0ELb0ELb1ELb0ELb0ELb0ELi2ELi2ELi2ELi2ELb0EEENS1_24CollectiveEpilogueBwdGQAISA_fSD_Li256ELb0ELb1EEENS1_25SingleTileBwdLPTSchedulerILb0ELi128ELb1EEEEEEEEEvNT_6ParamsE)
        .other          _ZN7cutlass13device_kernelIN5flash19enable_sm80_to_sm89INS1_16FlashAttnBwdSm80INS1_25CollectiveMainloopBwdSm80ILi2ELi2EN4cute5tupleIJNS5_1CILi64EEENS7_ILi128EEES9_EEENS_6half_tEfNS_4arch4Sm80ELb1ELb0ELb0ELb0ELb1ELb0ELb0ELb0ELi2ELi2ELi2ELi2ELb0EEENS1_24CollectiveEpilogueBwdGQAISA_fSD_Li256ELb0ELb1EEENS1_25SingleTileBwdLPTSchedulerILb0ELi128ELb1EEEEEEEEEvNT_6ParamsE,@"STO_CUDA_ENTRY STV_DEFAULT"
_ZN7cutlass13device_kernelIN5flash19enable_sm80_to_sm89INS1_16FlashAttnBwdSm80INS1_25CollectiveMainloopBwdSm80ILi2ELi2EN4cute5tupleIJNS5_1CILi64EEENS7_ILi128EEES9_EEENS_6half_tEfNS_4arch4Sm80ELb1ELb0ELb0ELb0ELb1ELb0ELb0ELb0ELi2ELi2ELi2ELi2ELb0EEENS1_24CollectiveEpilogueBwdGQAISA_fSD_Li256ELb0ELb1EEENS1_25SingleTileBwdLPTSchedulerILb0ELi128ELb1EEEEEEEEEvNT_6ParamsE:
[----:B------:R-:W-:Y:S01]  /*0000*/  LDC R1, c[0x0][0x28] ;  /* 0x00000a00ff017b82 */ /* 0x000fe20000000800 */
[----:B------:R-:W-:Y:S05]  /*0010*/  EXIT ;  /* 0x000000000000794d */ /* 0x000fea0003800000 */
.L_x_55:
        /* <DEDUP_REMOVED lines=14> */
.L_x_141:


//--------------------- .text._ZN7cutlass13device_kernelIN5flash22FlashAttnBwdPreprocessIN4cute5tupleIJNS3_1CILi64EEENS5_ILi128EEEEEENS_6half_tEfNS_4arch4Sm80ELb1ELb0EEEEEvNT_6ParamsE --------------------------
	.section	.text._ZN7cutlass13device_kernelIN5flash22FlashAttnBwdPreprocessIN4cute5tupleIJNS3_1CILi64EEENS5_ILi128EEEEEENS_6half_tEfNS_4arch4Sm80ELb1ELb0EEEEEvNT_6ParamsE,"ax",@progbits
	.align	128
.text._ZN7cutlass13device_kernelIN5flash22FlashAttnBwdPreprocessIN4cute5tupleIJNS3_1CILi64EEENS5_ILi128EEEEEENS_6half_tEfNS_4arch4Sm80ELb1ELb0EEEEEvNT_6ParamsE:
        .type           _ZN7cutlass13device_kernelIN5flash22FlashAttnBwdPreprocessIN4cute5tupleIJNS3_1CILi64EEENS5_ILi128EEEEEENS_6half_tEfNS_4arch4Sm80ELb1ELb0EEEEEvNT_6ParamsE,@function
        .size           _ZN7cutlass13device_kernelIN5flash22FlashAttnBwdPreprocessIN4cute5tupleIJNS3_1CILi64EEENS5_ILi128EEEEEENS_6half_tEfNS_4arch4Sm80ELb1ELb0EEEEEvNT_6ParamsE,(.L_x_142 - _ZN7cutlass13device_kernelIN5flash22FlashAttnBwdPreprocessIN4cute5tupleIJNS3_1CILi64EEENS5_ILi128EEEEEENS_6half_tEfNS_4arch4Sm80ELb1ELb0EEEEEvNT_6ParamsE)
        .other          _ZN7cutlass13device_kernelIN5flash22FlashAttnBwdPreprocessIN4cute5tupleIJNS3_1CILi64EEENS5_ILi128EEEEEENS_6half_tEfNS_4arch4Sm80ELb1ELb0EEEEEvNT_6ParamsE,@"STO_CUDA_ENTRY STV_DEFAULT"
_ZN7cutlass13device_kernelIN5flash22FlashAttnBwdPreprocessIN4cute5tupleIJNS3_1CILi64EEENS5_ILi128EEEEEENS_6half_tEfNS_4arch4Sm80ELb1ELb0EEEEEvNT_6ParamsE:
[----:B------:R-:W-:Y:S01]  /*0000*/  LDC R1, c[0x0][0x28] ;  /* 0x00000a00ff017b82 */ /* 0x000fe20000000800 */
[----:B------:R-:W0:Y:S07]  /*0010*/  S2R R0, SR_TID.X ;  /* 0x0000000000007919 */ /* 0x000e2e0000002100 */
[----:B------:R-:W1:Y:S01]  /*0020*/  S2UR UR8, SR_CTAID.Y ;  /* 0x00000000000879c3 */ /* 0x000e620000002600 */
[----:B------:R-:W-:Y:S01]  /*0030*/  ULDC UR4, c[0x0][0x218] ;  /* 0x0000860000047ab9 */ /* 0x000fe20000000800 */
[----:B------:R-:W-:Y:S01]  /*0040*/  ULDC UR5, c[0x0][0x21c] ;  /* 0x0000870000057ab9 */ /* 0x000fe20000000800 */
[----:B------:R-:W2:Y:S01]  /*0050*/  S2R R2, SR_CTAID.X ;  /* 0x0000000000027919 */ /* 0x000ea20000002500 */
[----:B------:R-:W-:-:S04]  /*0060*/  ULDC.64 UR6, c[0x0][0x208] ;  /* 0x0000820000067ab9 */ /* 0x000fc80000000a00 */
[----:B------:R-:W3:Y:S08]  /*0070*/  LDC.64 R10, c[0x0][0x230] ;  /* 0x00008c00ff0a7b82 */ /* 0x000ef00000000a00 */
[----:B------:R-:W4:Y:S08]  /*0080*/  S2UR UR9, SR_CTAID.Z ;  /* 0x00000000000979c3 */ /* 0x000f300000002700 */
[----:B------:R-:W4:Y:S01]  /*0090*/  LDC.64 R18, c[0x0][0x250] ;  /* 0x00009400ff127b82 */ /* 0x000f220000000a00 */
[----:B-1----:R-:W-:Y:S01]  /*00a0*/  USHF.R.S32.HI UR10, URZ, 0x1f, UR8 ;  /* 0x0000001f3f0a7899 */ /* 0x002fe20008011408 */
[----:B0-----:R-:W-:-:S06]  /*00b0*/  SHF.R.S32.HI R3, RZ, 0x1f, R0 ;  /* 0x0000001fff037819 */ /* 0x001fcc0000011400 */
[----:B------:R-:W0:Y:S01]  /*00c0*/  LDC.64 R40, c[0x0][0x238] ;  /* 0x00008e00ff287b82 */ /* 0x000e220000000a00 */
[----:B---3--:R-:W-:Y:S01]  /*00d0*/  IMAD R4, R10, UR10, RZ ;  /* 0x0000000a0a047c24 */ /* 0x008fe2000f8e02ff */
[----:B------:R-:W-:Y:S02]  /*00e0*/  LEA.HI R46, R3, R0, RZ, 0x4 ;  /* 0x00000000032e7211 */ /* 0x000fe400078f20ff */
[----:B--2---:R-:W-:Y:S01]  /*00f0*/  SHF.L.U32 R44, R2, 0x6, RZ ;  /* 0x00000006022c7819 */ /* 0x004fe200000006ff */
[----:B------:R-:W-:Y:S01]  /*0100*/  IMAD R11, R11, UR8, R4 ;  /* 0x000000080b0b7c24 */ /* 0x000fe2000f8e0204 */
[----:B------:R-:W-:Y:S02]  /*0110*/  LOP3.LUT R5, R46, 0xfffffff0, RZ, 0xc0, !PT ;  /* 0xfffffff02e057812 */ /* 0x000fe400078ec0ff */
[----:B------:R-:W1:Y:S01]  /*0120*/  LDC.64 R42, c[0x0][0x258] ;  /* 0x00009600ff2a7b82 */ /* 0x000e620000000a00 */
[----:B------:R-:W-:Y:S01]  /*0130*/  IADD3 R3, -R44, UR4, RZ ;  /* 0x000000042c037c10 */ /* 0x000fe2000fffe1ff */
[----:B----4-:R-:W-:Y:S01]  /*0140*/  USHF.R.S32.HI UR11, URZ, 0x1f, UR9 ;  /* 0x0000001f3f0b7899 */ /* 0x010fe20008011409 */
[----:B------:R-:W-:-:S02]  /*0150*/  SHF.R.S32.HI R46, RZ, 0x4, R46 ;  /* 0x00000004ff2e7819 */ /* 0x000fc4000001142e */
[----:B------:R-:W-:Y:S02]  /*0160*/  IADD3 R5, -R5, R0, RZ ;  /* 0x0000000005057210 */ /* 0x000fe40007ffe1ff */
[----:B------:R-:W-:Y:S01]  /*0170*/  ISETP.GE.AND P1, PT, R46, R3, PT ;  /* 0x000000032e00720c */ /* 0x000fe20003f26270 */
[----:B------:R-:W-:Y:S01]  /*0180*/  IMAD R16, R18, UR10, RZ ;  /* 0x0000000a12107c24 */ /* 0x000fe2000f8e02ff */
[----:B------:R-:W-:Y:S02]  /*0190*/  SHF.L.U32 R8, R5, 0x3, RZ ;  /* 0x0000000305087819 */ /* 0x000fe400000006ff */
[----:B------:R-:W-:Y:S02]  /*01a0*/  IADD3 R4, R46, 0x10, RZ ;  /* 0x000000102e047810 */ /* 0x000fe40007ffe0ff */
[C---:B------:R-:W-:Y:S02]  /*01b0*/  ISETP.LT.AND P3, PT, R8.reuse, UR5, !P1 ;  /* 0x0000000508007c0c */ /* 0x040fe4000cf61270 */
[----:B------:R-:W-:-:S02]  /*01c0*/  ISETP.GE.AND P0, PT, R8, UR5, PT ;  /* 0x0000000508007c0c */ /* 0x000fc4000bf06270 */
[----:B------:R-:W-:Y:S02]  /*01d0*/  SHF.R.S32.HI R9, RZ, 0x1f, R8 ;  /* 0x0000001fff097819 */ /* 0x000fe40000011408 */
[----:B------:R-:W-:Y:S02]  /*01e0*/  ISETP.LT.AND P2, PT, R4, R3, !P0 ;  /* 0x000000030400720c */ /* 0x000fe40004741270 */
[----:B------:R-:W-:Y:S01]  /*01f0*/  SHF.R.S32.HI R47, RZ, 0x1f, R46 ;  /* 0x0000001fff2f7819 */ /* 0x000fe2000001142e */
[----:B------:R-:W-:-:S04]  /*0200*/  IMAD.WIDE.U32 R6, R10, UR8, R8 ;  /* 0x000000080a067c25 */ /* 0x000fc8000f8e0008 */
[----:B------:R-:W2:Y:S01]  /*0210*/  @P3 LDC.64 R14, c[0x0][0x228] ;  /* 0x00008a00ff0e3b82 */ /* 0x000ea20000000a00 */
[----:B0-----:R-:W-:Y:S01]  /*0220*/  IMAD R10, R40, UR11, RZ ;  /* 0x0000000b280a7c24 */ /* 0x001fe2000f8e02ff */
[----:B------:R-:W-:Y:S01]  /*0230*/  IADD3 R7, R7, R11, RZ ;  /* 0x0000000b07077210 */ /* 0x000fe20007ffe0ff */
[----:B------:R-:W-:Y:S02]  /*0240*/  IMAD R11, R19, UR8, R16 ;  /* 0x00000008130b7c24 */ /* 0x000fe4000f8e0210 */
[----:B------:R-:W-:-:S03]  /*0250*/  IMAD.WIDE.U32 R8, R18, UR8, R8 ;  /* 0x0000000812087c25 */ /* 0x000fc6000f8e0008 */
[----:B------:R-:W0:Y:S01]  /*0260*/  @P3 LDC.64 R12, c[0x0][0x248] ;  /* 0x00009200ff0c3b82 */ /* 0x000e220000000a00 */
[----:B------:R-:W-:Y:S01]  /*0270*/  IMAD R17, R41, UR9, R10 ;  /* 0x0000000929117c24 */ /* 0x000fe2000f8e020a */
[----:B------:R-:W-:Y:S01]  /*0280*/  IADD3 R9, R9, R11, RZ ;  /* 0x0000000b09097210 */ /* 0x000fe20007ffe0ff */
[----:B------:R-:W-:-:S04]  /*0290*/  IMAD.WIDE.U32 R40, R40, UR9, R6 ;  /* 0x0000000928287c25 */ /* 0x000fc8000f8e0006 */
[----:B-1----:R-:W-:Y:S01]  /*02a0*/  IMAD R16, R42, UR11, RZ ;  /* 0x0000000b2a107c24 */ /* 0x002fe2000f8e02ff */
[----:B------:R-:W1:Y:S01]  /*02b0*/  @P2 LDC.64 R6, c[0x0][0x228] ;  /* 0x00008a00ff062b82 */ /* 0x000e620000000a00 */
[----:B------:R-:W-:Y:S01]  /*02c0*/  IMAD.WIDE R48, R2, 0x40, R46 ;  /* 0x0000004002307825 */ /* 0x000fe200078e022e */
[----:B------:R-:W-:Y:S02]  /*02d0*/  IADD3 R41, R41, R17, RZ ;  /* 0x0000001129297210 */ /* 0x000fe40007ffe0ff */
[----:B------:R-:W-:Y:S01]  /*02e0*/  @P2 MOV R22, R40 ;  /* 0x0000002800162202 */ /* 0x000fe20000000f00 */
[----:B------:R-:W-:Y:S01]  /*02f0*/  IMAD R19, R43, UR9, R16 ;  /* 0x000000092b137c24 */ /* 0x000fe2000f8e0210 */
[----:B------:R-:W-:Y:S01]  /*0300*/  @P2 IADD3 R17, P5, R48, 0x10, RZ ;  /* 0x0000001030112810 */ /* 0x000fe20007fbe0ff */
[----:B------:R-:W-:Y:S01]  /*0310*/  IMAD.WIDE.U32 R42, R42, UR9, R8 ;  /* 0x000000092a2a7c25 */ /* 0x000fe2000f8e0008 */
[----:B------:R-:W3:Y:S01]  /*0320*/  @P3 LDC.64 R10, c[0x0][0x240] ;  /* 0x00009000ff0a3b82 */ /* 0x000ee20000000a00 */
[----:B------:R-:W-:-:S02]  /*0330*/  @P2 IADD3 R29, P4, R48, 0x10, RZ ;  /* 0x00000010301d2810 */ /* 0x000fc40007f9e0ff */
[----:B--2---:R-:W-:Y:S01]  /*0340*/  @P3 IMAD R16, R49, R14, RZ ;  /* 0x0000000e31103224 */ /* 0x004fe200078e02ff */
[----:B------:R-:W-:Y:S02]  /*0350*/  IADD3 R43, R43, R19, RZ ;  /* 0x000000132b2b7210 */ /* 0x000fe40007ffe0ff */
[----:B------:R-:W-:Y:S01]  /*0360*/  @P2 IADD3.X R19, RZ, R49, RZ, P5, !PT ;  /* 0x00000031ff132210 */ /* 0x000fe20002ffe4ff */
[C---:B------:R-:W-:Y:S01]  /*0370*/  @P3 IMAD R23, R48.reuse, R15, R16 ;  /* 0x0000000f30173224 */ /* 0x040fe200078e0210 */
[----:B------:R-:W2:Y:S01]  /*0380*/  @P3 LDC.64 R20, c[0x0][0x210] ;  /* 0x00008400ff143b82 */ /* 0x000ea20000000a00 */
[----:B0-----:R-:W-:Y:S01]  /*0390*/  @P3 IMAD R16, R49, R12, RZ ;  /* 0x0000000c31103224 */ /* 0x001fe200078e02ff */
[----:B------:R-:W-:Y:S01]  /*03a0*/  @P2 MOV R24, R42 ;  /* 0x0000002a00182202 */ /* 0x000fe20000000f00 */
[----:B------:R-:W-:-:S04]  /*03b0*/  @P3 IMAD.WIDE.U32 R14, R48, R14, R40 ;  /* 0x0000000e300e3225 */ /* 0x000fc800078e0028 */
[C---:B------:R-:W-:Y:S01]  /*03c0*/  @P3 IMAD R25, R48.reuse, R13, R16 ;  /* 0x0000000d30193224 */ /* 0x040fe200078e0210 */
[----:B------:R-:W0:Y:S01]  /*03d0*/  @P2 LDC.64 R8, c[0x0][0x248] ;  /* 0x00009200ff082b82 */ /* 0x000e220000000a00 */
[----:B------:R-:W-:Y:S01]  /*03e0*/  @P3 IMAD.WIDE.U32 R12, R48, R12, R42 ;  /* 0x0000000c300c3225 */ /* 0x000fe200078e002a */
[----:B------:R-:W-:Y:S02]  /*03f0*/  @P3 IADD3 R15, R15, R23, RZ ;  /* 0x000000170f0f3210 */ /* 0x000fe40007ffe0ff */
[----:B------:R-:W-:Y:S01]  /*0400*/  @P2 MOV R23, R41 ;  /* 0x0000002900172202 */ /* 0x000fe20000000f00 */
[----:B-1----:R-:W-:Y:S01]  /*0410*/  @P2 IMAD R16, R19, R6, RZ ;  /* 0x0000000613102224 */ /* 0x002fe200078e02ff */
[----:B------:R-:W-:Y:S02]  /*0420*/  @P3 IADD3 R13, R13, R25, RZ ;  /* 0x000000190d0d3210 */ /* 0x000fe40007ffe0ff */
[C---:B---3--:R-:W-:Y:S01]  /*0430*/  @P3 LEA R10, P6, R12.reuse, R10, 0x1 ;  /* 0x0000000a0c0a3211 */ /* 0x048fe200078c08ff */
[C---:B------:R-:W-:Y:S01]  /*0440*/  @P2 IMAD R7, R17.reuse, R7, R16 ;  /* 0x0000000711072224 */ /* 0x040fe200078e0210 */
[----:B------:R-:W-:Y:S01]  /*0450*/  @P2 IADD3.X R19, RZ, R49, RZ, P4, !PT ;  /* 0x00000031ff132210 */ /* 0x000fe200027fe4ff */
[----:B------:R-:W1:Y:S01]  /*0460*/  @P2 LDC.64 R52, c[0x0][0x210] ;  /* 0x00008400ff342b82 */ /* 0x000e620000000a00 */
[----:B------:R-:W-:Y:S01]  /*0470*/  @P3 LEA.HI.X R11, R12, R11, R13, 0x1, P6 ;  /* 0x0000000b0c0b3211 */ /* 0x000fe200030f0c0d */
[----:B------:R-:W-:Y:S01]  /*0480*/  @P2 IMAD.WIDE.U32 R22, R17, R6, R22 ;  /* 0x0000000611162225 */ /* 0x000fe200078e0016 */
[----:B------:R-:W-:-:S02]  /*0490*/  CS2R R16, SRZ ;  /* 0x0000000000107805 */ /* 0x000fc4000001ff00 */
[C---:B--2---:R-:W-:Y:S02]  /*04a0*/  @P3 LEA R20, P5, R14.reuse, R20, 0x1 ;  /* 0x000000140e143211 */ /* 0x044fe400078a08ff */
[----:B------:R-:W-:Y:S01]  /*04b0*/  @P2 MOV R25, R43 ;  /* 0x0000002b00192202 */ /* 0x000fe20000000f00 */
[----:B------:R-:W2:Y:S01]  /*04c0*/  @P2 LDC.64 R56, c[0x0][0x240] ;  /* 0x00009000ff382b82 */ /* 0x000ea20000000a00 */
[----:B------:R-:W-:Y:S02]  /*04d0*/  @P3 LEA.HI.X R21, R14, R21, R15, 0x1, P5 ;  /* 0x000000150e153211 */ /* 0x000fe400028f0c0f */
[----:B------:R-:W-:Y:S01]  /*04e0*/  CS2R R14, SRZ ;  /* 0x00000000000e7805 */ /* 0x000fe2000001ff00 */
[-C--:B0-----:R-:W-:Y:S01]  /*04f0*/  @P2 IMAD R12, R19, R8.reuse, RZ ;  /* 0x00000008130c2224 */ /* 0x081fe200078e02ff */
[----:B------:R-:W-:Y:S02]  /*0500*/  CS2R R18, SRZ ;  /* 0x0000000000127805 */ /* 0x000fe4000001ff00 */
[----:B------:R-:W-:Y:S01]  /*0510*/  IADD3 R6, R46, 0x20, RZ ;  /* 0x000000202e067810 */ /* 0x000fe20007ffe0ff */
[----:B------:R-:W-:-:S04]  /*0520*/  @P2 IMAD.WIDE.U32 R24, R29, R8, R24 ;  /* 0x000000081d182225 */ /* 0x000fc800078e0018 */
[----:B------:R-:W-:Y:S01]  /*0530*/  @P2 IMAD R27, R29, R9, R12 ;  /* 0x000000091d1b2224 */ /* 0x000fe200078e020c */
[----:B------:R-:W-:Y:S01]  /*0540*/  CS2R R12, SRZ ;  /* 0x00000000000c7805 */ /* 0x000fe2000001ff00 */
[----:B------:R-:W3:Y:S05]  /*0550*/  @P3 LDG.E.128 R16, desc[UR6][R10.64] ;  /* 0x000000060a103981 */ /* 0x000eea000c1e1d00 */
[----:B------:R0:W4:Y:S01]  /*0560*/  @P3 LDG.E.128 R12, desc[UR6][R20.64] ;  /* 0x00000006140c3981 */ /* 0x000122000c1e1d00 */
[----:B------:R-:W-:Y:S02]  /*0570*/  ISETP.LT.AND P3, PT, R6, R3, !P0 ;  /* 0x000000030600720c */ /* 0x000fe40004761270 */
[----:B------:R-:W-:-:S02]  /*0580*/  IADD3 R8, R46, 0x30, RZ ;  /* 0x000000302e087810 */ /* 0x000fc40007ffe0ff */
[----:B------:R-:W-:Y:S02]  /*0590*/  @P2 IADD3 R9, R23, R7, RZ ;  /* 0x0000000717092210 */ /* 0x000fe40007ffe0ff */
[----:B-1----:R-:W-:Y:S02]  /*05a0*/  @P2 LEA R52, P4, R22, R52, 0x1 ;  /* 0x0000003416342211 */ /* 0x002fe400078808ff */
[----:B------:R-:W-:Y:S02]  /*05b0*/  @P2 IADD3 R7, R25, R27, RZ ;  /* 0x0000001b19072210 */ /* 0x000fe40007ffe0ff */
[----:B--2---:R-:W-:-:S03]  /*05c0*/  @P2 LEA R56, P5, R24, R56, 0x1 ;  /* 0x0000003818382211 */ /* 0x004fc600078a08ff */
[----:B------:R-:W1:Y:S01]  /*05d0*/  @P3 LDC.64 R34, c[0x0][0x228] ;  /* 0x00008a00ff223b82 */ /* 0x000e620000000a00 */
[----:B------:R-:W-:Y:S02]  /*05e0*/  ISETP.LT.AND P0, PT, R8, R3, !P0 ;  /* 0x000000030800720c */ /* 0x000fe40004701270 */
[----:B0-----:R-:W-:Y:S02]  /*05f0*/  CS2R R20, SRZ ;  /* 0x0000000000147805 */ /* 0x001fe4000001ff00 */
[----:B------:R-:W-:Y:S02]  /*0600*/  @P2 LEA.HI.X R53, R22, R53, R9, 0x1, P4 ;  /* 0x0000003516352211 */ /* 0x000fe400020f0c09 */
[----:B------:R-:W-:Y:S02]  /*0610*/  CS2R R22, SRZ ;  /* 0x0000000000167805 */ /* 0x000fe4000001ff00 */
[----:B------:R-:W-:Y:S02]  /*0620*/  @P2 LEA.HI.X R57, R24, R57, R7, 0x1, P5 ;  /* 0x0000003918392211 */ /* 0x000fe400028f0c07 */
[----:B------:R-:W-:-:S02]  /*0630*/  CS2R R24, SRZ ;  /* 0x0000000000187805 */ /* 0x000fc4000001ff00 */
[----:B------:R-:W-:Y:S01]  /*0640*/  CS2R R26, SRZ ;  /* 0x00000000001a7805 */ /* 0x000fe2000001ff00 */
[----:B------:R-:W0:Y:S01]  /*0650*/  @P3 LDC.64 R36, c[0x0][0x248] ;  /* 0x00009200ff243b82 */ /* 0x000e220000000a00 */
[----:B------:R2:W4:Y:S04]  /*0660*/  @P2 LDG.E.128 R20, desc[UR6][R52.64] ;  /* 0x0000000634142981 */ /* 0x000528000c1e1d00 */
[----:B------:R1:W4:Y:S01]  /*0670*/  @P2 LDG.E.128 R24, desc[UR6][R56.64] ;  /* 0x0000000638182981 */ /* 0x000322000c1e1d00 */
[C---:B------:R-:W-:Y:S02]  /*0680*/  @P3 IADD3 R55, P2, R48.reuse, 0x20, RZ ;  /* 0x0000002030373810 */ /* 0x040fe40007f5e0ff */
[----:B------:R-:W0:Y:S01]  /*0690*/  @P0 LDC.64 R38, c[0x0][0x228] ;  /* 0x00008a00ff260b82 */ /* 0x000e220000000a00 */
[----:B------:R-:W-:-:S02]  /*06a0*/  @P3 IADD3 R50, P5, R48, 0x20, RZ ;  /* 0x0000002030323810 */ /* 0x000fc40007fbe0ff */
[C---:B------:R-:W-:Y:S02]  /*06b0*/  @P0 IADD3 R51, P4, R48.reuse, 0x30, RZ ;  /* 0x0000003030330810 */ /* 0x040fe40007f9e0ff */
[----:B------:R-:W-:Y:S02]  /*06c0*/  @P0 IADD3 R7, P6, R48, 0x30, RZ ;  /* 0x0000003030070810 */ /* 0x000fe40007fde0ff */
[-C--:B------:R-:W-:Y:S01]  /*06d0*/  @P3 IADD3.X R59, RZ, R49.reuse, RZ, P2, !PT ;  /* 0x00000031ff3b3210 */ /* 0x080fe200017fe4ff */
[----:B------:R-:W0:Y:S01]  /*06e0*/  @P3 LDC.64 R10, c[0x0][0x210] ;  /* 0x00008400ff0a3b82 */ /* 0x000e220000000a00 */
[-C--:B------:R-:W-:Y:S02]  /*06f0*/  @P3 IADD3.X R61, RZ, R49.reuse, RZ, P5, !PT ;  /* 0x00000031ff3d3210 */ /* 0x080fe40002ffe4ff */
[-C--:B--2---:R-:W-:Y:S01]  /*0700*/  @P0 IADD3.X R53, RZ, R49.reuse, RZ, P4, !PT ;  /* 0x00000031ff350210 */ /* 0x084fe200027fe4ff */
[----:B-1----:R-:W-:Y:S01]  /*0710*/  @P3 IMAD R54, R59, R34, RZ ;  /* 0x000000223b363224 */ /* 0x002fe200078e02ff */
[----:B------:R-:W-:-:S02]  /*0720*/  @P0 IADD3.X R9, RZ, R49, RZ, P6, !PT ;  /* 0x00000031ff090210 */ /* 0x000fc400037fe4ff */
[----:B------:R-:W-:Y:S01]  /*0730*/  @P3 MOV R48, R40 ;  /* 0x0000002800303202 */ /* 0x000fe20000000f00 */
[----:B------:R-:W1:Y:S01]  /*0740*/  @P0 LDC.64 R28, c[0x0][0x210] ;  /* 0x00008400ff1c0b82 */ /* 0x000e620000000a00 */
[----:B------:R-:W-:Y:S01]  /*0750*/  @P3 MOV R49, R41 ;  /* 0x0000002900313202 */ /* 0x000fe20000000f00 */
[----:B------:R-:W-:Y:S02]  /*0760*/  @P3 IMAD R57, R55, R35, R54 ;  /* 0x0000002337393224 */ /* 0x000fe400078e0236 */
[----:B0-----:R-:W-:Y:S02]  /*0770*/  @P3 IMAD R52, R61, R36, RZ ;  /* 0x000000243d343224 */ /* 0x001fe400078e02ff */
[----:B------:R-:W-:Y:S02]  /*0780*/  @P3 IMAD.WIDE.U32 R34, R55, R34, R48 ;  /* 0x0000002237223225 */ /* 0x000fe400078e0030 */
[----:B------:R-:W0:Y:S01]  /*0790*/  @P0 LDC.64 R32, c[0x0][0x248] ;  /* 0x00009200ff200b82 */ /* 0x000e220000000a00 */
[----:B------:R-:W-:-:S02]  /*07a0*/  @P3 MOV R48, R42 ;  /* 0x0000002a00303202 */ /* 0x000fc40000000f00 */
[----:B------:R-:W-:Y:S01]  /*07b0*/  @P3 MOV R49, R43 ;  /* 0x0000002b00313202 */ /* 0x000fe20000000f00 */
[----:B------:R-:W-:-:S04]  /*07c0*/  @P3 IMAD R55, R50, R37, R52 ;  /* 0x0000002532373224 */ /* 0x000fc800078e0234 */
[----:B------:R-:W2:Y:S01]  /*07d0*/  @P3 LDC.64 R30, c[0x0][0x240] ;  /* 0x00009000ff1e3b82 */ /* 0x000ea20000000a00 */
[----:B------:R-:W-:-:S07]  /*07e0*/  @P3 IMAD.WIDE.U32 R48, R50, R36, R48 ;  /* 0x0000002432303225 */ /* 0x000fce00078e0030 */
[----:B------:R-:W2:Y:S01]  /*07f0*/  @P0 LDC.64 R36, c[0x0][0x240] ;  /* 0x00009000ff240b82 */ /* 0x000ea20000000a00 */
[-C--:B------:R-:W-:Y:S02]  /*0800*/  @P0 IMAD R52, R53, R38.reuse, RZ ;  /* 0x0000002635340224 */ /* 0x080fe400078e02ff */
[----:B------:R-:W-:-:S04]  /*0810*/  @P0 IMAD.WIDE.U32 R40, R51, R38, R40 ;  /* 0x0000002633280225 */ /* 0x000fc800078e0028 */
[----:B------:R-:W-:Y:S01]  /*0820*/  @P0 IMAD R39, R51, R39, R52 ;  /* 0x0000002733270224 */ /* 0x000fe200078e0234 */
[----:B------:R-:W-:Y:S02]  /*0830*/  @P3 LEA R52, P2, R34, R10, 0x1 ;  /* 0x0000000a22343211 */ /* 0x000fe400078408ff */
[----:B-1----:R-:W-:Y:S01]  /*0840*/  @P0 LEA R10, P4, R40, R28, 0x1 ;  /* 0x0000001c280a0211 */ /* 0x002fe200078808ff */
[-C--:B0-----:R-:W-:Y:S01]  /*0850*/  @P0 IMAD R28, R9, R32.reuse, RZ ;  /* 0x00000020091c0224 */ /* 0x081fe200078e02ff */
[----:B------:R-:W-:Y:S01]  /*0860*/  @P3 IADD3 R57, R35, R57, RZ ;  /* 0x0000003923393210 */ /* 0x000fe20007ffe0ff */
[----:B------:R-:W-:Y:S01]  /*0870*/  @P0 IMAD.WIDE.U32 R42, R7, R32, R42 ;  /* 0x00000020072a0225 */ /* 0x000fe200078e002a */
[----:B------:R-:W-:-:S03]  /*0880*/  @P3 IADD3 R55, R49, R55, RZ ;  /* 0x0000003731373210 */ /* 0x000fc60007ffe0ff */
[----:B------:R-:W-:Y:S01]  /*0890*/  @P0 IMAD R9, R7, R33, R28 ;  /* 0x0000002107090224 */ /* 0x000fe200078e021c */
[----:B------:R-:W-:Y:S02]  /*08a0*/  @P0 IADD3 R39, R41, R39, RZ ;  /* 0x0000002729270210 */ /* 0x000fe40007ffe0ff */
[----:B--2---:R-:W-:Y:S02]  /*08b0*/  @P3 LEA R50, P5, R48, R30, 0x1 ;  /* 0x0000001e30323211 */ /* 0x004fe400078a08ff */
[----:B------:R-:W-:Y:S02]  /*08c0*/  @P3 LEA.HI.X R53, R34, R11, R57, 0x1, P2 ;  /* 0x0000000b22353211 */ /* 0x000fe400010f0c39 */
[----:B------:R-:W-:Y:S02]  /*08d0*/  @P0 IADD3 R7, R43, R9, RZ ;  /* 0x000000092b070210 */ /* 0x000fe40007ffe0ff */
[----:B------:R-:W-:Y:S02]  /*08e0*/  @P0 LEA R54, P2, R42, R36, 0x1 ;  /* 0x000000242a360211 */ /* 0x000fe400078408ff */
[----:B------:R-:W-:-:S02]  /*08f0*/  @P0 LEA.HI.X R11, R40, R29, R39, 0x1, P4 ;  /* 0x0000001d280b0211 */ /* 0x000fc400020f0c27 */
[----:B------:R-:W-:Y:S02]  /*0900*/  CS2R R28, SRZ ;  /* 0x00000000001c7805 */ /* 0x000fe4000001ff00 */
[----:B------:R-:W-:Y:S02]  /*0910*/  @P3 LEA.HI.X R51, R48, R31, R55, 0x1, P5 ;  /* 0x0000001f30333211 */ /* 0x000fe400028f0c37 */
[----:B------:R-:W-:Y:S02]  /*0920*/  CS2R R30, SRZ ;  /* 0x00000000001e7805 */ /* 0x000fe4000001ff00 */
[----:B------:R-:W-:Y:S02]  /*0930*/  CS2R R32, SRZ ;  /* 0x0000000000207805 */ /* 0x000fe4000001ff00 */
[----:B------:R-:W-:Y:S02]  /*0940*/  CS2R R34, SRZ ;  /* 0x0000000000227805 */ /* 0x000fe4000001ff00 */
[----:B------:R-:W-:-:S02]  /*0950*/  @P0 LEA.HI.X R55, R42, R37, R7, 0x1, P2 ;  /* 0x000000252a370211 */ /* 0x000fc400010f0c07 */
[----:B------:R-:W-:Y:S02]  /*0960*/  CS2R R36, SRZ ;  /* 0x0000000000247805 */ /* 0x000fe4000001ff00 */
[----:B------:R-:W-:Y:S02]  /*0970*/  CS2R R38, SRZ ;  /* 0x0000000000267805 */ /* 0x000fe4000001ff00 */
[----:B------:R-:W-:Y:S02]  /*0980*/  CS2R R40, SRZ ;  /* 0x0000000000287805 */ /* 0x000fe4000001ff00 */
[----:B------:R-:W-:Y:S01]  /*0990*/  CS2R R42, SRZ ;  /* 0x00000000002a7805 */ /* 0x000fe2000001ff00 */
[----:B------:R-:W2:Y:S04]  /*09a0*/  @P3 LDG.E.128 R28, desc[UR6][R52.64] ;  /* 0x00000006341c3981 */ /* 0x000ea8000c1e1d00 */
[----:B------:R-:W2:Y:S04]  /*09b0*/  @P3 LDG.E.128 R32, desc[UR6][R50.64] ;  /* 0x0000000632203981 */ /* 0x000ea8000c1e1d00 */
[----:B------:R-:W2:Y:S04]  /*09c0*/  @P0 LDG.E.128 R36, desc[UR6][R10.64] ;  /* 0x000000060a240981 */ /* 0x000ea8000c1e1d00 */
[----:B------:R0:W2:Y:S01]  /*09d0*/  @P0 LDG.E.128 R40, desc[UR6][R54.64] ;  /* 0x0000000636280981 */ /* 0x0000a2000c1e1d00 */
[----:B------:R-:W-:-:S04]  /*09e0*/  ISETP.GT.AND P0, PT, R0, 0x3f, PT ;  /* 0x0000003f0000780c */ /* 0x000fc80003f04270 */
[----:B------:R-:W-:-:S13]  /*09f0*/  ISETP.GE.OR P2, PT, R0, R3, P0 ;  /* 0x000000030000720c */ /* 0x000fda0000746670 */
[----:B0-----:R-:W-:Y:S01]  /*0a00*/  @!P2 SHF.R.S32.HI R55, RZ, 0x1f, R0 ;  /* 0x0000001fff37a819 */ /* 0x001fe20000011400 */
[----:B---3--:R-:W-:Y:S02]  /*0a10*/  HADD2.F32 R48, -RZ, R16.H1_H1 ;  /* 0x30000010ff307230 */ /* 0x008fe40000004100 */
[--C-:B----4-:R-:W-:Y:S02]  /*0a20*/  HADD2.F32 R7, -RZ, R12.reuse.H1_H1 ;  /* 0x3000000cff077230 */ /* 0x110fe40000004100 */
[----:B------:R-:W-:Y:S02]  /*0a30*/  HADD2.F32 R12, -RZ, R12.H0_H0 ;  /* 0x2000000cff0c7230 */ /* 0x000fe40000004100 */
[----:B------:R-:W-:Y:S02]  /*0a40*/  HADD2.F32 R9, -RZ, R16.H0_H0 ;  /* 0x20000010ff097230 */ /* 0x000fe40000004100 */
[----:B------:R-:W-:Y:S02]  /*0a50*/  FMUL.FTZ R51, R7, R48 ;  /* 0x0000003007337220 */ /* 0x000fe40000410000 */
[----:B------:R-:W0:Y:S01]  /*0a60*/  @!P2 LDC.64 R48, c[0x0][0x290] ;  /* 0x0000a400ff30ab82 */ /* 0x000e220000000a00 */
[----:B------:R-:W-:-:S02]  /*0a70*/  HADD2.F32 R7, -RZ, R13.H0_H0 ;  /* 0x2000000dff077230 */ /* 0x000fc40000004100 */
[----:B------:R-:W-:Y:S01]  /*0a80*/  FFMA.FTZ R16, R12, R9, R51 ;  /* 0x000000090c107223 */ /* 0x000fe20000010033 */
[----:B------:R-:W-:Y:S02]  /*0a90*/  HADD2.F32 R10, -RZ, R17.H0_H0 ;  /* 0x20000011ff0a7230 */ /* 0x000fe40000004100 */
[----:B------:R-:W-:Y:S02]  /*0aa0*/  HADD2.F32 R13, -RZ, R13.H1_H1 ;  /* 0x3000000dff0d7230 */ /* 0x000fe40000004100 */
[----:B------:R-:W-:Y:S02]  /*0ab0*/  HADD2.F32 R12, -RZ, R17.H1_H1 ;  /* 0x30000011ff0c7230 */ /* 0x000fe40000004100 */
[----:B------:R-:W-:Y:S01]  /*0ac0*/  FFMA.FTZ R16, R7, R10, R16 ;  /* 0x0000000a07107223 */ /* 0x000fe20000010010 */
[----:B------:R-:W-:Y:S02]  /*0ad0*/  HADD2.F32 R10, -RZ, R14.H0_H0 ;  /* 0x2000000eff0a7230 */ /* 0x000fe40000004100 */
[----:B------:R-:W-:-:S02]  /*0ae0*/  HADD2.F32 R11, -RZ, R18.H0_H0 ;  /* 0x20000012ff0b7230 */ /* 0x000fc40000004100 */
[----:B------:R-:W-:Y:S01]  /*0af0*/  FFMA.FTZ R13, R13, R12, R16 ;  /* 0x0000000c0d0d7223 */ /* 0x000fe20000010010 */
[--C-:B------:R-:W-:Y:S02]  /*0b00*/  HADD2.F32 R9, -RZ, R15.reuse.H0_H0 ;  /* 0x2000000fff097230 */ /* 0x100fe40000004100 */
[----:B------:R-:W-:Y:S02]  /*0b10*/  HADD2.F32 R7, -RZ, R15.H1_H1 ;  /* 0x3000000fff077230 */ /* 0x000fe40000004100 */
[----:B------:R-:W-:Y:S01]  /*0b20*/  FFMA.FTZ R51, R10, R11, R13 ;  /* 0x0000000b0a337223 */ /* 0x000fe2000001000d */
[----:B------:R-:W-:Y:S01]  /*0b30*/  HADD2.F32 R10, -RZ, R20.H1_H1 ;  /* 0x30000014ff0a7230 */ /* 0x000fe20000004100 */
[----:B------:R-:W1:Y:S01]  /*0b40*/  @!P2 LDC.64 R12, c[0x0][0x298] ;  /* 0x0000a600ff0cab82 */ /* 0x000e620000000a00 */
[----:B------:R-:W-:Y:S02]  /*0b50*/  HADD2.F32 R15, -RZ, R24.H1_H1 ;  /* 0x30000018ff0f7230 */ /* 0x000fe40000004100 */
[----:B------:R-:W-:-:S02]  /*0b60*/  HADD2.F32 R20, -RZ, R20.H0_H0 ;  /* 0x20000014ff147230 */ /* 0x000fc40000004100 */
[----:B------:R-:W-:Y:S02]  /*0b70*/  HADD2.F32 R11, -RZ, R24.H0_H0 ;  /* 0x20000018ff0b7230 */ /* 0x000fe40000004100 */
[----:B------:R-:W-:Y:S01]  /*0b80*/  FMUL.FTZ R53, R10, R15 ;  /* 0x0000000f0a357220 */ /* 0x000fe20000410000 */
[----:B0-----:R-:W-:Y:S02]  /*0b90*/  @!P2 IMAD R10, R48, UR10, RZ ;  /* 0x0000000a300aac24 */ /* 0x001fe4000f8e02ff */
[----:B------:R-:W-:Y:S02]  /*0ba0*/  HADD2.F32 R16, -RZ, R14.H1_H1 ;  /* 0x3000000eff107230 */ /* 0x000fe40000004100 */
[----:B------:R-:W-:Y:S01]  /*0bb0*/  FFMA.FTZ R50, R20, R11, R53 ;  /* 0x0000000b14327223 */ /* 0x000fe20000010035 */
[----:B------:R-:W-:Y:S01]  /*0bc0*/  @!P2 IMAD R49, R49, UR8, R10 ;  /* 0x000000083131ac24 */ /* 0x000fe2000f8e020a */
[----:B------:R-:W-:Y:S01]  /*0bd0*/  @!P2 IADD3 R14, P3, R44, R0, RZ ;  /* 0x000000002c0ea210 */ /* 0x000fe20007f7e0ff */
[----:B------:R-:W0:Y:S01]  /*0be0*/  @!P2 LDC.64 R10, c[0x0][0x288] ;  /* 0x0000a200ff0aab82 */ /* 0x000e220000000a00 */
[----:B------:R-:W-:-:S02]  /*0bf0*/  HADD2.F32 R17, -RZ, R18.H1_H1 ;  /* 0x30000012ff117230 */ /* 0x000fc40000004100 */
[----:B------:R-:W-:Y:S01]  /*0c00*/  @!P2 LEA.HI.X.SX32 R15, R44, R55, 0x1, P3 ;  /* 0x000000372c0fa211 */ /* 0x000fe200018f0eff */
[----:B------:R-:W-:Y:S02]  /*0c10*/  HADD2.F32 R18, -RZ, R25.H0_H0 ;  /* 0x20000019ff127230 */ /* 0x000fe40000004100 */
[----:B------:R-:W-:Y:S01]  /*0c20*/  FFMA.FTZ R16, R16, R17, R51 ;  /* 0x0000001110107223 */ /* 0x000fe20000010033 */
[----:B------:R-:W-:Y:S02]  /*0c30*/  HADD2.F32 R17, -RZ, R21.H0_H0 ;  /* 0x20000015ff117230 */ /* 0x000fe40000004100 */
[----:B------:R-:W-:-:S04]  /*0c40*/  @!P2 IMAD.WIDE.U32 R14, R48, UR8, R14 ;  /* 0x00000008300eac25 */ /* 0x000fc8000f8e000e */
[----:B------:R-:W-:Y:S01]  /*0c50*/  HADD2.F32 R24, -RZ, R19.H0_H0 ;  /* 0x20000013ff187230 */ /* 0x000fe20000004100 */
[----:B------:R-:W-:Y:S01]  /*0c60*/  @!P2 IADD3 R15, R15, R49, RZ ;  /* 0x000000310f0fa210 */ /* 0x000fe20007ffe0ff */
[----:B------:R-:W-:Y:S02]  /*0c70*/  HADD2.F32 R21, -RZ, R21.H1_H1 ;  /* 0x30000015ff157230 */ /* 0x000fe40000004100 */
[----:B------:R-:W-:Y:S01]  /*0c80*/  FFMA.FTZ R50, R17, R18, R50 ;  /* 0x0000001211327223 */ /* 0x000fe20000010032 */
[----:B------:R-:W-:Y:S02]  /*0c90*/  HADD2.F32 R20, -RZ, R25.H1_H1 ;  /* 0x30000019ff147230 */ /* 0x000fe40000004100 */
[----:B-1----:R-:W-:Y:S02]  /*0ca0*/  @!P2 IMAD R48, R12, UR11, RZ ;  /* 0x0000000b0c30ac24 */ /* 0x002fe4000f8e02ff */
[----:B------:R-:W-:Y:S01]  /*0cb0*/  FFMA.FTZ R24, R9, R24, R16 ;  /* 0x0000001809187223 */ /* 0x000fe20000010010 */
[----:B------:R-:W-:-:S02]  /*0cc0*/  HADD2.F32 R9, -RZ, R22.H0_H0 ;  /* 0x20000016ff097230 */ /* 0x000fc40000004100 */
[----:B------:R-:W-:Y:S01]  /*0cd0*/  FFMA.FTZ R20, R21, R20, R50 ;  /* 0x0000001415147223 */ /* 0x000fe20000010032 */
[----:B------:R-:W-:Y:S02]  /*0ce0*/  HADD2.F32 R16, -RZ, R26.H0_H0 ;  /* 0x2000001aff107230 */ /* 0x000fe40000004100 */
[----:B------:R-:W-:Y:S02]  /*0cf0*/  @!P2 IMAD R17, R13, UR9, R48 ;  /* 0x000000090d11ac24 */ /* 0x000fe4000f8e0230 */
[----:B------:R-:W-:-:S04]  /*0d00*/  @!P2 IMAD.WIDE.U32 R12, R12, UR9, R14 ;  /* 0x000000090c0cac25 */ /* 0x000fc8000f8e000e */
[----:B------:R-:W-:Y:S01]  /*0d10*/  FFMA.FTZ R9, R9, R16, R20 ;  /* 0x0000001009097223 */ /* 0x000fe20000010014 */
[----:B------:R-:W-:Y:S02]  /*0d20*/  HADD2.F32 R22, -RZ, R22.H1_H1 ;  /* 0x30000016ff167230 */ /* 0x000fe40000004100 */
[----:B------:R-:W-:Y:S01]  /*0d30*/  HADD2.F32 R15, -RZ, R26.H1_H1 ;  /* 0x3000001aff0f7230 */ /* 0x000fe20000004100 */
[----:B------:R-:W-:Y:S01]  /*0d40*/  @!P2 IADD3 R13, R13, R17, RZ ;  /* 0x000000110d0da210 */ /* 0x000fe20007ffe0ff */
[----:B------:R-:W-:Y:S01]  /*0d50*/  HADD2.F32 R18, -RZ, R19.H1_H1 ;  /* 0x30000013ff127230 */ /* 0x000fe20000004100 */
[----:B0-----:R-:W-:Y:S02]  /*0d60*/  @!P2 LEA R14, P3, R12, R10, 0x2 ;  /* 0x0000000a0c0ea211 */ /* 0x001fe400078610ff */
[----:B------:R-:W-:Y:S01]  /*0d70*/  FFMA.FTZ R22, R22, R15, R9 ;  /* 0x0000000f16167223 */ /* 0x000fe20000010009 */
[----:B------:R-:W-:Y:S02]  /*0d80*/  MOV R17, 0x7f800000 ;  /* 0x7f80000000117802 */ /* 0x000fe40000000f00 */
[----:B------:R-:W-:Y:S01]  /*0d90*/  @!P2 LEA.HI.X R15, R12, R11, R13, 0x2, P3 ;  /* 0x0000000b0c0fa211 */ /* 0x000fe200018f140d */
[----:B------:R-:W-:Y:S01]  /*0da0*/  FFMA.FTZ R7, R7, R18, R24 ;  /* 0x0000001207077223 */ /* 0x000fe20000010018 */
[----:B------:R-:W-:-:S02]  /*0db0*/  HADD2.F32 R9, -RZ, R23.H0_H0 ;  /* 0x20000017ff097230 */ /* 0x000fc40000004100 */
[--C-:B------:R-:W-:Y:S01]  /*0dc0*/  HADD2.F32 R16, -RZ, R27.reuse.H0_H0 ;  /* 0x2000001bff107230 */ /* 0x100fe20000004100 */
[----:B------:R0:W5:Y:S01]  /*0dd0*/  @!P2 LDG.E R17, desc[UR6][R14.64] ;  /* 0x000000060e11a981 */ /* 0x000162000c1e1900 */
[----:B------:R-:W-:-:S03]  /*0de0*/  HADD2.F32 R10, -RZ, R27.H1_H1 ;  /* 0x3000001bff0a7230 */ /* 0x000fc60000004100 */
[----:B------:R-:W-:Y:S01]  /*0df0*/  FFMA.FTZ R12, R9, R16, R22 ;  /* 0x00000010090c7223 */ /* 0x000fe20000010016 */
[--C-:B--2---:R-:W-:Y:S02]  /*0e00*/  HADD2.F32 R18, -RZ, R28.reuse.H0_H0 ;  /* 0x2000001cff127230 */ /* 0x104fe40000004100 */
[----:B------:R-:W-:Y:S02]  /*0e10*/  HADD2.F32 R28, -RZ, R28.H1_H1 ;  /* 0x3000001cff1c7230 */ /* 0x000fe40000004100 */
[--C-:B------:R-:W-:Y:S02]  /*0e20*/  HADD2.F32 R25, -RZ, R32.reuse.H1_H1 ;  /* 0x30000020ff197230 */ /* 0x100fe40000004100 */
[----:B------:R-:W-:Y:S02]  /*0e30*/  HADD2.F32 R21, -RZ, R32.H0_H0 ;  /* 0x20000020ff157230 */ /* 0x000fe40000004100 */
[----:B0-----:R-:W-:Y:S02]  /*0e40*/  HADD2.F32 R15, -RZ, R36.H1_H1 ;  /* 0x30000024ff0f7230 */ /* 0x001fe40000004100 */
[----:B------:R-:W-:Y:S01]  /*0e50*/  FMUL.FTZ R27, R28, R25 ;  /* 0x000000191c1b7220 */ /* 0x000fe20000410000 */
[----:B------:R-:W-:-:S02]  /*0e60*/  HADD2.F32 R20, -RZ, R40.H1_H1 ;  /* 0x30000028ff147230 */ /* 0x000fc40000004100 */
[--C-:B------:R-:W-:Y:S02]  /*0e70*/  HADD2.F32 R22, -RZ, R33.reuse.H0_H0 ;  /* 0x20000021ff167230 */ /* 0x100fe40000004100 */
[----:B------:R-:W-:Y:S02]  /*0e80*/  HADD2.F32 R24, -RZ, R33.H1_H1 ;  /* 0x30000021ff187230 */ /* 0x000fe40000004100 */
[----:B------:R-:W-:Y:S01]  /*0e90*/  FMUL.FTZ R33, R15, R20 ;  /* 0x000000140f217220 */ /* 0x000fe20000410000 */
[----:B------:R-:W-:Y:S02]  /*0ea0*/  HADD2.F32 R36, -RZ, R36.H0_H0 ;  /* 0x20000024ff247230 */ /* 0x000fe40000004100 */
[----:B------:R-:W-:Y:S02]  /*0eb0*/  HADD2.F32 R25, -RZ, R40.H0_H0 ;  /* 0x20000028ff197230 */ /* 0x000fe40000004100 */
[----:B------:R-:W-:Y:S01]  /*0ec0*/  FFMA.FTZ R20, R18, R21, R27 ;  /* 0x0000001512147223 */ /* 0x000fe2000001001b */
[----:B------:R-:W-:-:S02]  /*0ed0*/  HADD2.F32 R19, -RZ, R29.H0_H0 ;  /* 0x2000001dff137230 */ /* 0x000fc40000004100 */
[----:B------:R-:W-:Y:S02]  /*0ee0*/  HADD2.F32 R15, -RZ, R37.H0_H0 ;  /* 0x20000025ff0f7230 */ /* 0x000fe40000004100 */
[----:B------:R-:W-:Y:S01]  /*0ef0*/  FFMA.FTZ R36, R36, R25, R33 ;  /* 0x0000001924247223 */ /* 0x000fe20000010021 */
[----:B------:R-:W-:Y:S02]  /*0f00*/  HADD2.F32 R18, -RZ, R41.H0_H0 ;  /* 0x20000029ff127230 */ /* 0x000fe40000004100 */
[----:B------:R-:W-:Y:S01]  /*0f10*/  FFMA.FTZ R22, R19, R22, R20 ;  /* 0x0000001613167223 */ /* 0x000fe20000010014 */
[----:B------:R-:W-:Y:S02]  /*0f20*/  HADD2.F32 R29, -RZ, R29.H1_H1 ;  /* 0x3000001dff1d7230 */ /* 0x000fe40000004100 */
[----:B------:R-:W-:Y:S02]  /*0f30*/  HADD2.F32 R37, -RZ, R37.H1_H1 ;  /* 0x30000025ff257230 */ /* 0x000fe40000004100 */
[----:B------:R-:W-:Y:S01]  /*0f40*/  FFMA.FTZ R36, R15, R18, R36 ;  /* 0x000000120f247223 */ /* 0x000fe20000010024 */
[----:B------:R-:W-:-:S02]  /*0f50*/  HADD2.F32 R20, -RZ, R41.H1_H1 ;  /* 0x30000029ff147230 */ /* 0x000fc40000004100 */
[----:B------:R-:W-:Y:S01]  /*0f60*/  FFMA.FTZ R22, R29, R24, R22 ;  /* 0x000000181d167223 */ /* 0x000fe20000010016 */
[----:B------:R-:W-:Y:S02]  /*0f70*/  HADD2.F32 R11, -RZ, R30.H0_H0 ;  /* 0x2000001eff0b7230 */ /* 0x000fe40000004100 */
[----:B------:R-:W-:Y:S02]  /*0f80*/  HADD2.F32 R26, -RZ, R34.H0_H0 ;  /* 0x20000022ff1a7230 */ /* 0x000fe40000004100 */
[----:B------:R-:W-:Y:S01]  /*0f90*/  FFMA.FTZ R20, R37, R20, R36 ;  /* 0x0000001425147223 */ /* 0x000fe20000010024 */
[----:B------:R-:W-:Y:S02]  /*0fa0*/  HADD2.F32 R15, -RZ, R38.H0_H0 ;  /* 0x20000026ff0f7230 */ /* 0x000fe40000004100 */
[----:B------:R-:W-:Y:S02]  /*0fb0*/  HADD2.F32 R18, -RZ, R42.H0_H0 ;  /* 0x2000002aff127230 */ /* 0x000fe40000004100 */
[----:B------:R-:W-:Y:S01]  /*0fc0*/  FFMA.FTZ R11, R11, R26, R22 ;  /* 0x0000001a0b0b7223 */ /* 0x000fe20000010016 */
[----:B------:R-:W-:-:S02]  /*0fd0*/  HADD2.F32 R30, -RZ, R30.H1_H1 ;  /* 0x3000001eff1e7230 */ /* 0x000fc40000004100 */
[----:B------:R-:W-:Y:S02]  /*0fe0*/  HADD2.F32 R13, -RZ, R34.H1_H1 ;  /* 0x30000022ff0d7230 */ /* 0x000fe40000004100 */
[----:B------:R-:W-:Y:S01]  /*0ff0*/  FFMA.FTZ R15, R15, R18, R20 ;  /* 0x000000120f0f7223 */ /* 0x000fe20000010014 */
[----:B------:R-:W-:Y:S02]  /*1000*/  HADD2.F32 R38, -RZ, R38.H1_H1 ;  /* 0x30000026ff267230 */ /* 0x000fe40000004100 */
[----:B------:R-:W-:Y:S02]  /*1010*/  HADD2.F32 R19, -RZ, R42.H1_H1 ;  /* 0x3000002aff137230 */ /* 0x000fe40000004100 */
[----:B------:R-:W-:Y:S01]  /*1020*/  FFMA.FTZ R30, R30, R13, R11 ;  /* 0x0000000d1e1e7223 */ /* 0x000fe2000001000b */
[----:B------:R-:W-:Y:S02]  /*1030*/  HADD2.F32 R9, -RZ, R31.H0_H0 ;  /* 0x2000001fff097230 */ /* 0x000fe40000004100 */
[----:B------:R-:W-:-:S02]  /*1040*/  HADD2.F32 R16, -RZ, R35.H0_H0 ;  /* 0x20000023ff107230 */ /* 0x000fc40000004100 */
[----:B------:R-:W-:Y:S01]  /*1050*/  FFMA.FTZ R38, R38, R19, R15 ;  /* 0x0000001326267223 */ /* 0x000fe2000001000f */
[----:B------:R-:W-:Y:S02]  /*1060*/  HADD2.F32 R11, -RZ, R39.H0_H0 ;  /* 0x20000027ff0b7230 */ /* 0x000fe40000004100 */
[----:B------:R-:W-:Y:S02]  /*1070*/  HADD2.F32 R18, -RZ, R43.H0_H0 ;  /* 0x2000002bff127230 */ /* 0x000fe40000004100 */
[----:B------:R-:W-:Y:S01]  /*1080*/  FFMA.FTZ R30, R9, R16, R30 ;  /* 0x00000010091e7223 */ /* 0x000fe2000001001e */
[----:B------:R-:W-:Y:S02]  /*1090*/  HADD2.F32 R23, -RZ, R23.H1_H1 ;  /* 0x30000017ff177230 */ /* 0x000fe40000004100 */
[----:B------:R-:W-:Y:S02]  /*10a0*/  HADD2.F32 R31, -RZ, R31.H1_H1 ;  /* 0x3000001fff1f7230 */ /* 0x000fe40000004100 */
[----:B------:R-:W-:Y:S01]  /*10b0*/  FFMA.FTZ R18, R11, R18, R38 ;  /* 0x000000120b127223 */ /* 0x000fe20000010026 */
[----:B------:R-:W-:-:S02]  /*10c0*/  HADD2.F32 R14, -RZ, R35.H1_H1 ;  /* 0x30000023ff0e7230 */ /* 0x000fc40000004100 */
[----:B------:R-:W-:Y:S02]  /*10d0*/  HADD2.F32 R39, -RZ, R39.H1_H1 ;  /* 0x30000027ff277230 */ /* 0x000fe40000004100 */
[----:B------:R-:W-:Y:S02]  /*10e0*/  HADD2.F32 R16, -RZ, R43.H1_H1 ;  /* 0x3000002bff107230 */ /* 0x000fe40000004100 */
[----:B------:R-:W-:Y:S01]  /*10f0*/  FFMA.FTZ R12, R23, R10, R12 ;  /* 0x0000000a170c7223 */ /* 0x000fe2000001000c */
[----:B------:R-:W-:Y:S02]  /*1100*/  FFMA.FTZ R30, R31, R14, R30 ;  /* 0x0000000e1f1e7223 */ /* 0x000fe4000001001e */
[----:B------:R-:W-:Y:S02]  /*1110*/  FFMA.FTZ R18, R39, R16, R18 ;  /* 0x0000001027127223 */ /* 0x000fe40000010012 */
[----:B------:R-:W0:Y:S04]  /*1120*/  SHFL.BFLY PT, R9, R12, 0x8, 0x1f ;  /* 0x0d001f000c097f89 */ /* 0x000e2800000e0000 */
[----:B------:R-:W1:Y:S04]  /*1130*/  SHFL.BFLY PT, R10, R7, 0x8, 0x1f ;  /* 0x0d001f00070a7f89 */ /* 0x000e6800000e0000 */
[----:B------:R-:W2:Y:S04]  /*1140*/  SHFL.BFLY PT, R13, R30, 0x8, 0x1f ;  /* 0x0d001f001e0d7f89 */ /* 0x000ea800000e0000 */
[----:B------:R-:W3:Y:S01]  /*1150*/  SHFL.BFLY PT, R19, R18, 0x8, 0x1f ;  /* 0x0d001f0012137f89 */ /* 0x000ee200000e0000 */
[----:B0-----:R-:W-:Y:S01]  /*1160*/  FADD.FTZ R11, R12, R9 ;  /* 0x000000090c0b7221 */ /* 0x001fe20000010000 */
[----:B-1----:R-:W-:Y:S01]  /*1170*/  FADD.FTZ R10, R7, R10 ;  /* 0x0000000a070a7221 */ /* 0x002fe20000010000 */
[----:B--2---:R-:W-:Y:S01]  /*1180*/  FADD.FTZ R15, R30, R13 ;  /* 0x0000000d1e0f7221 */ /* 0x004fe20000010000 */
[----:B---3--:R-:W-:-:S02]  /*1190*/  FADD.FTZ R20, R18, R19 ;  /* 0x0000001312147221 */ /* 0x008fc40000010000 */
        /* <DEDUP_REMOVED lines=16> */
[----:B------:R-:W0:Y:S01]  /*12a0*/  SHFL.BFLY PT, R16, R15, 0x1, 0x1f ;  /* 0x0c201f000f107f89 */ /* 0x000e2200000e0000 */
[----:B------:R-:W1:Y:S03]  /*12b0*/  LDC.64 R12, c[0x0][0x2d0] ;  /* 0x0000b400ff0c7b82 */ /* 0x000e660000000a00 */
[----:B------:R-:W2:Y:S04]  /*12c0*/  SHFL.BFLY PT, R14, R7, 0x1, 0x1f ;  /* 0x0c201f00070e7f89 */ /* 0x000ea800000e0000 */
[----:B------:R-:W3:Y:S01]  /*12d0*/  SHFL.BFLY PT, R20, R19, 0x1, 0x1f ;  /* 0x0c201f0013147f89 */ /* 0x000ee200000e0000 */
[----:B------:R-:W4:Y:S03]  /*12e0*/  LDC.64 R10, c[0x0][0x2d8] ;  /* 0x0000b600ff0a7b82 */ /* 0x000f260000000a00 */
[----:B------:R-:W3:Y:S01]  /*12f0*/  SHFL.BFLY PT, R9, R22, 0x1, 0x1f ;  /* 0x0c201f0016097f89 */ /* 0x000ee200000e0000 */
[----:B------:R-:W-:Y:S01]  /*1300*/  ISETP.NE.AND P2, PT, R5, RZ, PT ;  /* 0x000000ff0500720c */ /* 0x000fe20003f45270 */
[----:B------:R-:W-:Y:S01]  /*1310*/  BSSY B0, `(.L_x_56) ;  /* 0x0000022000007945 */ /* 0x000fe20003800000 */
[----:B------:R-:W-:Y:S01]  /*1320*/  SHF.L.U32 R21, R0, 0x2, RZ ;  /* 0x0000000200157819 */ /* 0x000fe200000006ff */
[----:B0-----:R-:W-:Y:S01]  /*1330*/  FADD.FTZ R27, R15, R16 ;  /* 0x000000100f1b7221 */ /* 0x001fe20000010000 */
[----:B------:R-:W-:Y:S01]  /*1340*/  SHF.L.U32 R16, R2, 0xd, RZ ;  /* 0x0000000d02107819 */ /* 0x000fe200000006ff */
[----:B--2---:R-:W-:Y:S01]  /*1350*/  FADD.FTZ R26, R7, R14 ;  /* 0x0000000e071a7221 */ /* 0x004fe20000010000 */
[----:B---3--:R-:W-:Y:S01]  /*1360*/  FADD.FTZ R20, R19, R20 ;  /* 0x0000001413147221 */ /* 0x008fe20000010000 */
[----:B------:R-:W-:-:S06]  /*1370*/  FADD.FTZ R9, R22, R9 ;  /* 0x0000000916097221 */ /* 0x000fcc0000010000 */
[----:B------:R-:W-:Y:S05]  /*1380*/  @P2 BRA `(.L_x_57) ;  /* 0x0000000000682947 */ /* 0x000fea0003800000 */
[----:B------:R-:W0:Y:S01]  /*1390*/  LDC.64 R22, c[0x0][0x278] ;  /* 0x00009e00ff167b82 */ /* 0x000e220000000a00 */
[----:B------:R-:W-:Y:S01]  /*13a0*/  SHF.R.S32.HI R45, RZ, 0x1f, R44 ;  /* 0x0000001fff2d7819 */ /* 0x000fe2000001142c */
[----:B------:R-:W-:Y:S01]  /*13b0*/  ULDC.64 UR12, c[0x0][0x260] ;  /* 0x00009800000c7ab9 */ /* 0x000fe20000000a00 */
[-C--:B------:R-:W-:Y:S02]  /*13c0*/  ISETP.GE.AND P4, PT, R4, R3.reuse, PT ;  /* 0x000000030400720c */ /* 0x080fe40003f86270 */
[----:B------:R-:W-:-:S03]  /*13d0*/  ISETP.GE.AND P3, PT, R6, R3, PT ;  /* 0x000000030600720c */ /* 0x000fc60003f66270 */
[----:B------:R-:W2:Y:S01]  /*13e0*/  LDC.64 R24, c[0x0][0x280] ;  /* 0x0000a000ff187b82 */ /* 0x000ea20000000a00 */
[C---:B0-----:R-:W-:Y:S02]  /*13f0*/  IMAD R18, R22.reuse, UR10, RZ ;  /* 0x0000000a16127c24 */ /* 0x041fe4000f8e02ff */
[----:B------:R-:W-:-:S04]  /*1400*/  IMAD.WIDE.U32 R14, R22, UR8, R44 ;  /* 0x00000008160e7c25 */ /* 0x000fc8000f8e002c */
[----:B------:R-:W-:Y:S02]  /*1410*/  IMAD R5, R23, UR8, R18 ;  /* 0x0000000817057c24 */ /* 0x000fe4000f8e0212 */
[----:B--2---:R-:W-:-:S03]  /*1420*/  IMAD R18, R24, UR11, RZ ;  /* 0x0000000b18127c24 */ /* 0x004fc6000f8e02ff */
[----:B------:R-:W-:Y:S01]  /*1430*/  IADD3 R15, R15, R5, RZ ;  /* 0x000000050f0f7210 */ /* 0x000fe20007ffe0ff */
[----:B------:R-:W-:Y:S02]  /*1440*/  IMAD R7, R25, UR9, R18 ;  /* 0x0000000919077c24 */ /* 0x000fe4000f8e0212 */
[----:B------:R-:W-:-:S03]  /*1450*/  IMAD.WIDE.U32 R14, R24, UR9, R14 ;  /* 0x00000009180e7c25 */ /* 0x000fc6000f8e000e */
[----:B------:R-:W-:-:S04]  /*1460*/  IADD3 R5, P2, R46, R14, RZ ;  /* 0x0000000e2e057210 */ /* 0x000fc80007f5e0ff */
[----:B------:R-:W-:Y:S02]  /*1470*/  IADD3.X R46, R47, R15, R7, P2, !PT ;  /* 0x0000000f2f2e7210 */ /* 0x000fe400017fe407 */
[C---:B------:R-:W-:Y:S02]  /*1480*/  LEA R14, P5, R5.reuse, UR12, 0x2 ;  /* 0x0000000c050e7c11 */ /* 0x040fe4000f8a10ff */
[----:B------:R-:W-:Y:S02]  /*1490*/  ISETP.GE.AND P2, PT, R8, R3, PT ;  /* 0x000000030800720c */ /* 0x000fe40003f46270 */
[----:B------:R-:W-:Y:S02]  /*14a0*/  LEA.HI.X R15, R5, UR13, R46, 0x2, P5 ;  /* 0x0000000d050f7c11 */ /* 0x000fe4000a8f142e */
[----:B------:R-:W-:Y:S02]  /*14b0*/  FSEL R3, R26, RZ, !P1 ;  /* 0x000000ff1a037208 */ /* 0x000fe40004800000 */
[----:B------:R-:W-:-:S02]  /*14c0*/  FSEL R5, R27, RZ, !P4 ;  /* 0x000000ff1b057208 */ /* 0x000fc40006000000 */
[----:B------:R-:W-:Y:S01]  /*14d0*/  FSEL R7, R20, RZ, !P3 ;  /* 0x000000ff14077208 */ /* 0x000fe20005800000 */
[----:B------:R0:W-:Y:S01]  /*14e0*/  STG.E desc[UR6][R14.64], R3 ;  /* 0x000000030e007986 */ /* 0x0001e2000c101906 */
[----:B------:R-:W-:-:S03]  /*14f0*/  FSEL R9, R9, RZ, !P2 ;  /* 0x000000ff09097208 */ /* 0x000fc60005000000 */
[----:B------:R0:W-:Y:S04]  /*1500*/  STG.E desc[UR6][R14.64+0x40], R5 ;  /* 0x000040050e007986 */ /* 0x0001e8000c101906 */
[----:B------:R0:W-:Y:S04]  /*1510*/  STG.E desc[UR6][R14.64+0x80], R7 ;  /* 0x000080070e007986 */ /* 0x0001e8000c101906 */
[----:B------:R0:W-:Y:S02]  /*1520*/  STG.E desc[UR6][R14.64+0xc0], R9 ;  /* 0x0000c0090e007986 */ /* 0x0001e4000c101906 */
.L_x_57:
[----:B------:R-:W-:Y:S05]  /*1530*/  BSYNC B0 ;  /* 0x0000000000007941 */ /* 0x000fea0003800000 */
.L_x_56:
[----:B------:R-:W-:Y:S01]  /*1540*/  UIADD3 UR4, UR4, 0x3f, URZ ;  /* 0x0000003f04047890 */ /* 0x000fe2000fffe03f */
[----:B0-----:R-:W-:Y:S01]  /*1550*/  SHF.R.S32.HI R3, RZ, 0x1f, R21 ;  /* 0x0000001fff037819 */ /* 0x001fe20000011415 */
[----:B-1----:R-:W-:Y:S01]  /*1560*/  IMAD R6, R12, UR10, RZ ;  /* 0x0000000a0c067c24 */ /* 0x002fe2000f8e02ff */
[C---:B------:R-:W-:Y:S01]  /*1570*/  IADD3 R4, P1, R16.reuse, R21, RZ ;  /* 0x0000001510047210 */ /* 0x040fe20007f3e0ff */
[----:B------:R-:W-:Y:S01]  /*1580*/  USHF.R.S32.HI UR5, URZ, 0x1f, UR4 ;  /* 0x0000001f3f057899 */ /* 0x000fe20008011404 */
[----:B------:R-:W-:Y:S02]  /*1590*/  BSSY B0, `(.L_x_58) ;  /* 0x0000022000007945 */ /* 0x000fe40003800000 */
[----:B------:R-:W-:Y:S01]  /*15a0*/  LEA.HI.X.SX32 R5, R16, R3, 0x1, P1 ;  /* 0x0000000310057211 */ /* 0x000fe200008f0eff */
[----:B------:R-:W-:Y:S01]  /*15b0*/  ULEA.HI UR5, UR5, UR4, URZ, 0x6 ;  /* 0x0000000405057291 */ /* 0x000fe2000f8f303f */
[----:B------:R-:W-:Y:S02]  /*15c0*/  IMAD R3, R13, UR8, R6 ;  /* 0x000000080d037c24 */ /* 0x000fe4000f8e0206 */
[----:B------:R-:W-:Y:S01]  /*15d0*/  IMAD.WIDE.U32 R12, R12, UR8, R4 ;  /* 0x000000080c0c7c25 */ /* 0x000fe2000f8e0004 */
[----:B------:R-:W-:-:S03]  /*15e0*/  ULOP3.LUT UR5, UR5, 0xffffffc0, URZ, 0xc0, !UPT ;  /* 0xffffffc005057892 */ /* 0x000fc6000f8ec03f */
[----:B----4-:R-:W-:Y:S01]  /*15f0*/  IMAD R4, R10, UR11, RZ ;  /* 0x0000000b0a047c24 */ /* 0x010fe2000f8e02ff */
[----:B------:R-:W-:Y:S02]  /*1600*/  IADD3 R13, R13, R3, RZ ;  /* 0x000000030d0d7210 */ /* 0x000fe40007ffe0ff */
[----:B------:R-:W-:Y:S01]  /*1610*/  IADD3 R3, -R44, UR5, RZ ;  /* 0x000000052c037c10 */ /* 0x000fe2000fffe1ff */
[----:B------:R-:W-:Y:S02]  /*1620*/  IMAD R9, R11, UR9, R4 ;  /* 0x000000090b097c24 */ /* 0x000fe4000f8e0204 */
[----:B------:R-:W-:Y:S01]  /*1630*/  IMAD.WIDE.U32 R10, R10, UR9, R12 ;  /* 0x000000090a0a7c25 */ /* 0x000fe2000f8e000c */
[----:B------:R-:W-:-:S04]  /*1640*/  ISETP.GE.OR P0, PT, R0, R3, P0 ;  /* 0x000000030000720c */ /* 0x000fc80000706670 */
[----:B------:R-:W-:-:S09]  /*1650*/  IADD3 R9, R11, R9, RZ ;  /* 0x000000090b097210 */ /* 0x000fd20007ffe0ff */
[----:B------:R-:W-:Y:S05]  /*1660*/  @P0 BRA `(.L_x_59) ;  /* 0x0000000000500947 */ /* 0x000fea0003800000 */
[----:B------:R-:W0:Y:S01]  /*1670*/  LDC.64 R12, c[0x0][0x2a8] ;  /* 0x0000aa00ff0c7b82 */ /* 0x000e220000000a00 */
[----:B------:R-:W-:Y:S01]  /*1680*/  SHF.R.S32.HI R3, RZ, 0x1f, R0 ;  /* 0x0000001fff037819 */ /* 0x000fe20000011400 */
[----:B------:R-:W-:Y:S01]  /*1690*/  ULDC.64 UR4, c[0x0][0x2a0] ;  /* 0x0000a80000047ab9 */ /* 0x000fe20000000a00 */
[----:B------:R-:W-:-:S04]  /*16a0*/  IADD3 R4, P0, R44, R0, RZ ;  /* 0x000000002c047210 */ /* 0x000fc80007f1e0ff */
[----:B------:R-:W-:Y:S01]  /*16b0*/  LEA.HI.X.SX32 R5, R44, R3, 0x1, P0 ;  /* 0x000000032c057211 */ /* 0x000fe200000f0eff */
[----:B------:R-:W1:Y:S01]  /*16c0*/  LDC.64 R14, c[0x0][0x2b0] ;  /* 0x0000ac00ff0e7b82 */ /* 0x000e620000000a00 */
[----:B-----5:R-:W-:Y:S01]  /*16d0*/  FSETP.NEU.FTZ.AND P0, PT, R17, -INF , PT ;  /* 0xff8000001100780b */ /* 0x020fe20003f1d000 */
[C---:B0-----:R-:W-:Y:S02]  /*16e0*/  IMAD R6, R12.reuse, UR10, RZ ;  /* 0x0000000a0c067c24 */ /* 0x041fe4000f8e02ff */
[----:B------:R-:W-:-:S04]  /*16f0*/  IMAD.WIDE.U32 R4, R12, UR8, R4 ;  /* 0x000000080c047c25 */ /* 0x000fc8000f8e0004 */
[----:B------:R-:W-:Y:S02]  /*1700*/  IMAD R3, R13, UR8, R6 ;  /* 0x000000080d037c24 */ /* 0x000fe4000f8e0206 */
[----:B-1----:R-:W-:-:S03]  /*1710*/  IMAD R6, R14, UR11, RZ ;  /* 0x0000000b0e067c24 */ /* 0x002fc6000f8e02ff */
[----:B------:R-:W-:Y:S01]  /*1720*/  IADD3 R5, R5, R3, RZ ;  /* 0x0000000305057210 */ /* 0x000fe20007ffe0ff */
[----:B------:R-:W-:Y:S02]  /*1730*/  IMAD R7, R15, UR9, R6 ;  /* 0x000000090f077c24 */ /* 0x000fe4000f8e0206 */
[----:B------:R-:W-:Y:S01]  /*1740*/  FMUL.FTZ R3, R17, 1.4426950216293334961 ;  /* 0x3fb8aa3b11037820 */ /* 0x000fe20000410000 */
[----:B------:R-:W-:-:S04]  /*1750*/  IMAD.WIDE.U32 R4, R14, UR9, R4 ;  /* 0x000000090e047c25 */ /* 0x000fc8000f8e0004 */
[----:B------:R-:W-:Y:S02]  /*1760*/  FSEL R3, R3, RZ, P0 ;  /* 0x000000ff03037208 */ /* 0x000fe40000000000 */
[----:B------:R-:W-:Y:S02]  /*1770*/  IADD3 R5, R5, R7, RZ ;  /* 0x0000000705057210 */ /* 0x000fe40007ffe0ff */
[----:B------:R-:W-:-:S04]  /*1780*/  LEA R6, P1, R4, UR4, 0x2 ;  /* 0x0000000404067c11 */ /* 0x000fc8000f8210ff */
[----:B------:R-:W-:-:S05]  /*1790*/  LEA.HI.X R7, R4, UR5, R5, 0x2, P1 ;  /* 0x0000000504077c11 */ /* 0x000fca00088f1405 */
[----:B------:R0:W-:Y:S04]  /*17a0*/  STG.E desc[UR6][R6.64], R3 ;  /* 0x0000000306007986 */ /* 0x0001e8000c101906 */
.L_x_59:
[----:B------:R-:W-:Y:S05]  /*17b0*/  BSYNC B0 ;  /* 0x0000000000007941 */ /* 0x000fea0003800000 */
.L_x_58:
[----:B------:R-:W-:Y:S01]  /*17c0*/  ULDC.64 UR12, c[0x0][0x2e8] ;  /* 0x0000ba00000c7ab9 */ /* 0x000fe20000000a00 */
[----:B------:R-:W-:Y:S01]  /*17d0*/  ULDC.64 UR4, c[0x0][0x2b8] ;  /* 0x0000ae0000047ab9 */ /* 0x000fe20000000a00 */
[----:B------:R-:W-:Y:S02]  /*17e0*/  ISETP.NE.U32.AND P0, PT, RZ, UR12, PT ;  /* 0x0000000cff007c0c */ /* 0x000fe4000bf05070 */
[C---:B------:R-:W-:Y:S02]  /*17f0*/  LEA R4, P1, R10.reuse, UR4, 0x2 ;  /* 0x000000040a047c11 */ /* 0x040fe4000f8210ff */
[----:B------:R-:W-:Y:S02]  /*1800*/  ISETP.NE.AND.EX P0, PT, RZ, UR13, PT, P0 ;  /* 0x0000000dff007c0c */ /* 0x000fe4000bf05300 */
[----:B------:R-:W-:Y:S02]  /*1810*/  LEA.HI.X R5, R10, UR5, R9, 0x2, P1 ;  /* 0x000000050a057c11 */ /* 0x000fe400088f1409 */
[----:B------:R-:W-:-:S03]  /*1820*/  ISETP.NE.OR P0, PT, R0, RZ, !P0 ;  /* 0x000000ff0000720c */ /* 0x000fc60004705670 */
[----:B------:R1:W-:Y:S04]  /*1830*/  STG.E.128 desc[UR6][R4.64], RZ ;  /* 0x000000ff04007986 */ /* 0x0003e8000c101d06 */
[----:B------:R1:W-:Y:S04]  /*1840*/  STG.E.128 desc[UR6][R4.64+0x1000], RZ ;  /* 0x001000ff04007986 */ /* 0x0003e8000c101d06 */
[----:B------:R1:W-:Y:S04]  /*1850*/  STG.E.128 desc[UR6][R4.64+0x2000], RZ ;  /* 0x002000ff04007986 */ /* 0x0003e8000c101d06 */
[----:B------:R1:W-:Y:S04]  /*1860*/  STG.E.128 desc[UR6][R4.64+0x3000], RZ ;  /* 0x003000ff04007986 */ /* 0x0003e8000c101d06 */
[----:B------:R1:W-:Y:S04]  /*1870*/  STG.E.128 desc[UR6][R4.64+0x4000], RZ ;  /* 0x004000ff04007986 */ /* 0x0003e8000c101d06 */
[----:B------:R1:W-:Y:S04]  /*1880*/  STG.E.128 desc[UR6][R4.64+0x5000], RZ ;  /* 0x005000ff04007986 */ /* 0x0003e8000c101d06 */
[----:B------:R1:W-:Y:S04]  /*1890*/  STG.E.128 desc[UR6][R4.64+0x6000], RZ ;  /* 0x006000ff04007986 */ /* 0x0003e8000c101d06 */
[----:B------:R1:W-:Y:S01]  /*18a0*/  STG.E.128 desc[UR6][R4.64+0x7000], RZ ;  /* 0x007000ff04007986 */ /* 0x0003e2000c101d06 */
[----:B------:R-:W-:Y:S05]  /*18b0*/  @P0 EXIT ;  /* 0x000000000000094d */ /* 0x000fea0003800000 */
[----:B0-----:R-:W0:Y:S08]  /*18c0*/  LDC R3, c[0x0][0x2e0] ;  /* 0x0000b800ff037b82 */ /* 0x001e300000000800 */
[----:B------:R-:W2:Y:S08]  /*18d0*/  LDC R7, c[0x0][0x220] ;  /* 0x00008800ff077b82 */ /* 0x000eb00000000800 */
[----:B-1----:R-:W1:Y:S01]  /*18e0*/  LDC.64 R4, c[0x0][0x2e8] ;  /* 0x0000ba00ff047b82 */ /* 0x002e620000000a00 */
[----:B0-----:R-:W-:-:S04]  /*18f0*/  IMAD R2, R2, R3, UR9 ;  /* 0x0000000902027e24 */ /* 0x001fc8000f8e0203 */
[----:B--2---:R-:W-:-:S04]  /*1900*/  IMAD R3, R2, R7, UR8 ;  /* 0x0000000802037e24 */ /* 0x004fc8000f8e0207 */
[----:B-1----:R-:W-:-:S05]  /*1910*/  IMAD.WIDE R2, R3, 0x4, R4 ;  /* 0x0000000403027825 */ /* 0x002fca00078e0204 */
[----:B------:R-:W-:Y:S01]  /*1920*/  STG.E desc[UR6][R2.64], RZ ;  /* 0x000000ff02007986 */ /* 0x000fe2000c101906 */
[----:B------:R-:W-:Y:S05]  /*1930*/  EXIT ;  /* 0x000000000000794d */ /* 0x000fea0003800000 */
.L_x_60:
        /* <DEDUP_REMOVED lines=12> */
.L_x_142:


//--------------------- .text._ZN7cutlass13device_kernelIN5flash19enable_sm80_to_sm89INS1_16FlashAttnBwdSm80INS1_25CollectiveMainloopBwdSm80ILi2ELi2EN4cute5tupleIJNS5_1CILi64EEENS7_ILi128EEES9_EEENS_6half_tEfNS_4arch4Sm80ELb1ELb0ELb0ELb1ELb0ELb0ELb0ELb0ELi2ELi2ELi2ELi2ELb0EEENS1_21CollectiveEpilogueBwdISA_SB_SD_Li256ELb1ELb0ELi4EEENS1_25SingleTileBwdLPTSchedulerILb1ELi128ELb0EEEEEEEEEvNT_6ParamsE --------------------------
	.section	.text._ZN7cutlass13device_kernelIN5flash19enable_sm80_to_sm89INS1_16FlashAttnBwdSm80INS1_25CollectiveMainloopBwdSm80ILi2ELi2EN4cute5tupleIJNS5_1CILi64EEENS7_ILi128EEES9_EEENS_6half_tEfNS_4arch4Sm80ELb1ELb0ELb0ELb1ELb0ELb0ELb0ELb0ELi2ELi2ELi2ELi2ELb0EEENS1_21CollectiveEpilogueBwdISA_SB_SD_Li256ELb1ELb0ELi4EEENS1_25SingleTileBwdLPTSchedulerILb1ELi128ELb0EEEEEEEEEvNT_6ParamsE,"ax",@progbits
	.align	128
.text._ZN7cutlass13device_kernelIN5flash19enable_sm80_to_sm89INS1_16FlashAttnBwdSm80INS1_25CollectiveMainloopBwdSm80ILi2ELi2EN4cute5tupleIJNS5_1CILi64EEENS7_ILi128EEES9_EEENS_6half_tEfNS_4arch4Sm80ELb1ELb0ELb0ELb1ELb0ELb0ELb0ELb0ELi2ELi2ELi2ELi2ELb0EEENS1_21CollectiveEpilogueBwdISA_SB_SD_Li256ELb1ELb0ELi4EEENS1_25SingleTileBwdLPTSchedulerILb1ELi128ELb0EEEEEEEEEvNT_6ParamsE:
        .type           _ZN7cutlass13device_kernelIN5flash19enable_sm80_to_sm89INS1_16FlashAttnBwdSm80INS1_25CollectiveMainloopBwdSm80ILi2ELi2EN4cute5tupleIJNS5_1CILi64EEENS7_ILi128EEES9_EEENS_6half_tEfNS_4arch4Sm80ELb1ELb0ELb0ELb1ELb0ELb0ELb0ELb0ELi2ELi2ELi2ELi2ELb0EEENS1_21CollectiveEpilogueBwdISA_SB_SD_Li256ELb1ELb0ELi4EEENS1_25SingleTileBwdLPTSchedulerILb1ELi128ELb0EEEEEEEEEvNT_6ParamsE,@function
        .size           _ZN7cutlass13device_kernelIN5flash19enable_sm80_to_sm89INS1_16FlashAttnBwdSm80INS1_25CollectiveMainloopBwdSm80ILi2ELi2EN4cute5tupleIJNS5_1CILi64EEENS7_ILi128EEES9_EEENS_6half_tEfNS_4arch4Sm80ELb1ELb0ELb0ELb1ELb0ELb0ELb0ELb0ELi2ELi2ELi2ELi2ELb0EEENS1_21CollectiveEpilogueBwdISA_SB_SD_Li256ELb1ELb0ELi4EEENS1_25SingleTileBwdLPTSchedulerILb1ELi128ELb0EEEEEEEEEvNT_6ParamsE,(.L_x_143 - _ZN7cutlass13device_kernelIN5flash19enable_sm80_to_sm89INS1_16FlashAttnBwdSm80INS1_25CollectiveMainloopBwdSm80ILi2ELi2EN4cute5tupleIJNS5_1CILi64EEENS7_ILi128EEES9_EEENS_6half_tEfNS_4arch4Sm80ELb1ELb0ELb0ELb1ELb0ELb0ELb0ELb0ELi2ELi2ELi2ELi2ELb0EEENS1_21CollectiveEpilogueBwdISA_SB_SD_Li256ELb1ELb0ELi4EEENS1_25SingleTileBwdLPTSchedulerILb1ELi128ELb0EEEEEEEEEvNT_6ParamsE)
        .other          _ZN7cutlass13device_kernelIN5flash19enable_sm80_to_sm89INS1_16FlashAttnBwdSm80INS1_25CollectiveMainloopBwdSm80ILi2ELi2EN4cute5tupleIJNS5_1CILi64EEENS7_ILi128EEES9_EEENS_6half_tEfNS_4arch4Sm80ELb1ELb0ELb0ELb1ELb0ELb0ELb0ELb0ELi2ELi2ELi2ELi2ELb0EEENS1_21CollectiveEpilogueBwdISA_SB_SD_Li256ELb1ELb0ELi4EEENS1_25SingleTileBwdLPTSchedulerILb1ELi128ELb0EEEEEEEEEvNT_6ParamsE,@"STO_CUDA_ENTRY STV_DEFAULT"
_ZN7cutlass13device_kernelIN5flash19enable_sm80_to_sm89INS1_16FlashAttnBwdSm80INS1_25CollectiveMainloopBwdSm80ILi2ELi2EN4cute5tupleIJNS5_1CILi64EEENS7_ILi128EEES9_EEENS_6half_tEfNS_4arch4Sm80ELb1ELb0ELb0ELb1ELb0ELb0ELb0ELb0ELi2ELi2ELi2ELi2ELb0EEENS1_21CollectiveEpilogueBwdISA_SB_SD_Li256ELb1ELb0ELi4EEENS1_25SingleTileBwdLPTSchedulerILb1ELi128ELb0EEEEEEEEEvNT_6ParamsE:
[----:B------:R-:W-:Y:S01]  /*0000*/  LDC R1, c[0x0][0x28] ;  /* 0x00000a00ff017b82 */ /* 0x000fe20000000800 */
[----:B------:R-:W-:Y:S05]  /*0010*/  EXIT ;  /* 0x000000000000794d */ /* 0x000fea0003800000 */
.L_x_61:
        /* <DEDUP_REMOVED lines=14> */
.L_x_143:


//--------------------- .text._ZN7cutlass13device_kernelIN5flash19enable_sm80_to_sm89INS1_16FlashAttnBwdSm80INS1_25CollectiveMainloopBwdSm80ILi2ELi2EN4cute5tupleIJNS5_1CILi64EEENS7_ILi128EEES9_EEENS_6half_tEfNS_4arch4Sm80ELb1ELb0ELb0ELb1ELb1ELb0ELb0ELb0ELi2ELi2ELi2ELi2ELb0EEENS1_21CollectiveEpilogueBwdISA_SB_SD_Li256ELb1ELb0ELi4EEENS1_25SingleTileBwdLPTSchedulerILb1ELi128ELb1EEEEEEEEEvNT_6ParamsE --------------------------
	.section	.text._ZN7cutlass13device_kernelIN5flash19enable_sm80_to_sm89INS1_16FlashAttnBwdSm80INS1_25CollectiveMainloopBwdSm80ILi2ELi2EN4cute5tupleIJNS5_1CILi64EEENS7_ILi128EEES9_EEENS_6half_tEfNS_4arch4Sm80ELb1ELb0ELb0ELb1ELb1ELb0ELb0ELb0ELi2ELi2ELi2ELi2ELb0EEENS1_21CollectiveEpilogueBwdISA_SB_SD_Li256ELb1ELb0ELi4EEENS1_25SingleTileBwdLPTSchedulerILb1ELi128ELb1EEEEEEEEEvNT_6ParamsE,"ax",@progbits
	.align	128
.text._ZN7cutlass13device_kernelIN5flash19enable_sm80_to_sm89INS1_16FlashAttnBwdSm80INS1_25CollectiveMainloopBwdSm80ILi2ELi2EN4cute5tupleIJNS5_1CILi64EEENS7_ILi128EEES9_EEENS_6half_tEfNS_4arch4Sm80ELb1ELb0ELb0ELb1ELb1ELb0ELb0ELb0ELi2ELi2ELi2ELi2ELb0EEENS1_21CollectiveEpilogueBwdISA_SB_SD_Li256ELb1ELb0ELi4EEENS1_25SingleTileBwdLPTSchedulerILb1ELi128ELb1EEEEEEEEEvNT_6ParamsE:
        .type           _ZN7cutlass13device_kernelIN5flash19enable_sm80_to_sm89INS1_16FlashAttnBwdSm80INS1_25CollectiveMainloopBwdSm80ILi2ELi2EN4cute5tupleIJNS5_1CILi64EEENS7_ILi128EEES9_EEENS_6half_tEfNS_4arch4Sm80ELb1ELb0ELb0ELb1ELb1ELb0ELb0ELb0ELi2ELi2ELi2ELi2ELb0EEENS1_21CollectiveEpilogueBwdISA_SB_SD_Li256ELb1ELb0ELi4EEENS1_25SingleTileBwdLPTSchedulerILb1ELi128ELb1EEEEEEEEEvNT_6ParamsE,@function
        .size           _ZN7cutlass13device_kernelIN5flash19enable_sm80_to_sm89INS1_16FlashAttnBwdSm80INS1_25CollectiveMainloopBwdSm80ILi2ELi2EN4cute5tupleIJNS5_1CILi64EEENS7_ILi128EEES9_EEENS_6half_tEfNS_4arch4Sm80ELb1ELb0ELb0ELb1ELb1ELb0ELb0ELb0ELi2ELi2ELi2ELi2ELb0EEENS1_21CollectiveEpilogueBwdISA_SB_SD_Li256ELb1ELb0ELi4EEENS1_25SingleTileBwdLPTSchedulerILb1ELi128ELb1EEEEEEEEEvNT_6ParamsE,(.L_x_144 - _ZN7cutlass13device_kernelIN5flash19enable_sm80_to_sm89INS1_16FlashAttnBwdSm80INS1_25CollectiveMainloopBwdSm80ILi2ELi2EN4cute5tupleIJNS5_1CILi64EEENS7_ILi128EEES9_EEENS_6half_tEfNS_4arch4Sm80ELb1ELb0ELb0ELb1ELb1ELb0ELb0ELb0ELi2ELi2ELi2ELi2ELb0EEENS1_21CollectiveEpilogueBwdISA_SB_SD_Li256ELb1ELb0ELi4EEENS1_25SingleTileBwdLPTSchedulerILb1ELi128ELb1EEEEEEEEEvNT_6ParamsE)
        .other          _ZN7cutlass13device_kernelIN5flash19enable_sm80_to_sm89INS1_16FlashAttnBwdSm80INS1_25CollectiveMainloopBwdSm80ILi2ELi2EN4cute5tupleIJNS5_1CILi64EEENS7_ILi128EEES9_EEENS_6half_tEfNS_4arch4Sm80ELb1ELb0ELb0ELb1ELb1ELb0ELb0ELb0ELi2ELi2ELi2ELi2ELb0EEENS1_21CollectiveEpilogueBwdISA_SB_SD_Li256ELb1ELb0ELi4EEENS1_25SingleTileBwdLPTSchedulerILb1ELi128ELb1EEEEEEEEEvNT_6ParamsE,@"STO_CUDA_ENTRY STV_DEFAULT"
_ZN7cutlass13device_kernelIN5flash19enable_sm80_to_sm89INS1_16FlashAttnBwdSm80INS1_25CollectiveMainloopBwdSm80ILi2ELi2EN4cute5tupleIJNS5_1CILi64EEENS7_ILi128EEES9_EEENS_6half_tEfNS_4arch4Sm80ELb1ELb0ELb0ELb1ELb1ELb0ELb0ELb0ELi2ELi2ELi2ELi2ELb0EEENS1_21CollectiveEpilogueBwdISA_SB_SD_Li256ELb1ELb0ELi4EEENS1_25SingleTileBwdLPTSchedulerILb1ELi128ELb1EEEEEEEEEvNT_6ParamsE:
[----:B------:R-:W-:Y:S01]  /*0000*/  LDC R1, c[0x0][0x28] ;  /* 0x00000a00ff017b82 */ /* 0x000fe20000000800 */
[----:B------:R-:W-:Y:S05]  /*0010*/  EXIT ;  /* 0x000000000000794d */ /* 0x000fea0003800000 */
.L_x_62:
        /* <DEDUP_REMOVED lines=14> */
.L_x_144:


//--------------------- .text._ZN7cutlass13device_kernelIN5flash19enable_sm80_to_sm89INS1_16FlashAttnBwdSm80INS1_25CollectiveMainloopBwdSm80ILi2ELi2EN4cute5tupleIJNS5_1CILi64EEENS7_ILi128EEES9_EEENS_6half_tEfNS_4arch4Sm80ELb1ELb0ELb0ELb1ELb0ELb0ELb0ELb0ELi2ELi2ELi2ELi2ELb0EEENS1_24CollectiveEpilogueBwdGQAISA_fSD_Li256ELb1ELb0EEENS1_25SingleTileBwdLPTSchedulerILb1ELi128ELb0EEEEEEEEEvNT_6ParamsE --------------------------
	.section	.text._ZN7cutlass13device_kernelIN5flash19enable_sm80_to_sm89INS1_16FlashAttnBwdSm80INS1_25CollectiveMainloopBwdSm80ILi2ELi2EN4cute5tupleIJNS5_1CILi64EEENS7_ILi128EEES9_EEENS_6half_tEfNS_4arch4Sm80ELb1ELb0ELb0ELb1ELb0ELb0ELb0ELb0ELi2ELi2ELi2ELi2ELb0EEENS1_24CollectiveEpilogueBwdGQAISA_fSD_Li256ELb1ELb0EEENS1_25SingleTileBwdLPTSchedulerILb1ELi128ELb0EEEEEEEEEvNT_6ParamsE,"ax",@progbits
	.align	128
.text._ZN7cutlass13device_kernelIN5flash19enable_sm80_to_sm89INS1_16FlashAttnBwdSm80INS1_25CollectiveMainloopBwdSm80ILi2ELi2EN4cute5tupleIJNS5_1CILi64EEENS7_ILi128EEES9_EEENS_6half_tEfNS_4arch4Sm80ELb1ELb0ELb0ELb1ELb0ELb0ELb0ELb0ELi2ELi2ELi2ELi2ELb0EEENS1_24CollectiveEpilogueBwdGQAISA_fSD_Li256ELb1ELb0EEENS1_25SingleTileBwdLPTSchedulerILb1ELi128ELb0EEEEEEEEEvNT_6ParamsE:
        .type           _ZN7cutlass13device_kernelIN5flash19enable_sm80_to_sm89INS1_16FlashAttnBwdSm80INS1_25CollectiveMainloopBwdSm80ILi2ELi2EN4cute5tupleIJNS5_1CILi64EEENS7_ILi128EEES9_EEENS_6half_tEfNS_4arch4Sm80ELb1ELb0ELb0ELb1ELb0ELb0ELb0ELb0ELi2ELi2ELi2ELi2ELb0EEENS1_24CollectiveEpilogueBwdGQAISA_fSD_Li256ELb1ELb0EEENS1_25SingleTileBwdLPTSchedulerILb1ELi128ELb0EEEEEEEEEvNT_6ParamsE,@function
        .size           _ZN7cutlass13device_kernelIN5flash19enable_sm80_to_sm89INS1_16FlashAttnBwdSm80INS1_25CollectiveMainloopBwdSm80ILi2ELi2EN4cute5tupleIJNS5_1CILi64EEENS7_ILi128EEES9_EEENS_6half_tEfNS_4arch4Sm80ELb1ELb0ELb0ELb1ELb0ELb0ELb0ELb0ELi2ELi2ELi2ELi2ELb0EEENS1_24CollectiveEpilogueBwdGQAISA_fSD_Li256ELb1ELb0EEENS1_25SingleTileBwdLPTSchedulerILb1ELi128ELb0EEEEEEEEEvNT_6ParamsE,(.L_x_145 - _ZN7cutlass13device_kernelIN5flash19enable_sm80_to_sm89INS1_16FlashAttnBwdSm80INS1_25CollectiveMainloopBwdSm80ILi2ELi2EN4cute5tupleIJNS5_1CILi64EEENS7_ILi128EEES9_EEENS_6half_tEfNS_4arch4Sm80ELb1ELb0ELb0ELb1ELb0ELb0ELb0ELb0ELi2ELi2ELi2ELi2ELb0EEENS1_24CollectiveEpilogueBwdGQAISA_fSD_Li256ELb1ELb0EEENS1_25SingleTileBwdLPTSchedulerILb1ELi128ELb0EEEEEEEEEvNT_6ParamsE)
        .other          _ZN7cutlass13device_kernelIN5flash19enable_sm80_to_sm89INS1_16FlashAttnBwdSm80INS1_25CollectiveMainloopBwdSm80ILi2ELi2EN4cute5tupleIJNS5_1CILi64EEENS7_ILi128EEES9_EEENS_6half_tEfNS_4arch4Sm80ELb1ELb0ELb0ELb1ELb0ELb0ELb0ELb0ELi2ELi2ELi2ELi2ELb0EEENS1_24CollectiveEpilogueBwdGQAISA_fSD_Li256ELb1ELb0EEENS1_25SingleTileBwdLPTSchedulerILb1ELi128ELb0EEEEEEEEEvNT_6ParamsE,@"STO_CUDA_ENTRY STV_DEFAULT"
_ZN7cutlass13device_kernelIN5flash19enable_sm80_to_sm89INS1_16FlashAttnBwdSm80INS1_25CollectiveMainloopBwdSm80ILi2ELi2EN4cute5tupleIJNS5_1CILi64EEENS7_ILi128EEES9_EEENS_6half_tEfNS_4arch4Sm80ELb1ELb0ELb0ELb1ELb0ELb0ELb0ELb0ELi2ELi2ELi2ELi2ELb0EEENS1_24CollectiveEpilogueBwdGQAISA_fSD_Li256ELb1ELb0EEENS1_25SingleTileBwdLPTSchedulerILb1ELi128ELb0EEEEEEEEEvNT_6ParamsE:
[----:B------:R-:W-:Y:S01]  /*0000*/  LDC R1, c[0x0][0x28] ;  /* 0x00000a00ff017b82 */ /* 0x000fe20000000800 */
[----:B------:R-:W-:Y:S05]  /*0010*/  EXIT ;  /* 0x000000000000794d */ /* 0x000fea0003800000 */
.L_x_63:
        /* <DEDUP_REMOVED lines=14> */
.L_x_145:


//--------------------- .text._ZN7cutlass13device_kernelIN5flash32FlashAttnBwdPostprocessConvertdQIN4cute5tupleIJNS3_1CILi128EEES6_EEENS_6half_tEfNS_4arch4Sm80ELi256ENS3_8TiledMMAINS3_8MMA_AtomIJNS3_28SM80_16x8x16_F32F16F16F32_TNEEEENS3_6LayoutINS4_IJNS5_ILi2EEENS5_ILi4EEENS5_ILi1EEEEEENS4_IJSI_SG_NS5_ILi0EEEEEEEENS4_IJNS5_ILi32EEENS5_ILi64EEENS5_ILi16EEEEEEEELb0EEEEEvNT_6ParamsE --------------------------
	.section	.text._ZN7cutlass13device_kernelIN5flash32FlashAttnBwdPostprocessConvertdQIN4cute5tupleIJNS3_1CILi128EEES6_EEENS_6half_tEfNS_4arch4Sm80ELi256ENS3_8TiledMMAINS3_8MMA_AtomIJNS3_28SM80_16x8x16_F32F16F16F32_TNEEEENS3_6LayoutINS4_IJNS5_ILi2EEENS5_ILi4EEENS5_ILi1EEEEEENS4_IJSI_SG_NS5_ILi0EEEEEEEENS4_IJNS5_ILi32EEENS5_ILi64EEENS5_ILi16EEEEEEEELb0EEEEEvNT_6ParamsE,"ax",@progbits
	.align	128
.text._ZN7cutlass13device_kernelIN5flash32FlashAttnBwdPostprocessConvertdQIN4cute5tupleIJNS3_1CILi128EEES6_EEENS_6half_tEfNS_4arch4Sm80ELi256ENS3_8TiledMMAINS3_8MMA_AtomIJNS3_28SM80_16x8x16_F32F16F16F32_TNEEEENS3_6LayoutINS4_IJNS5_ILi2EEENS5_ILi4EEENS5_ILi1EEEEEENS4_IJSI_SG_NS5_ILi0EEEEEEEENS4_IJNS5_ILi32EEENS5_ILi64EEENS5_ILi16EEEEEEEELb0EEEEEvNT_6ParamsE:
        .type           _ZN7cutlass13device_kernelIN5flash32FlashAttnBwdPostprocessConvertdQIN4cute5tupleIJNS3_1CILi128EEES6_EEENS_6half_tEfNS_4arch4Sm80ELi256ENS3_8TiledMMAINS3_8MMA_AtomIJNS3_28SM80_16x8x16_F32F16F16F32_TNEEEENS3_6LayoutINS4_IJNS5_ILi2EEENS5_ILi4EEENS5_ILi1EEEEEENS4_IJSI_SG_NS5_ILi0EEEEEEEENS4_IJNS5_ILi32EEENS5_ILi64EEENS5_ILi16EEEEEEEELb0EEEEEvNT_6ParamsE,@function
        .size           _ZN7cutlass13device_kernelIN5flash32FlashAttnBwdPostprocessConvertdQIN4cute5tupleIJNS3_1CILi128EEES6_EEENS_6half_tEfNS_4arch4Sm80ELi256ENS3_8TiledMMAINS3_8MMA_AtomIJNS3_28SM80_16x8x16_F32F16F16F32_TNEEEENS3_6LayoutINS4_IJNS5_ILi2EEENS5_ILi4EEENS5_ILi1EEEEEENS4_IJSI_SG_NS5_ILi0EEEEEEEENS4_IJNS5_ILi32EEENS5_ILi64EEENS5_ILi16EEEEEEEELb0EEEEEvNT_6ParamsE,(.L_x_146 - _ZN7cutlass13device_kernelIN5flash32FlashAttnBwdPostprocessConvertdQIN4cute5tupleIJNS3_1CILi128EEES6_EEENS_6half_tEfNS_4arch4Sm80ELi256ENS3_8TiledMMAINS3_8MMA_AtomIJNS3_28SM80_16x8x16_F32F16F16F32_TNEEEENS3_6LayoutINS4_IJNS5_ILi2EEENS5_ILi4EEENS5_ILi1EEEEEENS4_IJSI_SG_NS5_ILi0EEEEEEEENS4_IJNS5_ILi32EEENS5_ILi64EEENS5_ILi16EEEEEEEELb0EEEEEvNT_6ParamsE)
        .other          _ZN7cutlass13device_kernelIN5flash32FlashAttnBwdPostprocessConvertdQIN4cute5tupleIJNS3_1CILi128EEES6_EEENS_6half_tEfNS_4arch4Sm80ELi256ENS3_8TiledMMAINS3_8MMA_AtomIJNS3_28SM80_16x8x16_F32F16F16F32_TNEEEENS3_6LayoutINS4_IJNS5_ILi2EEENS5_ILi4EEENS5_ILi1EEEEEENS4_IJSI_SG_NS5_ILi0EEEEEEEENS4_IJNS5_ILi32EEENS5_ILi64EEENS5_ILi16EEEEEEEELb0EEEEEvNT_6ParamsE,@"STO_CUDA_ENTRY STV_DEFAULT"
_ZN7cutlass13device_kernelIN5flash32FlashAttnBwdPostprocessConvertdQIN4cute5tupleIJNS3_1CILi128EEES6_EEENS_6half_tEfNS_4arch4Sm80ELi256ENS3_8TiledMMAINS3_8MMA_AtomIJNS3_28SM80_16x8x16_F32F16F16F32_TNEEEENS3_6LayoutINS4_IJNS5_ILi2EEENS5_ILi4EEENS5_ILi1EEEEEENS4_IJSI_SG_NS5_ILi0EEEEEEEENS4_IJNS5_ILi32EEENS5_ILi64EEENS5_ILi16EEEEEEEELb0EEEEEvNT_6ParamsE:
        /* <DEDUP_REMOVED lines=10> */
[----:B------:R-:W-:Y:S01]  /*00a0*/  ULDC UR8, c[0x0][0x240] ;  /* 0x0000900000087ab9 */ /* 0x000fe20000000800 */
[----:B-1----:R-:W-:-:S11]  /*00b0*/  IMAD.WIDE R4, R11, 0x4, R4 ;  /* 0x000000040b047825 */ /* 0x002fd600078e0204 */
[----:B------:R-:W0:Y:S01]  /*00c0*/  @P1 LDC.64 R6, c[0x0][0x278] ;  /* 0x00009e00ff061b82 */ /* 0x000e220000000a00 */
[----:B------:R-:W-:Y:S01]  /*00d0*/  IMAD.U32 R3, RZ, RZ, UR8 ;  /* 0x00000008ff037e24 */ /* 0x000fe2000f8e00ff */
[----:B------:R1:W5:Y:S01]  /*00e0*/  @P0 LDG.E R71, desc[UR6][R4.64] ;  /* 0x0000000604470981 */ /* 0x000362000c1e1900 */
[----:B------:R-:W2:Y:S01]  /*00f0*/  S2R R2, SR_CTAID.X ;  /* 0x0000000000027919 */ /* 0x000ea20000002500 */
[----:B0-----:R-:W-:-:S05]  /*0100*/  @P1 IMAD.WIDE R6, R11, 0x4, R6 ;  /* 0x000000040b061825 */ /* 0x001fca00078e0206 */
[----:B------:R1:W5:Y:S01]  /*0110*/  @P1 LDG.E R3, desc[UR6][R6.64] ;  /* 0x0000000606031981 */ /* 0x000362000c1e1900 */
[----:B--2---:R-:W-:Y:S01]  /*0120*/  IMAD.SHL.U32 R0, R2, 0x80, RZ ;  /* 0x0000008002007824 */ /* 0x004fe200078e00ff */
[----:B------:R-:W-:Y:S06]  /*0130*/  @P1 BRA `(.L_x_64) ;  /* 0x0000000000101947 */ /* 0x000fec0003800000 */
[----:B------:R-:W-:Y:S05]  /*0140*/  @!P0 BRA `(.L_x_64) ;  /* 0x00000000000c8947 */ /* 0x000fea0003800000 */
[----:B-1----:R-:W2:Y:S04]  /*0150*/  LDG.E R6, desc[UR6][R4.64] ;  /* 0x0000000604067981 */ /* 0x002ea8000c1e1900 */
[----:B-----5:R-:W2:Y:S02]  /*0160*/  LDG.E R3, desc[UR6][R4.64+0x4] ;  /* 0x0000040604037981 */ /* 0x020ea4000c1e1900 */
[----:B--2---:R-:W-:-:S07]  /*0170*/  IMAD.IADD R3, R3, 0x1, -R6 ;  /* 0x0000000103037824 */ /* 0x004fce00078e0a06 */
.L_x_64:
[----:B------:R-:W-:Y:S02]  /*0180*/  ISETP.NE.U32.AND P1, PT, RZ, UR4, PT ;  /* 0x00000004ff007c0c */ /* 0x000fe4000bf25070 */
[----:B-----5:R-:W-:Y:S02]  /*0190*/  ISETP.LE.AND P2, PT, R3, R0, PT ;  /* 0x000000000300720c */ /* 0x020fe40003f43270 */
[----:B------:R-:W-:-:S13]  /*01a0*/  ISETP.NE.AND.EX P1, PT, RZ, UR5, PT, P1 ;  /* 0x00000005ff007c0c */ /* 0x000fda000bf25310 */
[----:B------:R-:W-:Y:S05]  /*01b0*/  @P1 EXIT P2 ;  /* 0x000000000000194d */ /* 0x000fea0001000000 */
[----:B------:R-:W0:Y:S01]  /*01c0*/  S2R R72, SR_TID.X ;  /* 0x0000000000487919 */ /* 0x000e220000002100 */
[----:B-1----:R-:W-:Y:S01]  /*01d0*/  @P0 LEA R4, R11, R71, 0x7 ;  /* 0x000000470b040211 */ /* 0x002fe200078e38ff */
[----:B------:R-:W1:Y:S01]  /*01e0*/  S2UR UR8, SR_CTAID.Y ;  /* 0x00000000000879c3 */ /* 0x000e620000002600 */
[----:B------:R-:W-:Y:S01]  /*01f0*/  IMAD.SHL.U32 R9, R2, 0x4000, RZ ;  /* 0x0000400002097824 */ /* 0x000fe200078e00ff */
[----:B------:R-:W-:Y:S01]  /*0200*/  SHF.R.S32.HI R69, RZ, 0x1f, R11 ;  /* 0x0000001fff457819 */ /* 0x000fe2000001140b */
[----:B------:R-:W-:Y:S01]  /*0210*/  ULDC.64 UR4, c[0x0][0x230] ;  /* 0x00008c0000047ab9 */ /* 0x000fe20000000a00 */
[----:B------:R-:W-:Y:S02]  /*0220*/  @P0 SHF.R.S32.HI R5, RZ, 0x1f, R4 ;  /* 0x0000001fff050819 */ /* 0x000fe40000011404 */
[----:B------:R-:W-:Y:S02]  /*0230*/  SEL R69, R69, RZ, !P1 ;  /* 0x000000ff45457207 */ /* 0x000fe40004800000 */
[----:B------:R-:W2:Y:S01]  /*0240*/  LDC.64 R12, c[0x0][0x228] ;  /* 0x00008a00ff0c7b82 */ /* 0x000ea20000000a00 */
[----:B------:R-:W-:-:S02]  /*0250*/  @P0 LEA.HI R5, R5, R4, RZ, 0x7 ;  /* 0x0000000405050211 */ /* 0x000fc400078f38ff */
[----:B------:R-:W-:-:S03]  /*0260*/  SEL R68, R11, RZ, !P1 ;  /* 0x000000ff0b447207 */ /* 0x000fc60004800000 */
[----:B------:R-:W-:-:S05]  /*0270*/  @P0 IMAD.SHL.U32 R5, R5, 0x80, RZ ;  /* 0x0000008005050824 */ /* 0x000fca00078e00ff */
[----:B------:R-:W-:Y:S02]  /*0280*/  @P0 LOP3.LUT R7, R5, 0xffffc000, RZ, 0xc0, !PT ;  /* 0xffffc00005070812 */ /* 0x000fe400078ec0ff */
[----:B------:R-:W-:Y:S02]  /*0290*/  CS2R R4, SRZ ;  /* 0x0000000000047805 */ /* 0x000fe4000001ff00 */
[----:B------:R-:W-:Y:S01]  /*02a0*/  @P0 MOV R4, R7 ;  /* 0x0000000700040202 */ /* 0x000fe20000000f00 */
[----:B-1----:R-:W-:Y:S01]  /*02b0*/  USHF.R.S32.HI UR9, URZ, 0x1f, UR8 ;  /* 0x0000001f3f097899 */ /* 0x002fe20008011408 */
[----:B------:R-:W-:Y:S02]  /*02c0*/  @P0 SHF.R.S32.HI R5, RZ, 0x1f, R7 ;  /* 0x0000001fff050819 */ /* 0x000fe40000011407 */
[----:B------:R-:W-:Y:S01]  /*02d0*/  SHF.R.S32.HI R7, RZ, 0x1f, R9 ;  /* 0x0000001fff077819 */ /* 0x000fe20000011409 */
[----:B0-----:R-:W-:Y:S02]  /*02e0*/  IMAD.SHL.U32 R70, R72, 0x4, RZ ;  /* 0x0000000448467824 */ /* 0x001fe400078e00ff */
[----:B--2---:R-:W-:-:S03]  /*02f0*/  IMAD R8, R12, UR9, RZ ;  /* 0x000000090c087c24 */ /* 0x004fc6000f8e02ff */
[----:B------:R-:W-:Y:S01]  /*0300*/  IADD3 R4, P2, P3, R4, R70, R9 ;  /* 0x0000004604047210 */ /* 0x000fe20007b5e009 */
[----:B------:R-:W-:Y:S01]  /*0310*/  IMAD R9, R69, UR4, RZ ;  /* 0x0000000445097c24 */ /* 0x000fe2000f8e02ff */
[----:B------:R-:W-:-:S03]  /*0320*/  SHF.R.S32.HI R6, RZ, 0x1f, R70 ;  /* 0x0000001fff067819 */ /* 0x000fc60000011446 */
[----:B------:R-:W-:Y:S01]  /*0330*/  IMAD R9, R68, UR5, R9 ;  /* 0x0000000544097c24 */ /* 0x000fe2000f8e0209 */
[----:B------:R-:W-:Y:S01]  /*0340*/  IADD3.X R5, R5, R6, R7, P2, P3 ;  /* 0x0000000605057210 */ /* 0x000fe200017e6407 */
[----:B------:R-:W-:Y:S02]  /*0350*/  IMAD R7, R13, UR8, R8 ;  /* 0x000000080d077c24 */ /* 0x000fe4000f8e0208 */
[----:B------:R-:W-:-:S04]  /*0360*/  IMAD.WIDE.U32 R4, R12, UR8, R4 ;  /* 0x000000080c047c25 */ /* 0x000fc8000f8e0004 */
[----:B------:R-:W-:Y:S02]  /*0370*/  IMAD.IADD R5, R5, 0x1, R7 ;  /* 0x0000000105057824 */ /* 0x000fe400078e0207 */
        /* <DEDUP_REMOVED lines=21> */
[----:B------:R-:W-:Y:S01]  /*04d0*/  SHF.R.S32.HI R75, RZ, 0x1f, R72 ;  /* 0x0000001fff4b7819 */ /* 0x000fe20000011448 */
[----:B------:R-:W1:Y:S01]  /*04e0*/  S2UR UR5, SR_CgaCtaId ;  /* 0x00000000000579c3 */ /* 0x000e620000008800 */
[----:B------:R-:W-:Y:S01]  /*04f0*/  UMOV UR4, 0x400 ;  /* 0x0000040000047882 */ /* 0x000fe20000000000 */
[----:B------:R-:W-:Y:S01]  /*0500*/  BSSY B0, `(.L_x_65) ;  /* 0x000013f000007945 */ /* 0x000fe20003800000 */
[----:B------:R-:W-:-:S02]  /*0510*/  LEA.HI R73, R75, R72, RZ, 0x2 ;  /* 0x000000484b497211 */ /* 0x000fc400078f10ff */
[-C--:B------:R-:W-:Y:S02]  /*0520*/  LEA.HI R74, R75, R72.reuse, RZ, 0x7 ;  /* 0x000000484b4a7211 */ /* 0x080fe400078f38ff */
[----:B------:R-:W-:Y:S02]  /*0530*/  LOP3.LUT R79, R73, 0x7ffffffc, RZ, 0xc0, !PT ;  /* 0x7ffffffc494f7812 */ /* 0x000fe400078ec0ff */
[--C-:B------:R-:W-:Y:S01]  /*0540*/  SHF.R.S32.HI R78, RZ, 0x2, R73.reuse ;  /* 0x00000002ff4e7819 */ /* 0x100fe20000011449 */
[----:B------:R-:W-:Y:S01]  /*0550*/  IMAD.SHL.U32 R80, R74, 0x10, RZ ;  /* 0x000000104a507824 */ /* 0x000fe200078e00ff */
[----:B------:R-:W-:Y:S02]  /*0560*/  SHF.R.S32.HI R73, RZ, 0x1f, R73 ;  /* 0x0000001fff497819 */ /* 0x000fe40000011449 */
[----:B------:R-:W-:Y:S02]  /*0570*/  IADD3 R79, -R79, R72, RZ ;  /* 0x000000484f4f7210 */ /* 0x000fe40007ffe1ff */
[----:B0-----:R-:W-:-:S02]  /*0580*/  LEA.HI R76, R73, R78, RZ, 0x3 ;  /* 0x0000004e494c7211 */ /* 0x001fc400078f18ff */
[----:B------:R-:W-:Y:S02]  /*0590*/  LOP3.LUT R82, R80, 0xfffff800, RZ, 0xc0, !PT ;  /* 0xfffff80050527812 */ /* 0x000fe400078ec0ff */
[----:B------:R-:W-:Y:S02]  /*05a0*/  LOP3.LUT R77, R76, 0xfffffff8, RZ, 0xc0, !PT ;  /* 0xfffffff84c4d7812 */ /* 0x000fe400078ec0ff */
[-C--:B------:R-:W-:Y:S01]  /*05b0*/  LEA.HI R76, R75, R72.reuse, RZ, 0x6 ;  /* 0x000000484b4c7211 */ /* 0x080fe200078f30ff */
[----:B------:R-:W-:Y:S01]  /*05c0*/  IMAD R73, R79, 0x2, R82 ;  /* 0x000000024f497824 */ /* 0x000fe200078e0252 */
[CC--:B------:R-:W-:Y:S01]  /*05d0*/  LEA.HI R80, R75.reuse, R72.reuse, RZ, 0x5 ;  /* 0x000000484b507211 */ /* 0x0c0fe200078f28ff */
[----:B------:R-:W-:Y:S01]  /*05e0*/  IMAD.IADD R78, R78, 0x1, -R77 ;  /* 0x000000014e4e7824 */ /* 0x000fe200078e0a4d */
[----:B-1----:R-:W-:Y:S01]  /*05f0*/  ULEA UR4, UR5, UR4, 0x18 ;  /* 0x0000000405047291 */ /* 0x002fe2000f8ec03f */
[----:B------:R-:W-:Y:S02]  /*0600*/  SHF.R.S32.HI R79, RZ, 0x6, R76 ;  /* 0x00000006ff4f7819 */ /* 0x000fe4000001144c */
[----:B------:R-:W-:Y:S01]  /*0610*/  LEA.HI R83, R75, R72, RZ, 0x4 ;  /* 0x000000484b537211 */ /* 0x000fe200078f20ff */
[----:B------:R-:W-:Y:S01]  /*0620*/  ULDC UR5, c[0x0][0x268] ;  /* 0x00009a0000057ab9 */ /* 0x000fe20000000800 */
[----:B------:R-:W-:-:S02]  /*0630*/  SHF.R.S32.HI R77, RZ, 0x1f, R78 ;  /* 0x0000001fff4d7819 */ /* 0x000fc4000001144e */
[----:B------:R-:W-:Y:S02]  /*0640*/  LEA.HI R75, R76, R79, RZ, 0x1 ;  /* 0x0000004f4c4b7211 */ /* 0x000fe400078f08ff */
[----:B------:R-:W-:Y:S02]  /*0650*/  LEA.HI R76, R77, R78, RZ, 0x2 ;  /* 0x0000004e4d4c7211 */ /* 0x000fe400078f10ff */
[----:B------:R-:W-:Y:S02]  /*0660*/  SHF.R.S32.HI R81, RZ, 0x5, R80 ;  /* 0x00000005ff517819 */ /* 0x000fe40000011450 */
[----:B------:R-:W-:Y:S02]  /*0670*/  LEA R77, R72, UR4, 0x4 ;  /* 0x00000004484d7c11 */ /* 0x000fe4000f8e20ff */
[----:B------:R-:W-:Y:S02]  /*0680*/  LEA.HI R80, R80, R81, RZ, 0x1 ;  /* 0x0000005150507211 */ /* 0x000fe400078f08ff */
[----:B------:R-:W-:-:S02]  /*0690*/  LOP3.LUT R85, R83, 0xfffffff0, RZ, 0xc0, !PT ;  /* 0xfffffff053557812 */ /* 0x000fc400078ec0ff */
[----:B------:R-:W-:Y:S02]  /*06a0*/  LOP3.LUT R80, R80, 0xfffffe, RZ, 0xc0, !PT ;  /* 0x00fffffe50507812 */ /* 0x000fe400078ec0ff */
[----:B------:R-:W-:-:S03]  /*06b0*/  IADD3 R72, -R85, R72, RZ ;  /* 0x0000004855487210 */ /* 0x000fc60007ffe1ff */
[----:B------:R-:W-:Y:S01]  /*06c0*/  IMAD.IADD R82, R81, 0x1, -R80 ;  /* 0x0000000151527824 */ /* 0x000fe200078e0a50 */
[----:B------:R-:W-:Y:S02]  /*06d0*/  LOP3.LUT R80, R75, 0xfffffffe, RZ, 0xc0, !PT ;  /* 0xfffffffe4b507812 */ /* 0x000fe400078ec0ff */
[----:B------:R-:W-:Y:S01]  /*06e0*/  LOP3.LUT R81, R76, 0x7fffffc, RZ, 0xc0, !PT ;  /* 0x07fffffc4c517812 */ /* 0x000fe200078ec0ff */
[----:B------:R-:W-:Y:S01]  /*06f0*/  IMAD R75, R82, 0x100, R73 ;  /* 0x00000100524b7824 */ /* 0x000fe200078e0249 */
[----:B------:R-:W-:Y:S01]  /*0700*/  SHF.R.S32.HI R73, RZ, 0x4, R83 ;  /* 0x00000004ff497819 */ /* 0x000fe20000011453 */
[----:B------:R-:W-:Y:S02]  /*0710*/  IMAD.IADD R80, R79, 0x1, -R80 ;  /* 0x000000014f507824 */ /* 0x000fe400078e0a50 */
[----:B------:R-:W-:Y:S02]  /*0720*/  IMAD.SHL.U32 R76, R76, 0x10, RZ ;  /* 0x000000104c4c7824 */ /* 0x000fe400078e00ff */
[----:B------:R-:W-:-:S03]  /*0730*/  IMAD.IADD R78, R78, 0x1, -R81 ;  /* 0x000000014e4e7824 */ /* 0x000fc600078e0a51 */
[----:B------:R-:W-:Y:S01]  /*0740*/  LOP3.LUT R76, R76, 0x40, RZ, 0xc0, !PT ;  /* 0x000000404c4c7812 */ /* 0x000fe200078ec0ff */
[----:B------:R-:W-:Y:S01]  /*0750*/  IMAD R75, R78, 0x10, R75 ;  /* 0x000000104e4b7824 */ /* 0x000fe200078e024b */
[----:B--2---:R0:W-:Y:S04]  /*0760*/  STS.128 [R77], R4 ;  /* 0x000000044d007388 */ /* 0x0041e80000000c00 */
[----:B---3--:R1:W-:Y:S04]  /*0770*/  STS.128 [R77+0x1000], R8 ;  /* 0x001000084d007388 */ /* 0x0083e80000000c00 */
[----:B----4-:R2:W-:Y:S04]  /*0780*/  STS.128 [R77+0x2000], R12 ;  /* 0x0020000c4d007388 */ /* 0x0105e80000000c00 */
[----:B-----5:R-:W-:Y:S04]  /*0790*/  STS.128 [R77+0x3000], R16 ;  /* 0x003000104d007388 */ /* 0x020fe80000000c00 */
[----:B------:R-:W-:Y:S01]  /*07a0*/  STS.128 [R77+0x4000], R20 ;  /* 0x004000144d007388 */ /* 0x000fe20000000c00 */
[----:B0-----:R-:W-:-:S03]  /*07b0*/  SHF.R.S32.HI R4, RZ, 0x1f, R83 ;  /* 0x0000001fff047819 */ /* 0x001fc60000011453 */
[----:B------:R-:W-:Y:S01]  /*07c0*/  STS.128 [R77+0x5000], R24 ;  /* 0x005000184d007388 */ /* 0x000fe20000000c00 */
[----:B------:R-:W-:Y:S01]  /*07d0*/  LEA.HI R5, R4, R73, RZ, 0x2 ;  /* 0x0000004904057211 */ /* 0x000fe200078f10ff */
[----:B-1----:R-:W-:Y:S01]  /*07e0*/  IMAD.SHL.U32 R8, R72, 0x8, RZ ;  /* 0x0000000848087824 */ /* 0x002fe200078e00ff */
[C---:B------:R-:W-:Y:S01]  /*07f0*/  SHF.L.U32 R4, R80.reuse, 0x6, RZ ;  /* 0x0000000650047819 */ /* 0x040fe200000006ff */
[----:B------:R-:W-:Y:S01]  /*0800*/  STS.128 [R77+0x6000], R28 ;  /* 0x0060001c4d007388 */ /* 0x000fe20000000c00 */
[----:B------:R-:W-:Y:S01]  /*0810*/  LOP3.LUT R10, R5, 0xffffffc, RZ, 0xc0, !PT ;  /* 0x0ffffffc050a7812 */ /* 0x000fe200078ec0ff */
[----:B------:R-:W-:Y:S01]  /*0820*/  IMAD.SHL.U32 R5, R80, 0x8, RZ ;  /* 0x0000000850057824 */ /* 0x000fe200078e00ff */
[----:B------:R-:W-:Y:S01]  /*0830*/  LOP3.LUT R11, R4, 0x40, RZ, 0xc0, !PT ;  /* 0x00000040040b7812 */ /* 0x000fe200078ec0ff */
[----:B------:R0:W-:Y:S01]  /*0840*/  STS.128 [R77+0x7000], R32 ;  /* 0x007000204d007388 */ /* 0x0001e20000000c00 */
[----:B--2---:R-:W-:Y:S02]  /*0850*/  LOP3.LUT R13, R74, 0xffffff80, RZ, 0xc0, !PT ;  /* 0xffffff804a0d7812 */ /* 0x004fe400078ec0ff */
[----:B------:R-:W-:Y:S01]  /*0860*/  IADD3 R12, R73, -R10, RZ ;  /* 0x8000000a490c7210 */ /* 0x000fe20007ffe0ff */
[----:B------:R-:W-:Y:S01]  /*0870*/  STS.128 [R77+0x8000], R36 ;  /* 0x008000244d007388 */ /* 0x000fe20000000c00 */
[----:B------:R-:W-:-:S02]  /*0880*/  LOP3.LUT R5, R76, 0x8, R5, 0xf8, !PT ;  /* 0x000000084c057812 */ /* 0x000fc400078ef805 */
[----:B------:R-:W-:Y:S01]  /*0890*/  SHF.R.U32.HI R76, RZ, 0x3, R76 ;  /* 0x00000003ff4c7819 */ /* 0x000fe2000001164c */
[----:B------:R-:W-:Y:S01]  /*08a0*/  STS.128 [R77+0x9000], R40 ;  /* 0x009000284d007388 */ /* 0x000fe20000000c00 */
[----:B------:R-:W-:Y:S02]  /*08b0*/  LEA.HI R72, R72, R72, RZ, 0x1 ;  /* 0x0000004848487211 */ /* 0x000fe400078f08ff */
[----:B------:R-:W-:Y:S01]  /*08c0*/  LOP3.LUT R10, R11, 0x8, R8, 0xf8, !PT ;  /* 0x000000080b0a7812 */ /* 0x000fe200078ef808 */
[----:B------:R-:W-:Y:S01]  /*08d0*/  STS.128 [R77+0xa000], R44 ;  /* 0x00a0002c4d007388 */ /* 0x000fe20000000c00 */
[----:B------:R-:W-:Y:S01]  /*08e0*/  LOP3.LUT R76, R5, R76, RZ, 0x3c, !PT ;  /* 0x0000004c054c7212 */ /* 0x000fe200078e3cff */
[----:B------:R-:W-:Y:S01]  /*08f0*/  IMAD.SHL.U32 R72, R72, 0x400, RZ ;  /* 0x0000040048487824 */ /* 0x000fe200078e00ff */
[----:B------:R-:W-:Y:S01]  /*0900*/  SHF.R.U32.HI R11, RZ, 0x3, R11 ;  /* 0x00000003ff0b7819 */ /* 0x000fe2000001160b */
[----:B------:R-:W-:Y:S01]  /*0910*/  STS.128 [R77+0xb000], R48 ;  /* 0x00b000304d007388 */ /* 0x000fe20000000c00 */
[----:B0-----:R-:W-:-:S02]  /*0920*/  IMAD R35, R12, 0x10, R13 ;  /* 0x000000100c237824 */ /* 0x001fc400078e020d */
[----:B------:R-:W-:Y:S01]  /*0930*/  LOP3.LUT R34, R10, R11, RZ, 0x3c, !PT ;  /* 0x0000000b0a227212 */ /* 0x000fe200078e3cff */
[----:B------:R-:W-:Y:S01]  /*0940*/  STS.128 [R77+0xc000], R52 ;  /* 0x00c000344d007388 */ /* 0x000fe20000000c00 */
[----:B------:R-:W-:Y:S02]  /*0950*/  LOP3.LUT R12, R72, 0x7ffff800, RZ, 0xc0, !PT ;  /* 0x7ffff800480c7812 */ /* 0x000fe400078ec0ff */
[----:B------:R-:W-:Y:S01]  /*0960*/  CS2R R10, SRZ ;  /* 0x00000000000a7805 */ /* 0x000fe2000001ff00 */
[----:B------:R-:W-:Y:S01]  /*0970*/  STS.128 [R77+0xd000], R56 ;  /* 0x00d000384d007388 */ /* 0x000fe20000000c00 */
[----:B------:R-:W-:Y:S02]  /*0980*/  IADD3 R12, R34, R35, R12 ;  /* 0x00000023220c7210 */ /* 0x000fe40007ffe00c */
[----:B------:R-:W-:Y:S01]  /*0990*/  @P0 MOV R10, R71 ;  /* 0x00000047000a0202 */ /* 0x000fe20000000f00 */
[----:B------:R-:W-:Y:S01]  /*09a0*/  STS.128 [R77+0xe000], R60 ;  /* 0x00e0003c4d007388 */ /* 0x000fe20000000c00 */
[----:B------:R-:W-:-:S02]  /*09b0*/  @P0 SHF.R.S32.HI R11, RZ, 0x1f, R71 ;  /* 0x0000001fff0b0819 */ /* 0x000fc40000011447 */
[C---:B------:R-:W-:Y:S01]  /*09c0*/  IADD3 R10, P1, R73.reuse, R10, RZ ;  /* 0x0000000a490a7210 */ /* 0x040fe20007f3e0ff */
[----:B------:R-:W-:Y:S03]  /*09d0*/  STS.128 [R77+0xf000], R64 ;  /* 0x00f000404d007388 */ /* 0x000fe60000000c00 */
[----:B------:R-:W-:Y:S01]  /*09e0*/  LEA.HI.X.SX32 R11, R73, R11, 0x1, P1 ;  /* 0x0000000b490b7211 */ /* 0x000fe200008f0eff */
[----:B------:R-:W-:Y:S06]  /*09f0*/  BAR.SYNC.DEFER_BLOCKING 0x0 ;  /* 0x0000000000007b1d */ /* 0x000fec0000010000 */
        /* <DEDUP_REMOVED lines=12> */
[----:B------:R-:W-:-:S02]  /*0ac0*/  IMAD.IADD R4, R76, 0x1, R75 ;  /* 0x000000014c047824 */ /* 0x000fc400078e024b */
[----:B------:R-:W0:Y:S01]  /*0ad0*/  LDS R21, [R70+UR4+0x2c00] ;  /* 0x002c000446157984 */ /* 0x000e220008000800 */
[----:B-1----:R-:W-:-:S03]  /*0ae0*/  FMUL.FTZ R6, R6, UR5 ;  /* 0x0000000506067c20 */ /* 0x002fc60008410000 */
[----:B------:R-:W1:Y:S01]  /*0af0*/  LDS R26, [R70+UR4+0x4000] ;  /* 0x00400004461a7984 */ /* 0x000e620008000800 */
[----:B--2---:R-:W-:Y:S01]  /*0b00*/  FMUL.FTZ R7, R7, UR5 ;  /* 0x0000000507077c20 */ /* 0x004fe20008410000 */
[----:B------:R-:W-:Y:S02]  /*0b10*/  F2FP.F16.F32.PACK_AB R5, R6, R5 ;  /* 0x000000050605723e */ /* 0x000fe400000000ff */
[----:B------:R-:W2:Y:S01]  /*0b20*/  LDS R27, [R70+UR4+0x4400] ;  /* 0x00440004461b7984 */ /* 0x000ea20008000800 */
[----:B---3--:R-:W-:-:S03]  /*0b30*/  FMUL.FTZ R14, R9, UR5 ;  /* 0x00000005090e7c20 */ /* 0x008fc60008410000 */
[----:B------:R-:W3:Y:S02]  /*0b40*/  LDS R28, [R70+UR4+0x4800] ;  /* 0x00480004461c7984 */ /* 0x000ee40008000800 */
[----:B------:R-:W-:Y:S01]  /*0b50*/  F2FP.F16.F32.PACK_AB R6, R14, R7 ;  /* 0x000000070e06723e */ /* 0x000fe200000000ff */
[----:B----4-:R-:W-:Y:S01]  /*0b60*/  FMUL.FTZ R7, R13, UR5 ;  /* 0x000000050d077c20 */ /* 0x010fe20008410000 */
[----:B------:R-:W4:Y:S01]  /*0b70*/  LDS R29, [R70+UR4+0x4c00] ;  /* 0x004c0004461d7984 */ /* 0x000f220008000800 */
[----:B-----5:R-:W-:-:S03]  /*0b80*/  FMUL.FTZ R13, R18, UR5 ;  /* 0x00000005120d7c20 */ /* 0x020fc60008410000 */
        /* <DEDUP_REMOVED lines=44> */
[----:B------:R-:W-:Y:S01]  /*0e50*/  F2FP.F16.F32.PACK_AB R22, R37, R36 ;  /* 0x000000242516723e */ /* 0x000fe200000000ff */
[----:B--2---:R-:W-:Y:S01]  /*0e60*/  FMUL.FTZ R23, R38, UR5 ;  /* 0x0000000526177c20 */ /* 0x004fe20008410000 */
[----:B------:R-:W1:Y:S01]  /*0e70*/  LDS R36, [R70+UR4+0xb800] ;  /* 0x00b8000446247984 */ /* 0x000e620008000800 */
[----:B---3--:R-:W-:-:S03]  /*0e80*/  FMUL.FTZ R24, R39, UR5 ;  /* 0x0000000527187c20 */ /* 0x008fc60008410000 */
[----:B------:R-:W2:Y:S01]  /*0e90*/  LDS R51, [R70+UR4+0xbc00] ;  /* 0x00bc000446337984 */ /* 0x000ea20008000800 */
[----:B----4-:R-:W-:Y:S01]  /*0ea0*/  FMUL.FTZ R19, R30, UR5 ;  /* 0x000000051e137c20 */ /* 0x010fe20008410000 */
[----:B------:R-:W-:Y:S02]  /*0eb0*/  F2FP.F16.F32.PACK_AB R23, R24, R23 ;  /* 0x000000171817723e */ /* 0x000fe400000000ff */
[----:B------:R-:W3:Y:S01]  /*0ec0*/  LDS R56, [R70+UR4+0xd400] ;  /* 0x00d4000446387984 */ /* 0x000ee20008000800 */
[----:B-----5:R-:W-:Y:S01]  /*0ed0*/  FMUL.FTZ R25, R25, UR5 ;  /* 0x0000000519197c20 */ /* 0x020fe20008410000 */
[----:B------:R-:W-:Y:S02]  /*0ee0*/  F2FP.F16.F32.PACK_AB R19, R20, R19 ;  /* 0x000000131413723e */ /* 0x000fe400000000ff */
[----:B------:R-:W4:Y:S01]  /*0ef0*/  LDS R41, [R70+UR4+0x7c00] ;  /* 0x007c000446297984 */ /* 0x000f220008000800 */
[----:B------:R-:W-:Y:S01]  /*0f00*/  FMUL.FTZ R32, R32, UR5 ;  /* 0x0000000520207c20 */ /* 0x000fe20008410000 */
[----:B------:R-:W-:-:S02]  /*0f10*/  F2FP.F16.F32.PACK_AB R16, R25, R16 ;  /* 0x000000101910723e */ /* 0x000fc400000000ff */
        /* <DEDUP_REMOVED lines=8> */
[----:B------:R-:W-:-:S03]  /*0fa0*/  FMUL.FTZ R35, R29, UR5 ;  /* 0x000000051d237c20 */ /* 0x000fc60008410000 */
[----:B------:R-:W5:Y:S01]  /*0fb0*/  LDS R45, [R70+UR4+0x9800] ;  /* 0x00980004462d7984 */ /* 0x000f620008000800 */
[----:B0-----:R-:W-:Y:S01]  /*0fc0*/  FMUL.FTZ R34, R31, UR5 ;  /* 0x000000051f227c20 */ /* 0x001fe20008410000 */
[----:B------:R-:W-:Y:S02]  /*0fd0*/  F2FP.F16.F32.PACK_AB R30, R35, R30 ;  /* 0x0000001e231e723e */ /* 0x000fe400000000ff */
[----:B------:R-:W0:Y:S01]  /*0fe0*/  LDS R46, [R70+UR4+0x9c00] ;  /* 0x009c0004462e7984 */ /* 0x000e220008000800 */
[----:B-1----:R-:W-:-:S03]  /*0ff0*/  FMUL.FTZ R36, R36, UR5 ;  /* 0x0000000524247c20 */ /* 0x002fc60008410000 */
[----:B------:R-:W1:Y:S01]  /*1000*/  LDS R47, [R70+UR4+0xa000] ;  /* 0x00a00004462f7984 */ /* 0x000e620008000800 */
[----:B--2---:R-:W-:-:S03]  /*1010*/  FMUL.FTZ R51, R51, UR5 ;  /* 0x0000000533337c20 */ /* 0x004fc60008410000 */
[----:B------:R-:W2:Y:S04]  /*1020*/  LDS R48, [R70+UR4+0xa400] ;  /* 0x00a4000446307984 */ /* 0x000ea80008000800 */
        /* <DEDUP_REMOVED lines=20> */
[----:B0-----:R-:W-:Y:S01]  /*1170*/  FMUL.FTZ R46, R46, UR5 ;  /* 0x000000052e2e7c20 */ /* 0x001fe20008410000 */
[----:B------:R-:W-:-:S02]  /*1180*/  LEA R40, R4, UR4, 0x1 ;  /* 0x0000000404287c11 */ /* 0x000fc4000f8e08ff */
[----:B------:R-:W0:Y:S01]  /*1190*/  LDS R57, [R70+UR4+0xd800] ;  /* 0x00d8000446397984 */ /* 0x000e220008000800 */
[----:B-1----:R-:W-:Y:S01]  /*11a0*/  FMUL.FTZ R47, R47, UR5 ;  /* 0x000000052f2f7c20 */ /* 0x002fe20008410000 */
[----:B------:R-:W-:Y:S02]  /*11b0*/  F2FP.F16.F32.PACK_AB R45, R46, R45 ;  /* 0x0000002d2e2d723e */ /* 0x000fe400000000ff */
[----:B------:R-:W1:Y:S01]  /*11c0*/  LDS R58, [R70+UR4+0xdc00] ;  /* 0x00dc0004463a7984 */ /* 0x000e620008000800 */
[----:B--2---:R-:W-:-:S03]  /*11d0*/  FMUL.FTZ R48, R48, UR5 ;  /* 0x0000000530307c20 */ /* 0x004fc60008410000 */
[----:B------:R-:W2:Y:S01]  /*11e0*/  LDS R33, [R70+UR4+0xe000] ;  /* 0x00e0000446217984 */ /* 0x000ea20008000800 */
[----:B------:R-:W-:Y:S01]  /*11f0*/  FMUL.FTZ R49, R49, UR5 ;  /* 0x0000000531317c20 */ /* 0x000fe20008410000 */
        /* <DEDUP_REMOVED lines=18> */
[----:B0-----:R-:W-:Y:S02]  /*1320*/  FMUL.FTZ R57, R57, UR5 ;  /* 0x0000000539397c20 */ /* 0x001fe40008410000 */
[----:B------:R-:W-:Y:S02]  /*1330*/  STS [R40+0x10000], R5 ;  /* 0x0100000528007388 */ /* 0x000fe40000000800 */
[----:B------:R-:W-:Y:S01]  /*1340*/  F2FP.F16.F32.PACK_AB R54, R55, R54 ;  /* 0x000000363736723e */ /* 0x000fe200000000ff */
[----:B-1----:R-:W-:Y:S01]  /*1350*/  FMUL.FTZ R58, R58, UR5 ;  /* 0x000000053a3a7c20 */ /* 0x002fe20008410000 */
[----:B------:R-:W-:Y:S01]  /*1360*/  STS [R40+0x10100], R6 ;  /* 0x0101000628007388 */ /* 0x000fe20000000800 */
[----:B--2---:R-:W-:-:S03]  /*1370*/  FMUL.FTZ R33, R33, UR5 ;  /* 0x0000000521217c20 */ /* 0x004fc60008410000 */
[----:B------:R-:W-:Y:S01]  /*1380*/  F2FP.F16.F32.PACK_AB R57, R58, R57 ;  /* 0x000000393a39723e */ /* 0x000fe200000000ff */
[----:B------:R-:W-:Y:S01]  /*1390*/  STS [R40+0x12000], R17 ;  /* 0x0120001128007388 */ /* 0x000fe20000000800 */
[----:B------:R-:W-:-:S03]  /*13a0*/  FMUL.FTZ R32, R32, UR5 ;  /* 0x0000000520207c20 */ /* 0x000fc60008410000 */
[----:B------:R-:W-:Y:S01]  /*13b0*/  STS [R40+0x12100], R18 ;  /* 0x0121001228007388 */ /* 0x000fe20000000800 */
[----:B---3--:R-:W-:Y:S01]  /*13c0*/  FMUL.FTZ R27, R27, UR5 ;  /* 0x000000051b1b7c20 */ /* 0x008fe20008410000 */
[----:B------:R-:W-:Y:S02]  /*13d0*/  F2FP.F16.F32.PACK_AB R32, R32, R33 ;  /* 0x000000212020723e */ /* 0x000fe400000000ff */
[----:B------:R-:W-:Y:S01]  /*13e0*/  STS [R40+0x10400], R7 ;  /* 0x0104000728007388 */ /* 0x000fe20000000800 */
[----:B----4-:R-:W-:-:S03]  /*13f0*/  FMUL.FTZ R26, R26, UR5 ;  /* 0x000000051a1a7c20 */ /* 0x010fc60008410000 */
[----:B------:R0:W-:Y:S01]  /*1400*/  STS [R40+0x10500], R9 ;  /* 0x0105000928007388 */ /* 0x0001e20000000800 */
[----:B-----5:R-:W-:Y:S01]  /*1410*/  FMUL.FTZ R25, R25, UR5 ;  /* 0x0000000519197c20 */ /* 0x020fe20008410000 */
[----:B------:R-:W-:Y:S02]  /*1420*/  F2FP.F16.F32.PACK_AB R26, R26, R27 ;  /* 0x0000001b1a1a723e */ /* 0x000fe400000000ff */
[----:B------:R1:W-:Y:S01]  /*1430*/  STS [R40+0x12400], R19 ;  /* 0x0124001328007388 */ /* 0x0003e20000000800 */
[----:B------:R-:W-:-:S03]  /*1440*/  FMUL.FTZ R36, R31, UR5 ;  /* 0x000000051f247c20 */ /* 0x000fc60008410000 */
[----:B------:R2:W-:Y:S01]  /*1450*/  STS [R40+0x12500], R20 ;  /* 0x0125001428007388 */ /* 0x0005e20000000800 */
[----:B------:R-:W-:Y:S01]  /*1460*/  FMUL.FTZ R29, R29, UR5 ;  /* 0x000000051d1d7c20 */ /* 0x000fe20008410000 */
[----:B------:R-:W-:Y:S02]  /*1470*/  F2FP.F16.F32.PACK_AB R25, R36, R25 ;  /* 0x000000192419723e */ /* 0x000fe400000000ff */
[----:B------:R3:W-:Y:S01]  /*1480*/  STS [R40+0x10800], R13 ;  /* 0x0108000d28007388 */ /* 0x0007e20000000800 */
[----:B0-----:R-:W-:Y:S01]  /*1490*/  SHF.R.S32.HI R9, RZ, 0x1f, R8 ;  /* 0x0000001fff097819 */ /* 0x001fe20000011408 */
[----:B------:R-:W-:Y:S01]  /*14a0*/  FMUL.FTZ R28, R28, UR5 ;  /* 0x000000051c1c7c20 */ /* 0x000fe20008410000 */
[----:B-1----:R-:W0:Y:S01]  /*14b0*/  LDC.64 R18, c[0x0][0x258] ;  /* 0x00009600ff127b82 */ /* 0x002e220000000a00 */
[----:B------:R0:W-:Y:S01]  /*14c0*/  STS [R40+0x10900], R14 ;  /* 0x0109000e28007388 */ /* 0x0001e20000000800 */
[----:B------:R-:W-:Y:S01]  /*14d0*/  ULDC UR5, c[0x0][0x244] ;  /* 0x0000910000057ab9 */ /* 0x000fe20000000800 */
[----:B--2---:R-:W-:Y:S01]  /*14e0*/  VIADDMNMX R20, R3, -R0, 0x80, PT ;  /* 0x0000008003147446 */ /* 0x004fe20003800900 */
[----:B------:R-:W-:Y:S01]  /*14f0*/  VIADD R0, R73, 0x10 ;  /* 0x0000001049007836 */ /* 0x000fe20000000000 */
[----:B------:R-:W-:Y:S01]  /*1500*/  F2FP.F16.F32.PACK_AB R28, R29, R28 ;  /* 0x0000001c1d1c723e */ /* 0x000fe200000000ff */
[----:B------:R-:W-:Y:S01]  /*1510*/  STS [R40+0x12800], R21 ;  /* 0x0128001528007388 */ /* 0x000fe20000000800 */
[----:B---3--:R-:W-:Y:S01]  /*1520*/  LEA R13, R12, UR4, 0x1 ;  /* 0x000000040c0d7c11 */ /* 0x008fe2000f8e08ff */
[----:B------:R-:W-:Y:S01]  /*1530*/  VIADD R3, R73, 0x30 ;  /* 0x0000003049037836 */ /* 0x000fe20000000000 */
[----:B------:R-:W-:Y:S01]  /*1540*/  ISETP.GE.AND P0, PT, R8, UR5, PT ;  /* 0x0000000508007c0c */ /* 0x000fe2000bf06270 */
[----:B------:R-:W-:Y:S01]  /*1550*/  STS [R40+0x12900], R22 ;  /* 0x0129001628007388 */ /* 0x000fe20000000800 */
[----:B------:R-:W-:-:S02]  /*1560*/  UIADD3 UR4, UR4, 0x10000, URZ ;  /* 0x0001000004047890 */ /* 0x000fc4000fffe03f */
[CC--:B------:R-:W-:Y:S01]  /*1570*/  ISETP.GE.OR P1, PT, R73.reuse, R20.reuse, P0 ;  /* 0x000000144900720c */ /* 0x0c0fe20000726670 */
[----:B------:R-:W-:Y:S01]  /*1580*/  STS [R40+0x10c00], R15 ;  /* 0x010c000f28007388 */ /* 0x000fe20000000800 */
[-C--:B------:R-:W-:Y:S02]  /*1590*/  ISETP.GE.OR P6, PT, R0, R20.reuse, P0 ;  /* 0x000000140000720c */ /* 0x080fe400007c6670 */
[----:B------:R-:W-:Y:S01]  /*15a0*/  IADD3 R0, R73, 0x20, RZ ;  /* 0x0000002049007810 */ /* 0x000fe20007ffe0ff */
[----:B------:R1:W-:Y:S01]  /*15b0*/  STS [R40+0x10d00], R16 ;  /* 0x010d001028007388 */ /* 0x0003e20000000800 */
[-C--:B------:R-:W-:Y:S02]  /*15c0*/  ISETP.GE.OR P4, PT, R3, R20.reuse, P0 ;  /* 0x000000140300720c */ /* 0x080fe40000786670 */
[----:B------:R-:W-:Y:S01]  /*15d0*/  ISETP.GE.OR P5, PT, R0, R20, P0 ;  /* 0x000000140000720c */ /* 0x000fe200007a6670 */
[----:B------:R2:W-:Y:S01]  /*15e0*/  STS [R40+0x12c00], R23 ;  /* 0x012c001728007388 */ /* 0x0005e20000000800 */
[C---:B------:R-:W-:Y:S01]  /*15f0*/  VIADD R0, R73.reuse, 0x40 ;  /* 0x0000004049007836 */ /* 0x040fe20000000000 */
[----:B------:R-:W-:Y:S01]  /*1600*/  IADD3 R3, R73, 0x50, RZ ;  /* 0x0000005049037810 */ /* 0x000fe20007ffe0ff */
[C---:B0-----:R-:W-:Y:S01]  /*1610*/  IMAD R14, R18.reuse, UR9, RZ ;  /* 0x00000009120e7c24 */ /* 0x041fe2000f8e02ff */
[----:B------:R2:W-:Y:S01]  /*1620*/  STS [R40+0x12d00], R24 ;  /* 0x012d001828007388 */ /* 0x0005e20000000800 */
[----:B------:R-:W-:Y:S01]  /*1630*/  IMAD.WIDE.U32 R8, R18, UR8, R8 ;  /* 0x0000000812087c25 */ /* 0x000fe2000f8e0008 */
[----:B-1----:R-:W-:-:S02]  /*1640*/  LEA R16, R12, UR4, 0x1 ;  /* 0x000000040c107c11 */ /* 0x002fc4000f8e08ff */
[----:B------:R2:W-:Y:S01]  /*1650*/  STS [R40+0x14000], R30 ;  /* 0x0140001e28007388 */ /* 0x0005e20000000800 */
[----:B------:R-:W-:Y:S01]  /*1660*/  IMAD R15, R19, UR8, R14 ;  /* 0x00000008130f7c24 */ /* 0x000fe2000f8e020e */
[----:B------:R-:W-:Y:S01]  /*1670*/  ULDC.64 UR8, c[0x0][0x260] ;  /* 0x0000980000087ab9 */ /* 0x000fe20000000a00 */
[-C--:B------:R-:W-:Y:S01]  /*1680*/  ISETP.GE.OR P3, PT, R0, R20.reuse, P0 ;  /* 0x000000140000720c */ /* 0x080fe20000766670 */
[----:B------:R2:W-:Y:S01]  /*1690*/  STS [R40+0x14100], R34 ;  /* 0x0141002228007388 */ /* 0x0005e20000000800 */
[----:B------:R-:W-:Y:S01]  /*16a0*/  IMAD R69, R69, UR8, RZ ;  /* 0x0000000845457c24 */ /* 0x000fe2000f8e02ff */
[----:B------:R-:W-:Y:S01]  /*16b0*/  ISETP.GE.OR P2, PT, R3, R20, P0 ;  /* 0x000000140300720c */ /* 0x000fe20000746670 */
[----:B------:R-:W-:Y:S01]  /*16c0*/  IMAD.IADD R9, R9, 0x1, R15 ;  /* 0x0000000109097824 */ /* 0x000fe200078e020f */
[----:B------:R2:W-:Y:S01]  /*16d0*/  STS [R40+0x16000], R52 ;  /* 0x0160003428007388 */ /* 0x0005e20000000800 */
[C---:B------:R-:W-:Y:S02]  /*16e0*/  IMAD R15, R68.reuse, UR9, R69 ;  /* 0x00000009440f7c24 */ /* 0x040fe4000f8e0245 */
[----:B------:R-:W-:Y:S01]  /*16f0*/  IMAD.WIDE.U32 R68, R68, UR8, R8 ;  /* 0x0000000844447c25 */ /* 0x000fe2000f8e0008 */
[----:B------:R2:W-:Y:S03]  /*1700*/  STS [R40+0x16100], R54 ;  /* 0x0161003628007388 */ /* 0x0005e60000000800 */
[C---:B------:R-:W-:Y:S01]  /*1710*/  VIADD R0, R73.reuse, 0x60 ;  /* 0x0000006049007836 */ /* 0x040fe20000000000 */
[----:B------:R2:W-:Y:S01]  /*1720*/  STS [R40+0x14400], R43 ;  /* 0x0144002b28007388 */ /* 0x0005e20000000800 */
[----:B------:R-:W-:Y:S01]  /*1730*/  IMAD.WIDE R2, R2, 0x80, R10 ;  /* 0x0000008002027825 */ /* 0x000fe200078e020a */
[----:B------:R-:W-:-:S02]  /*1740*/  IADD3 R73, R73, 0x70, RZ ;  /* 0x0000007049497810 */ /* 0x000fc40007ffe0ff */
[----:B------:R2:W-:Y:S01]  /*1750*/  STS [R40+0x14500], R45 ;  /* 0x0145002d28007388 */ /* 0x0005e20000000800 */
[----:B------:R-:W-:-:S03]  /*1760*/  IMAD.IADD R9, R69, 0x1, R15 ;  /* 0x0000000145097824 */ /* 0x000fc600078e020f */
[----:B------:R2:W-:Y:S04]  /*1770*/  STS [R40+0x16400], R35 ;  /* 0x0164002328007388 */ /* 0x0005e80000000800 */
        /* <DEDUP_REMOVED lines=8> */
[----:B------:R2:W-:Y:S01]  /*1800*/  STS [R40+0x16d00], R28 ;  /* 0x016d001c28007388 */ /* 0x0005e20000000800 */
[----:B------:R-:W-:Y:S06]  /*1810*/  BAR.SYNC.DEFER_BLOCKING 0x0 ;  /* 0x0000000000007b1d */ /* 0x000fec0000010000 */
[----:B------:R2:W0:Y:S01]  /*1820*/  LDS.128 R4, [R13+0x10e00] ;  /* 0x010e00000d047984 */ /* 0x0004220000000c00 */
[----:B------:R-:W-:Y:S05]  /*1830*/  @P1 BRA `(.L_x_66) ;  /* 0x00000000002c1947 */ /* 0x000fea0003800000 */
[----:B------:R-:W1:Y:S01]  /*1840*/  LDS.128 R16, [R16] ;  /* 0x0000000010107984 */ /* 0x000e620000000c00 */
[----:B------:R-:W-:Y:S01]  /*1850*/  ULDC.64 UR4, c[0x0][0x250] ;  /* 0x0000940000047ab9 */ /* 0x000fe20000000a00 */
[----:B------:R-:W-:Y:S02]  /*1860*/  IMAD.MOV.U32 R8, RZ, RZ, R68 ;  /* 0x000000ffff087224 */ /* 0x000fe400078e0044 */
[----:B------:R-:W-:Y:S02]  /*1870*/  IMAD R15, R3, UR4, RZ ;  /* 0x00000004030f7c24 */ /* 0x000fe4000f8e02ff */
[----:B------:R-:W-:-:S04]  /*1880*/  IMAD.WIDE.U32 R10, R2, UR4, R8 ;  /* 0x00000004020a7c25 */ /* 0x000fc8000f8e0008 */
[----:B------:R-:W-:Y:S01]  /*1890*/  IMAD R15, R2, UR5, R15 ;  /* 0x00000005020f7c24 */ /* 0x000fe2000f8e020f */
[----:B------:R-:W-:Y:S02]  /*18a0*/  ULDC.64 UR4, c[0x0][0x238] ;  /* 0x00008e0000047ab9 */ /* 0x000fe40000000a00 */
[----:B------:R-:W-:Y:S02]  /*18b0*/  LEA R14, P1, R10, UR4, 0x1 ;  /* 0x000000040a0e7c11 */ /* 0x000fe4000f8208ff */
[----:B------:R-:W-:-:S04]  /*18c0*/  IADD3 R11, R11, R15, RZ ;  /* 0x0000000f0b0b7210 */ /* 0x000fc80007ffe0ff */
[----:B------:R-:W-:-:S05]  /*18d0*/  LEA.HI.X R15, R10, UR5, R11, 0x1, P1 ;  /* 0x000000050a0f7c11 */ /* 0x000fca00088f0c0b */
[----:B-1----:R1:W-:Y:S02]  /*18e0*/  STG.E.128 desc[UR6][R14.64], R16 ;  /* 0x000000100e007986 */ /* 0x0023e4000c101d06 */
.L_x_66:
[----:B------:R-:W-:Y:S05]  /*18f0*/  BSYNC B0 ;  /* 0x0000000000007941 */ /* 0x000fea0003800000 */
.L_x_65:
[----:B-1----:R1:W3:Y:S01]  /*1900*/  LDS.128 R16, [R13+0x10200] ;  /* 0x010200000d107984 */ /* 0x0022e20000000c00 */
[----:B------:R-:W-:Y:S01]  /*1910*/  BSSY B0, `(.L_x_67) ;  /* 0x0000011000007945 */ /* 0x000fe20003800000 */
[-C--:B------:R-:W-:Y:S02]  /*1920*/  ISETP.GE.OR P1, PT, R0, R20.reuse, P0 ;  /* 0x000000140000720c */ /* 0x080fe40000726670 */
[----:B------:R-:W-:Y:S01]  /*1930*/  ISETP.GE.OR P0, PT, R73, R20, P0 ;  /* 0x000000144900720c */ /* 0x000fe20000706670 */
[----:B------:R-:W-:-:S12]  /*1940*/  @P6 BRA `(.L_x_68) ;  /* 0x0000000000346947 */ /* 0x000fd80003800000 */
[----:B------:R-:W-:Y:S01]  /*1950*/  IADD3 R15, P6, R2, 0x10, RZ ;  /* 0x00000010020f7810 */ /* 0x000fe20007fde0ff */
[----:B------:R-:W-:Y:S01]  /*1960*/  ULDC.64 UR4, c[0x0][0x250] ;  /* 0x0000940000047ab9 */ /* 0x000fe20000000a00 */
[----:B------:R-:W-:Y:S01]  /*1970*/  MOV R11, R9 ;  /* 0x00000009000b7202 */ /* 0x000fe20000000f00 */
[----:B------:R-:W-:Y:S02]  /*1980*/  IMAD.MOV.U32 R10, RZ, RZ, R68 ;  /* 0x000000ffff0a7224 */ /* 0x000fe400078e0044 */
        /* <DEDUP_REMOVED lines=8> */
[----:B---3--:R4:W-:Y:S02]  /*1a10*/  STG.E.128 desc[UR6][R14.64], R16 ;  /* 0x000000100e007986 */ /* 0x0089e4000c101d06 */
.L_x_68:
[----:B------:R-:W-:Y:S05]  /*1a20*/  BSYNC B0 ;  /* 0x0000000000007941 */ /* 0x000fea0003800000 */
.L_x_67:
[----:B---34-:R3:W4:Y:S01]  /*1a30*/  LDS.128 R16, [R13+0x10400] ;  /* 0x010400000d107984 */ /* 0x0187220000000c00 */
[----:B------:R-:W-:Y:S04]  /*1a40*/  BSSY B0, `(.L_x_69) ;  /* 0x000000f000007945 */ /* 0x000fe80003800000 */
[----:B------:R-:W-:Y:S05]  /*1a50*/  @P5 BRA `(.L_x_70) ;  /* 0x0000000000345947 */ /* 0x000fea0003800000 */
        /* <DEDUP_REMOVED lines=12> */
[----:B----4-:R4:W-:Y:S02]  /*1b20*/  STG.E.128 desc[UR6][R14.64], R16 ;  /* 0x000000100e007986 */ /* 0x0109e4000c101d06 */
.L_x_70:
[----:B------:R-:W-:Y:S05]  /*1b30*/  BSYNC B0 ;  /* 0x0000000000007941 */ /* 0x000fea0003800000 */
.L_x_69:
[----:B----4-:R4:W0:Y:S01]  /*1b40*/  LDS.128 R16, [R13+0x10600] ;  /* 0x010600000d107984 */ /* 0x0108220000000c00 */
        /* <DEDUP_REMOVED lines=14> */
[----:B0-----:R0:W-:Y:S02]  /*1c30*/  STG.E.128 desc[UR6][R14.64], R16 ;  /* 0x000000100e007986 */ /* 0x0011e4000c101d06 */
.L_x_72:
[----:B------:R-:W-:Y:S05]  /*1c40*/  BSYNC B0 ;  /* 0x0000000000007941 */ /* 0x000fea0003800000 */
.L_x_71:
[----:B0-----:R0:W0:Y:S01]  /*1c50*/  LDS.128 R16, [R13+0x10800] ;  /* 0x010800000d107984 */ /* 0x0010220000000c00 */
        /* <DEDUP_REMOVED lines=14> */
[----:B0-----:R0:W-:Y:S02]  /*1d40*/  STG.E.128 desc[UR6][R14.64], R16 ;  /* 0x000000100e007986 */ /* 0x0011e4000c101d06 */
.L_x_74:
[----:B------:R-:W-:Y:S05]  /*1d50*/  BSYNC B0 ;  /* 0x0000000000007941 */ /* 0x000fea0003800000 */
.L_x_73:
        /* <DEDUP_REMOVED lines=16> */
.L_x_76:
[----:B------:R-:W-:Y:S05]  /*1e60*/  BSYNC B0 ;  /* 0x0000000000007941 */ /* 0x000fea0003800000 */
.L_x_75:
[----:B01234-:R-:W0:Y:S01]  /*1e70*/  LDS.128 R12, [R13+0x10c00] ;  /* 0x010c00000d0c7984 */ /* 0x01fe220000000c00 */
        /* <DEDUP_REMOVED lines=15> */
.L_x_78:
[----:B------:R-:W-:Y:S05]  /*1f70*/  BSYNC B0 ;  /* 0x0000000000007941 */ /* 0x000fea0003800000 */
.L_x_77:
[----:B------:R-:W-:Y:S05]  /*1f80*/  @P0 EXIT ;  /* 0x000000000000094d */ /* 0x000fea0003800000 */
[----:B------:R-:W-:Y:S01]  /*1f90*/  IADD3 R11, P0, R2, 0x70, RZ ;  /* 0x00000070020b7810 */ /* 0x000fe20007f1e0ff */
[----:B------:R-:W-:-:S04]  /*1fa0*/  ULDC.64 UR4, c[0x0][0x250] ;  /* 0x0000940000047ab9 */ /* 0x000fc80000000a00 */
[----:B------:R-:W-:Y:S01]  /*1fb0*/  IMAD.X R2, RZ, RZ, R3, P0 ;  /* 0x000000ffff027224 */ /* 0x000fe200000e0603 */
[----:B------:R-:W-:-:S03]  /*1fc0*/  MOV R3, R9 ;  /* 0x0000000900037202 */ /* 0x000fc60000000f00 */
[----:B------:R-:W-:Y:S02]  /*1fd0*/  IMAD R0, R2, UR4, RZ ;  /* 0x0000000402007c24 */ /* 0x000fe4000f8e02ff */
[----:B------:R-:W-:-:S04]  /*1fe0*/  IMAD.MOV.U32 R2, RZ, RZ, R68 ;  /* 0x000000ffff027224 */ /* 0x000fc800078e0044 */
[----:B------:R-:W-:-:S04]  /*1ff0*/  IMAD.WIDE.U32 R2, R11, UR4, R2 ;  /* 0x000000040b027c25 */ /* 0x000fc8000f8e0002 */
[----:B------:R-:W-:Y:S01]  /*2000*/  IMAD R11, R11, UR5, R0 ;  /* 0x000000050b0b7c24 */ /* 0x000fe2000f8e0200 */
[----:B------:R-:W-:Y:S02]  /*2010*/  ULDC.64 UR4, c[0x0][0x238] ;  /* 0x00008e0000047ab9 */ /* 0x000fe40000000a00 */
[----:B------:R-:W-:Y:S01]  /*2020*/  LEA R8, P0, R2, UR4, 0x1 ;  /* 0x0000000402087c11 */ /* 0x000fe2000f8008ff */
[----:B------:R-:W-:-:S05]  /*2030*/  IMAD.IADD R3, R3, 0x1, R11 ;  /* 0x0000000103037824 */ /* 0x000fca00078e020b */
[----:B------:R-:W-:-:S05]  /*2040*/  LEA.HI.X R9, R2, UR5, R3, 0x1, P0 ;  /* 0x0000000502097c11 */ /* 0x000fca00080f0c03 */
[----:B------:R-:W-:Y:S01]  /*2050*/  STG.E.128 desc[UR6][R8.64], R4 ;  /* 0x0000000408007986 */ /* 0x000fe2000c101d06 */
[----:B------:R-:W-:Y:S05]  /*2060*/  EXIT ;  /* 0x000000000000794d */ /* 0x000fea0003800000 */
.L_x_79:
        /* <DEDUP_REMOVED lines=9> */
.L_x_146:


//--------------------- .text._ZN7cutlass13device_kernelIN5flash32FlashAttnBwdPostprocessConvertdQIN4cute5tupleIJNS3_1CILi64EEENS5_ILi128EEEEEENS_6half_tEfNS_4arch4Sm80ELi256ENS3_8TiledMMAINS3_8MMA_AtomIJNS3_28SM80_16x8x16_F32F16F16F32_TNEEEENS3_6LayoutINS4_IJNS5_ILi2EEENS5_ILi4EEENS5_ILi1EEEEEENS4_IJSJ_SH_NS5_ILi0EEEEEEEENS4_IJNS5_ILi32EEES6_NS5_ILi16EEEEEEEELb0EEEEEvNT_6ParamsE --------------------------
	.section	.text._ZN7cutlass13device_kernelIN5flash32FlashAttnBwdPostprocessConvertdQIN4cute5tupleIJNS3_1CILi64EEENS5_ILi128EEEEEENS_6half_tEfNS_4arch4Sm80ELi256ENS3_8TiledMMAINS3_8MMA_AtomIJNS3_28SM80_16x8x16_F32F16F16F32_TNEEEENS3_6LayoutINS4_IJNS5_ILi2EEENS5_ILi4EEENS5_ILi1EEEEEENS4_IJSJ_SH_NS5_ILi0EEEEEEEENS4_IJNS5_ILi32EEES6_NS5_ILi16EEEEEEEELb0EEEEEvNT_6ParamsE,"ax",@progbits
	.align	128
.text._ZN7cutlass13device_kernelIN5flash32FlashAttnBwdPostprocessConvertdQIN4cute5tupleIJNS3_1CILi64EEENS5_ILi128EEEEEENS_6half_tEfNS_4arch4Sm80ELi256ENS3_8TiledMMAINS3_8MMA_AtomIJNS3_28SM80_16x8x16_F32F16F16F32_TNEEEENS3_6LayoutINS4_IJNS5_ILi2EEENS5_ILi4EEENS5_ILi1EEEEEENS4_IJSJ_SH_NS5_ILi0EEEEEEEENS4_IJNS5_ILi32EEES6_NS5_ILi16EEEEEEEELb0EEEEEvNT_6ParamsE:
        .type           _ZN7cutlass13device_kernelIN5flash32FlashAttnBwdPostprocessConvertdQIN4cute5tupleIJNS3_1CILi64EEENS5_ILi128EEEEEENS_6half_tEfNS_4arch4Sm80ELi256ENS3_8TiledMMAINS3_8MMA_AtomIJNS3_28SM80_16x8x16_F32F16F16F32_TNEEEENS3_6LayoutINS4_IJNS5_ILi2EEENS5_ILi4EEENS5_ILi1EEEEEENS4_IJSJ_SH_NS5_ILi0EEEEEEEENS4_IJNS5_ILi32EEES6_NS5_ILi16EEEEEEEELb0EEEEEvNT_6ParamsE,@function
        .size           _ZN7cutlass13device_kernelIN5flash32FlashAttnBwdPostprocessConvertdQIN4cute5tupleIJNS3_1CILi64EEENS5_ILi128EEEEEENS_6half_tEfNS_4arch4Sm80ELi256ENS3_8TiledMMAINS3_8MMA_AtomIJNS3_28SM80_16x8x16_F32F16F16F32_TNEEEENS3_6LayoutINS4_IJNS5_ILi2EEENS5_ILi4EEENS5_ILi1EEEEEENS4_IJSJ_SH_NS5_ILi0EEEEEEEENS4_IJNS5_ILi32EEES6_NS5_ILi16EEEEEEEELb0EEEEEvNT_6ParamsE,(.L_x_147 - _ZN7cutlass13device_kernelIN5flash32FlashAttnBwdPostprocessConvertdQIN4cute5tupleIJNS3_1CILi64EEENS5_ILi128EEEEEENS_6half_tEfNS_4arch4Sm80ELi256ENS3_8TiledMMAINS3_8MMA_AtomIJNS3_28SM80_16x8x16_F32F16F16F32_TNEEEENS3_6LayoutINS4_IJNS5_ILi2EEENS5_ILi4EEENS5_ILi1EEEEEENS4_IJSJ_SH_NS5_ILi0EEEEEEEENS4_IJNS5_ILi32EEES6_NS5_ILi16EEEEEEEELb0EEEEEvNT_6ParamsE)
        .other          _ZN7cutlass13device_kernelIN5flash32FlashAttnBwdPostprocessConvertdQIN4cute5tupleIJNS3_1CILi64EEENS5_ILi128EEEEEENS_6half_tEfNS_4arch4Sm80ELi256ENS3_8TiledMMAINS3_8MMA_AtomIJNS3_28SM80_16x8x16_F32F16F16F32_TNEEEENS3_6LayoutINS4_IJNS5_ILi2EEENS5_ILi4EEENS5_ILi1EEEEEENS4_IJSJ_SH_NS5_ILi0EEEEEEEENS4_IJNS5_ILi32EEES6_NS5_ILi16EEEEEEEELb0EEEEEvNT_6ParamsE,@"STO_CUDA_ENTRY STV_DEFAULT"
_ZN7cutlass13device_kernelIN5flash32FlashAttnBwdPostprocessConvertdQIN4cute5tupleIJNS3_1CILi64EEENS5_ILi128EEEEEENS_6half_tEfNS_4arch4Sm80ELi256ENS3_8TiledMMAINS3_8MMA_AtomIJNS3_28SM80_16x8x16_F32F16F16F32_TNEEEENS3_6LayoutINS4_IJNS5_ILi2EEENS5_ILi4EEENS5_ILi1EEEEEENS4_IJSJ_SH_NS5_ILi0EEEEEEEENS4_IJNS5_ILi32EEES6_NS5_ILi16EEEEEEEELb0EEEEEvNT_6ParamsE:
        /* <DEDUP_REMOVED lines=24> */
.L_x_80:
[----:B------:R-:W-:Y:S02]  /*0180*/  ISETP.NE.U32.AND P1, PT, RZ, UR4, PT ;  /* 0x00000004ff007c0c */ /* 0x000fe4000bf25070 */
[----:B-----5:R-:W-:Y:S02]  /*0190*/  ISETP.LE.AND P2, PT, R3, R0, PT ;  /* 0x000000000300720c */ /* 0x020fe40003f43270 */
[----:B------:R-:W-:-:S13]  /*01a0*/  ISETP.NE.AND.EX P1, PT, RZ, UR5, PT, P1 ;  /* 0x00000005ff007c0c */ /* 0x000fda000bf25310 */
[----:B------:R-:W-:Y:S05]  /*01b0*/  @P1 EXIT P2 ;  /* 0x000000000000194d */ /* 0x000fea0001000000 */
[----:B------:R-:W0:Y:S01]  /*01c0*/  S2R R45, SR_TID.X ;  /* 0x00000000002d7919 */ /* 0x000e220000002100 */
[----:B-1----:R-:W-:Y:S01]  /*01d0*/  @P0 IMAD R4, R11, 0x40, R36 ;  /* 0x000000400b040824 */ /* 0x002fe200078e0224 */
[----:B------:R-:W1:Y:S01]  /*01e0*/  S2UR UR8, SR_CTAID.Y ;  /* 0x00000000000879c3 */ /* 0x000e620000002600 */
[----:B------:R-:W-:Y:S01]  /*01f0*/  IMAD.SHL.U32 R9, R2, 0x2000, RZ ;  /* 0x0000200002097824 */ /* 0x000fe200078e00ff */
[----:B------:R-:W-:Y:S01]  /*0200*/  SHF.R.S32.HI R37, RZ, 0x1f, R11 ;  /* 0x0000001fff257819 */ /* 0x000fe2000001140b */
[----:B------:R-:W-:Y:S01]  /*0210*/  ULDC.64 UR4, c[0x0][0x230] ;  /* 0x00008c0000047ab9 */ /* 0x000fe20000000a00 */
[----:B------:R-:W-:Y:S02]  /*0220*/  @P0 SHF.R.S32.HI R5, RZ, 0x1f, R4 ;  /* 0x0000001fff050819 */ /* 0x000fe40000011404 */
[----:B------:R-:W-:Y:S02]  /*0230*/  SEL R37, R37, RZ, !P1 ;  /* 0x000000ff25257207 */ /* 0x000fe40004800000 */
[----:B------:R-:W-:Y:S01]  /*0240*/  @P0 LEA.HI R5, R5, R4, RZ, 0x6 ;  /* 0x0000000405050211 */ /* 0x000fe200078f30ff */
[----:B------:R-:W2:Y:S01]  /*0250*/  LDC.64 R12, c[0x0][0x228] ;  /* 0x00008a00ff0c7b82 */ /* 0x000ea20000000a00 */
[----:B------:R-:W-:-:S03]  /*0260*/  SEL R38, R11, RZ, !P1 ;  /* 0x000000ff0b267207 */ /* 0x000fc60004800000 */
[----:B------:R-:W-:-:S05]  /*0270*/  @P0 IMAD.SHL.U32 R5, R5, 0x80, RZ ;  /* 0x0000008005050824 */ /* 0x000fca00078e00ff */
[----:B------:R-:W-:Y:S02]  /*0280*/  @P0 LOP3.LUT R7, R5, 0xffffe000, RZ, 0xc0, !PT ;  /* 0xffffe00005070812 */ /* 0x000fe400078ec0ff */
[----:B------:R-:W-:Y:S02]  /*0290*/  CS2R R4, SRZ ;  /* 0x0000000000047805 */ /* 0x000fe4000001ff00 */
[--C-:B------:R-:W-:Y:S01]  /*02a0*/  @P0 SHF.R.S32.HI R5, RZ, 0x1f, R7.reuse ;  /* 0x0000001fff050819 */ /* 0x100fe20000011407 */
[----:B------:R-:W-:Y:S01]  /*02b0*/  @P0 IMAD.MOV.U32 R4, RZ, RZ, R7 ;  /* 0x000000ffff040224 */ /* 0x000fe200078e0007 */
        /* <DEDUP_REMOVED lines=28> */
[----:B------:R-:W-:Y:S02]  /*0480*/  BSSY B0, `(.L_x_81) ;  /* 0x00000d1000007945 */ /* 0x000fe40003800000 */
[----:B------:R-:W-:-:S02]  /*0490*/  LEA.HI R39, R44, R45, RZ, 0x2 ;  /* 0x0000002d2c277211 */ /* 0x000fc400078f10ff */
[-C--:B------:R-:W-:Y:S02]  /*04a0*/  LEA.HI R46, R44, R45.reuse, RZ, 0x7 ;  /* 0x0000002d2c2e7211 */ /* 0x080fe400078f38ff */
[--C-:B------:R-:W-:Y:S02]  /*04b0*/  SHF.R.S32.HI R42, RZ, 0x2, R39.reuse ;  /* 0x00000002ff2a7819 */ /* 0x100fe40000011427 */
[----:B------:R-:W-:Y:S02]  /*04c0*/  SHF.R.S32.HI R41, RZ, 0x1f, R39 ;  /* 0x0000001fff297819 */ /* 0x000fe40000011427 */
[----:B------:R-:W-:Y:S01]  /*04d0*/  LOP3.LUT R52, R39, 0x7ffffffc, RZ, 0xc0, !PT ;  /* 0x7ffffffc27347812 */ /* 0x000fe200078ec0ff */
[----:B------:R-:W-:Y:S01]  /*04e0*/  IMAD.SHL.U32 R39, R46, 0x8, RZ ;  /* 0x000000082e277824 */ /* 0x000fe200078e00ff */
[----:B------:R-:W-:Y:S02]  /*04f0*/  LEA.HI R41, R41, R42, RZ, 0x3 ;  /* 0x0000002a29297211 */ /* 0x000fe400078f18ff */
[----:B------:R-:W-:Y:S01]  /*0500*/  LEA.HI R43, R44, R45, RZ, 0x5 ;  /* 0x0000002d2c2b7211 */ /* 0x000fe200078f28ff */
[----:B------:R-:W-:Y:S01]  /*0510*/  IMAD.IADD R52, R45, 0x1, -R52 ;  /* 0x000000012d347824 */ /* 0x000fe200078e0a34 */
[----:B------:R-:W-:-:S02]  /*0520*/  LOP3.LUT R47, R39, 0xfffffc00, RZ, 0xc0, !PT ;  /* 0xfffffc00272f7812 */ /* 0x000fc400078ec0ff */
[----:B------:R-:W-:Y:S02]  /*0530*/  LOP3.LUT R39, R41, 0xfffffff8, RZ, 0xc0, !PT ;  /* 0xfffffff829277812 */ /* 0x000fe400078ec0ff */
[CC--:B0-----:R-:W-:Y:S01]  /*0540*/  LEA.HI R50, R44.reuse, R45.reuse, RZ, 0x6 ;  /* 0x0000002d2c327211 */ /* 0x0c1fe200078f30ff */
[----:B-1----:R-:W-:Y:S01]  /*0550*/  ULEA UR4, UR5, UR4, 0x18 ;  /* 0x0000000405047291 */ /* 0x002fe2000f8ec03f */
[----:B------:R-:W-:Y:S01]  /*0560*/  LEA.HI R44, R44, R45, RZ, 0x4 ;  /* 0x0000002d2c2c7211 */ /* 0x000fe200078f20ff */
[----:B------:R-:W-:Y:S01]  /*0570*/  IMAD.IADD R42, R42, 0x1, -R39 ;  /* 0x000000012a2a7824 */ /* 0x000fe200078e0a27 */
[----:B------:R-:W-:Y:S01]  /*0580*/  LEA R41, R52, R47, 0x1 ;  /* 0x0000002f34297211 */ /* 0x000fe200078e08ff */
[----:B------:R-:W-:Y:S01]  /*0590*/  ULDC UR5, c[0x0][0x268] ;  /* 0x00009a0000057ab9 */ /* 0x000fe20000000800 */
[--C-:B------:R-:W-:Y:S02]  /*05a0*/  SHF.R.S32.HI R39, RZ, 0x4, R44.reuse ;  /* 0x00000004ff277819 */ /* 0x100fe4000001142c */
[----:B------:R-:W-:-:S02]  /*05b0*/  SHF.R.S32.HI R52, RZ, 0x1f, R44 ;  /* 0x0000001fff347819 */ /* 0x000fc4000001142c */
[----:B------:R-:W-:Y:S02]  /*05c0*/  LOP3.LUT R44, R44, 0xfffffff0, RZ, 0xc0, !PT ;  /* 0xfffffff02c2c7812 */ /* 0x000fe400078ec0ff */
[----:B------:R-:W-:Y:S02]  /*05d0*/  SHF.R.S32.HI R48, RZ, 0x5, R43 ;  /* 0x00000005ff307819 */ /* 0x000fe4000001142b */
[----:B------:R-:W-:Y:S01]  /*05e0*/  SHF.R.S32.HI R47, RZ, 0x6, R50 ;  /* 0x00000006ff2f7819 */ /* 0x000fe20000011432 */
[C---:B------:R-:W-:Y:S01]  /*05f0*/  IMAD.IADD R44, R45.reuse, 0x1, -R44 ;  /* 0x000000012d2c7824 */ /* 0x040fe200078e0a2c */
[----:B------:R-:W-:Y:S02]  /*0600*/  LEA R45, R45, UR4, 0x4 ;  /* 0x000000042d2d7c11 */ /* 0x000fe4000f8e20ff */
[----:B------:R-:W-:Y:S02]  /*0610*/  LEA.HI R43, R43, R48, RZ, 0x1 ;  /* 0x000000302b2b7211 */ /* 0x000fe400078f08ff */
[----:B------:R-:W-:-:S02]  /*0620*/  LEA.HI R49, R50, R47, RZ, 0x1 ;  /* 0x0000002f32317211 */ /* 0x000fc400078f08ff */
[----:B------:R-:W-:Y:S02]  /*0630*/  LOP3.LUT R43, R43, 0xfffffe, RZ, 0xc0, !PT ;  /* 0x00fffffe2b2b7812 */ /* 0x000fe400078ec0ff */
[----:B------:R-:W-:Y:S02]  /*0640*/  LEA.HI R52, R52, R39, RZ, 0x2 ;  /* 0x0000002734347211 */ /* 0x000fe400078f10ff */
[----:B------:R-:W-:Y:S01]  /*0650*/  LOP3.LUT R50, R49, 0xfffffffe, RZ, 0xc0, !PT ;  /* 0xfffffffe31327812 */ /* 0x000fe200078ec0ff */
[----:B------:R-:W-:Y:S01]  /*0660*/  IMAD.IADD R48, R48, 0x1, -R43 ;  /* 0x0000000130307824 */ /* 0x000fe200078e0a2b */
[----:B------:R-:W-:Y:S02]  /*0670*/  SHF.R.S32.HI R43, RZ, 0x1f, R42 ;  /* 0x0000001fff2b7819 */ /* 0x000fe4000001142a */
[----:B------:R-:W-:Y:S01]  /*0680*/  LOP3.LUT R52, R52, 0xffffffc, RZ, 0xc0, !PT ;  /* 0x0ffffffc34347812 */ /* 0x000fe200078ec0ff */
[----:B------:R-:W-:Y:S01]  /*0690*/  IMAD.IADD R47, R47, 0x1, -R50 ;  /* 0x000000012f2f7824 */ /* 0x000fe200078e0a32 */
[----:B------:R-:W-:-:S02]  /*06a0*/  LEA.HI R43, R43, R42, RZ, 0x2 ;  /* 0x0000002a2b2b7211 */ /* 0x000fc400078f10ff */
[----:B------:R-:W-:Y:S01]  /*06b0*/  LOP3.LUT R49, R46, 0xffffff80, RZ, 0xc0, !PT ;  /* 0xffffff802e317812 */ /* 0x000fe200078ec0ff */
[----:B------:R-:W-:Y:S01]  /*06c0*/  IMAD.IADD R52, R39, 0x1, -R52 ;  /* 0x0000000127347824 */ /* 0x000fe200078e0a34 */
[----:B------:R-:W-:Y:S01]  /*06d0*/  LOP3.LUT R51, R43, 0x7fffffc, RZ, 0xc0, !PT ;  /* 0x07fffffc2b337812 */ /* 0x000fe200078ec0ff */
[----:B------:R-:W-:Y:S02]  /*06e0*/  IMAD.SHL.U32 R50, R47, 0x40, RZ ;  /* 0x000000402f327824 */ /* 0x000fe400078e00ff */
[----:B------:R-:W-:Y:S02]  /*06f0*/  IMAD.SHL.U32 R43, R43, 0x10, RZ ;  /* 0x000000102b2b7824 */ /* 0x000fe400078e00ff */
[----:B------:R-:W-:Y:S01]  /*0700*/  IMAD R46, R48, 0x100, R41 ;  /* 0x00000100302e7824 */ /* 0x000fe200078e0229 */
[----:B------:R-:W-:Y:S01]  /*0710*/  LEA.HI R48, R44, R44, RZ, 0x1 ;  /* 0x0000002c2c307211 */ /* 0x000fe200078f08ff */
[----:B------:R-:W-:Y:S01]  /*0720*/  IMAD R41, R52, 0x10, R49 ;  /* 0x0000001034297824 */ /* 0x000fe200078e0231 */
[----:B------:R-:W-:Y:S01]  /*0730*/  LOP3.LUT R43, R43, 0x40, RZ, 0xc0, !PT ;  /* 0x000000402b2b7812 */ /* 0x000fe200078ec0ff */
[----:B------:R-:W-:Y:S01]  /*0740*/  IMAD.IADD R49, R42, 0x1, -R51 ;  /* 0x000000012a317824 */ /* 0x000fe200078e0a33 */
[----:B------:R-:W-:Y:S01]  /*0750*/  SHF.L.U32 R42, R44, 0x3, RZ ;  /* 0x000000032c2a7819 */ /* 0x000fe200000006ff */
[----:B------:R-:W-:-:S05]  /*0760*/  IMAD.SHL.U32 R48, R48, 0x200, RZ ;  /* 0x0000020030307824 */ /* 0x000fca00078e00ff */
[----:B------:R-:W-:Y:S01]  /*0770*/  LOP3.LUT R48, R48, 0x7ffffc00, RZ, 0xc0, !PT ;  /* 0x7ffffc0030307812 */ /* 0x000fe200078ec0ff */
[----:B--2---:R0:W-:Y:S04]  /*0780*/  STS.128 [R45], R4 ;  /* 0x000000042d007388 */ /* 0x0041e80000000c00 */
[----:B---3--:R-:W-:Y:S04]  /*0790*/  STS.128 [R45+0x1000], R8 ;  /* 0x001000082d007388 */ /* 0x008fe80000000c00 */
[----:B----4-:R-:W-:Y:S04]  /*07a0*/  STS.128 [R45+0x2000], R12 ;  /* 0x0020000c2d007388 */ /* 0x010fe80000000c00 */
[----:B-----5:R-:W-:Y:S04]  /*07b0*/  STS.128 [R45+0x3000], R16 ;  /* 0x003000102d007388 */ /* 0x020fe80000000c00 */
[----:B------:R-:W-:Y:S01]  /*07c0*/  STS.128 [R45+0x4000], R20 ;  /* 0x004000142d007388 */ /* 0x000fe20000000c00 */
[----:B0-----:R-:W-:Y:S01]  /*07d0*/  IMAD.SHL.U32 R4, R47, 0x8, RZ ;  /* 0x000000082f047824 */ /* 0x001fe200078e00ff */
[----:B------:R-:W-:-:S02]  /*07e0*/  LOP3.LUT R5, R50, 0x40, RZ, 0xc0, !PT ;  /* 0x0000004032057812 */ /* 0x000fc400078ec0ff */
[----:B------:R-:W-:Y:S02]  /*07f0*/  STS.128 [R45+0x5000], R24 ;  /* 0x005000182d007388 */ /* 0x000fe40000000c00 */
[----:B------:R-:W-:Y:S02]  /*0800*/  LOP3.LUT R6, R5, 0x8, R42, 0xf8, !PT ;  /* 0x0000000805067812 */ /* 0x000fe400078ef82a */
[----:B------:R-:W-:Y:S01]  /*0810*/  STS.128 [R45+0x6000], R28 ;  /* 0x0060001c2d007388 */ /* 0x000fe20000000c00 */
[----:B------:R-:W-:Y:S02]  /*0820*/  LOP3.LUT R4, R43, 0x8, R4, 0xf8, !PT ;  /* 0x000000082b047812 */ /* 0x000fe400078ef804 */
[----:B------:R-:W-:Y:S01]  /*0830*/  SHF.R.U32.HI R5, RZ, 0x3, R5 ;  /* 0x00000003ff057819 */ /* 0x000fe20000011605 */
[----:B------:R-:W-:Y:S01]  /*0840*/  STS.128 [R45+0x7000], R32 ;  /* 0x007000202d007388 */ /* 0x000fe20000000c00 */
[----:B------:R-:W-:Y:S02]  /*0850*/  SHF.R.U32.HI R43, RZ, 0x3, R43 ;  /* 0x00000003ff2b7819 */ /* 0x000fe4000001162b */
[----:B------:R-:W-:Y:S01]  /*0860*/  LOP3.LUT R6, R6, R5, RZ, 0x3c, !PT ;  /* 0x0000000506067212 */ /* 0x000fe200078e3cff */
[----:B------:R-:W-:Y:S01]  /*0870*/  BAR.SYNC.DEFER_BLOCKING 0x0 ;  /* 0x0000000000007b1d */ /* 0x000fe20000010000 */
[----:B------:R-:W-:Y:S01]  /*0880*/  LOP3.LUT R4, R4, R43, RZ, 0x3c, !PT ;  /* 0x0000002b04047212 */ /* 0x000fe200078e3cff */
[----:B------:R-:W-:Y:S01]  /*0890*/  IMAD R5, R49, 0x10, R46 ;  /* 0x0000001031057824 */ /* 0x000fe200078e022e */
[----:B------:R-:W-:-:S03]  /*08a0*/  IADD3 R41, R6, R41, R48 ;  /* 0x0000002906297210 */ /* 0x000fc60007ffe030 */
[----:B------:R-:W-:Y:S01]  /*08b0*/  IMAD.IADD R5, R4, 0x1, R5 ;  /* 0x0000000104057824 */ /* 0x000fe200078e0205 */
[----:B------:R-:W0:Y:S04]  /*08c0*/  LDS R25, [R40+UR4+0x400] ;  /* 0x0004000428197984 */ /* 0x000e280008000800 */
[----:B------:R-:W1:Y:S04]  /*08d0*/  LDS R21, [R40+UR4+0x800] ;  /* 0x0008000428157984 */ /* 0x000e680008000800 */
[----:B------:R-:W2:Y:S04]  /*08e0*/  LDS R20, [R40+UR4+0xc00] ;  /* 0x000c000428147984 */ /* 0x000ea80008000800 */
[----:B------:R-:W3:Y:S04]  /*08f0*/  LDS R30, [R40+UR4] ;  /* 0x00000004281e7984 */ /* 0x000ee80008000800 */
[----:B------:R-:W4:Y:S04]  /*0900*/  LDS R32, [R40+UR4+0x1800] ;  /* 0x0018000428207984 */ /* 0x000f280008000800 */
[----:B------:R-:W5:Y:S04]  /*0910*/  LDS R29, [R40+UR4+0x1c00] ;  /* 0x001c0004281d7984 */ /* 0x000f680008000800 */
[----:B------:R-:W5:Y:S04]  /*0920*/  LDS R23, [R40+UR4+0x2000] ;  /* 0x0020000428177984 */ /* 0x000f680008000800 */
[----:B------:R-:W5:Y:S04]  /*0930*/  LDS R18, [R40+UR4+0x4400] ;  /* 0x0044000428127984 */ /* 0x000f680008000800 */
[----:B------:R-:W5:Y:S04]  /*0940*/  LDS R11, [R40+UR4+0x4800] ;  /* 0x00480004280b7984 */ /* 0x000f680008000800 */
[----:B------:R-:W5:Y:S04]  /*0950*/  LDS R17, [R40+UR4+0x4c00] ;  /* 0x004c000428117984 */ /* 0x000f680008000800 */
[----:B------:R-:W5:Y:S01]  /*0960*/  LDS R10, [R40+UR4+0x3800] ;  /* 0x00380004280a7984 */ /* 0x000f620008000800 */
[----:B0-----:R-:W-:-:S03]  /*0970*/  FMUL.FTZ R31, R25, UR5 ;  /* 0x00000005191f7c20 */ /* 0x001fc60008410000 */
[----:B------:R-:W0:Y:S01]  /*0980*/  LDS R19, [R40+UR4+0x3c00] ;  /* 0x003c000428137984 */ /* 0x000e220008000800 */
[----:B-1----:R-:W-:-:S03]  /*0990*/  FMUL.FTZ R35, R21, UR5 ;  /* 0x0000000515237c20 */ /* 0x002fc60008410000 */
[----:B------:R-:W1:Y:S01]  /*09a0*/  LDS R16, [R40+UR4+0x5400] ;  /* 0x0054000428107984 */ /* 0x000e620008000800 */
[----:B--2---:R-:W-:-:S03]  /*09b0*/  FMUL.FTZ R44, R20, UR5 ;  /* 0x00000005142c7c20 */ /* 0x004fc60008410000 */
[----:B------:R-:W2:Y:S01]  /*09c0*/  LDS R8, [R40+UR4+0x6c00] ;  /* 0x006c000428087984 */ /* 0x000ea20008000800 */
[----:B---3--:R-:W-:-:S03]  /*09d0*/  FMUL.FTZ R30, R30, UR5 ;  /* 0x000000051e1e7c20 */ /* 0x008fc60008410000 */
[----:B------:R-:W3:Y:S01]  /*09e0*/  LDS R34, [R40+UR4+0x1000] ;  /* 0x0010000428227984 */ /* 0x000ee20008000800 */
[----:B----4-:R-:W-:Y:S01]  /*09f0*/  FMUL.FTZ R32, R32, UR5 ;  /* 0x0000000520207c20 */ /* 0x010fe20008410000 */
[----:B------:R-:W-:Y:S02]  /*0a00*/  F2FP.F16.F32.PACK_AB R30, R31, R30 ;  /* 0x0000001e1f1e723e */ /* 0x000fe400000000ff */
[----:B------:R-:W4:Y:S01]  /*0a10*/  LDS R33, [R40+UR4+0x1400] ;  /* 0x0014000428217984 */ /* 0x000f220008000800 */
[----:B-----5:R-:W-:Y:S01]  /*0a20*/  FMUL.FTZ R29, R29, UR5 ;  /* 0x000000051d1d7c20 */ /* 0x020fe20008410000 */
[----:B------:R-:W-:Y:S02]  /*0a30*/  F2FP.F16.F32.PACK_AB R31, R44, R35 ;  /* 0x000000232c1f723e */ /* 0x000fe400000000ff */
[----:B------:R-:W5:Y:S01]  /*0a40*/  LDS R28, [R40+UR4+0x2400] ;  /* 0x00240004281c7984 */ /* 0x000f620008000800 */
[----:B------:R-:W-:Y:S01]  /*0a50*/  FMUL.FTZ R35, R23, UR5 ;  /* 0x0000000517237c20 */ /* 0x000fe20008410000 */
[----:B------:R-:W-:-:S02]  /*0a60*/  F2FP.F16.F32.PACK_AB R23, R29, R32 ;  /* 0x000000201d17723e */ /* 0x000fc400000000ff */
[----:B------:R-:W5:Y:S01]  /*0a70*/  LDS R22, [R40+UR4+0x2800] ;  /* 0x0028000428167984 */ /* 0x000f620008000800 */
[----:B------:R-:W-:-:S03]  /*0a80*/  FMUL.FTZ R29, R18, UR5 ;  /* 0x00000005121d7c20 */ /* 0x000fc60008410000 */
[----:B------:R-:W5:Y:S01]  /*0a90*/  LDS R27, [R40+UR4+0x2c00] ;  /* 0x002c0004281b7984 */ /* 0x000f620008000800 */
[----:B------:R-:W-:-:S03]  /*0aa0*/  FMUL.FTZ R11, R11, UR5 ;  /* 0x000000050b0b7c20 */ /* 0x000fc60008410000 */
[----:B------:R-:W-:Y:S01]  /*0ab0*/  LDS R24, [R40+UR4+0x3000] ;  /* 0x0030000428187984 */ /* 0x000fe20008000800 */
        /* <DEDUP_REMOVED lines=12> */
[----:B---3--:R-:W-:-:S03]  /*0b80*/  FMUL.FTZ R34, R34, UR5 ;  /* 0x0000000522227c20 */ /* 0x008fc60008410000 */
[----:B------:R-:W3:Y:S01]  /*0b90*/  LDS R6, [R40+UR4+0x6000] ;  /* 0x0060000428067984 */ /* 0x000ee20008000800 */
[----:B----4-:R-:W-:-:S03]  /*0ba0*/  FMUL.FTZ R33, R33, UR5 ;  /* 0x0000000521217c20 */ /* 0x010fc60008410000 */
[----:B------:R-:W4:Y:S01]  /*0bb0*/  LDS R9, [R40+UR4+0x6400] ;  /* 0x0064000428097984 */ /* 0x000f220008000800 */
[----:B-----5:R-:W-:-:S03]  /*0bc0*/  FMUL.FTZ R28, R28, UR5 ;  /* 0x000000051c1c7c20 */ /* 0x020fc60008410000 */
[----:B------:R-:W5:Y:S01]  /*0bd0*/  LDS R4, [R40+UR4+0x6800] ;  /* 0x0068000428047984 */ /* 0x000f620008000800 */
[----:B------:R-:W-:Y:S01]  /*0be0*/  FMUL.FTZ R43, R22, UR5 ;  /* 0x00000005162b7c20 */ /* 0x000fe20008410000 */
[----:B------:R-:W-:Y:S02]  /*0bf0*/  F2FP.F16.F32.PACK_AB R22, R33, R34 ;  /* 0x000000222116723e */ /* 0x000fe400000000ff */
[----:B------:R-:W5:Y:S01]  /*0c00*/  LDS R7, [R40+UR4+0x7000] ;  /* 0x0070000428077984 */ /* 0x000f620008000800 */
[----:B------:R-:W-:-:S03]  /*0c10*/  FMUL.FTZ R44, R27, UR5 ;  /* 0x000000051b2c7c20 */ /* 0x000fc60008410000 */
[----:B------:R-:W5:Y:S02]  /*0c20*/  LDS R21, [R40+UR4+0x7400] ;  /* 0x0074000428157984 */ /* 0x000f640008000800 */
[----:B------:R-:W-:Y:S02]  /*0c30*/  F2FP.F16.F32.PACK_AB R27, R44, R43 ;  /* 0x0000002b2c1b723e */ /* 0x000fe400000000ff */
[----:B------:R-:W5:Y:S01]  /*0c40*/  LDS R20, [R40+UR4+0x7800] ;  /* 0x0078000428147984 */ /* 0x000f620008000800 */
[----:B------:R-:W-:Y:S01]  /*0c50*/  FMUL.FTZ R45, R26, UR5 ;  /* 0x000000051a2d7c20 */ /* 0x000fe20008410000 */
[----:B------:R-:W-:Y:S02]  /*0c60*/  SHF.R.S32.HI R43, RZ, 0x1f, R42 ;  /* 0x0000001fff2b7819 */ /* 0x000fe4000001142a */
[----:B------:R1:W5:Y:S01]  /*0c70*/  LDS R25, [R40+UR4+0x7c00] ;  /* 0x007c000428197984 */ /* 0x0003620008000800 */
[----:B------:R-:W-:Y:S01]  /*0c80*/  FMUL.FTZ R12, R12, UR5 ;  /* 0x000000050c0c7c20 */ /* 0x000fe20008410000 */
[----:B0-----:R-:W-:-:S04]  /*0c90*/  FMUL.FTZ R14, R14, UR5 ;  /* 0x000000050e0e7c20 */ /* 0x001fc80008410000 */
[----:B------:R-:W-:Y:S01]  /*0ca0*/  F2FP.F16.F32.PACK_AB R29, R29, R12 ;  /* 0x0000000c1d1d723e */ /* 0x000fe200000000ff */
[----:B-1----:R-:W-:Y:S01]  /*0cb0*/  FMUL.FTZ R40, R24, UR5 ;  /* 0x0000000518287c20 */ /* 0x002fe20008410000 */
[----:B------:R-:W-:Y:S01]  /*0cc0*/  FMUL.FTZ R13, R13, UR5 ;  /* 0x000000050d0d7c20 */ /* 0x000fe20008410000 */
[----:B------:R-:W-:Y:S01]  /*0cd0*/  F2FP.F16.F32.PACK_AB R24, R28, R35 ;  /* 0x000000231c18723e */ /* 0x000fe200000000ff */
[----:B--2---:R-:W-:Y:S02]  /*0ce0*/  FMUL.FTZ R16, R15, UR5 ;  /* 0x000000050f107c20 */ /* 0x004fe40008410000 */
[----:B------:R-:W-:Y:S02]  /*0cf0*/  F2FP.F16.F32.PACK_AB R26, R45, R40 ;  /* 0x000000282d1a723e */ /* 0x000fe400000000ff */
[----:B------:R-:W-:Y:S01]  /*0d00*/  F2FP.F16.F32.PACK_AB R17, R17, R14 ;  /* 0x0000000e1111723e */ /* 0x000fe200000000ff */
[----:B---3--:R-:W-:Y:S01]  /*0d10*/  FMUL.FTZ R6, R6, UR5 ;  /* 0x0000000506067c20 */ /* 0x008fe20008410000 */
[----:B------:R-:W-:-:S02]  /*0d20*/  F2FP.F16.F32.PACK_AB R16, R16, R13 ;  /* 0x0000000d1010723e */ /* 0x000fc400000000ff */
[----:B------:R-:W-:Y:S01]  /*0d30*/  CS2R R14, SRZ ;  /* 0x00000000000e7805 */ /* 0x000fe2000001ff00 */
[----:B------:R-:W0:Y:S01]  /*0d40*/  LDC.64 R12, c[0x0][0x258] ;  /* 0x00009600ff0c7b82 */ /* 0x000e220000000a00 */
[----:B----4-:R-:W-:Y:S01]  /*0d50*/  FMUL.FTZ R9, R9, UR5 ;  /* 0x0000000509097c20 */ /* 0x010fe20008410000 */
[--C-:B------:R-:W-:Y:S01]  /*0d60*/  @P0 IMAD.MOV.U32 R14, RZ, RZ, R36.reuse ;  /* 0x000000ffff0e0224 */ /* 0x100fe200078e0024 */
[----:B------:R-:W-:Y:S01]  /*0d70*/  @P0 SHF.R.S32.HI R15, RZ, 0x1f, R36 ;  /* 0x0000001fff0f0819 */ /* 0x000fe20000011424 */
[----:B-----5:R-:W-:Y:S02]  /*0d80*/  FMUL.FTZ R4, R4, UR5 ;  /* 0x0000000504047c20 */ /* 0x020fe40008410000 */
[----:B------:R-:W-:Y:S01]  /*0d90*/  F2FP.F16.F32.PACK_AB R9, R9, R6 ;  /* 0x000000060909723e */ /* 0x000fe200000000ff */
[----:B------:R-:W-:Y:S02]  /*0da0*/  FMUL.FTZ R7, R7, UR5 ;  /* 0x0000000507077c20 */ /* 0x000fe40008410000 */
[----:B------:R-:W-:Y:S01]  /*0db0*/  F2FP.F16.F32.PACK_AB R11, R11, R4 ;  /* 0x000000040b0b723e */ /* 0x000fe200000000ff */
[----:B------:R-:W-:Y:S01]  /*0dc0*/  FMUL.FTZ R8, R21, UR5 ;  /* 0x0000000515087c20 */ /* 0x000fe20008410000 */
[----:B------:R-:W-:Y:S01]  /*0dd0*/  LEA R21, R5, UR4, 0x1 ;  /* 0x0000000405157c11 */ /* 0x000fe2000f8e08ff */
[----:B------:R-:W-:-:S03]  /*0de0*/  FMUL.FTZ R20, R20, UR5 ;  /* 0x0000000514147c20 */ /* 0x000fc60008410000 */
[----:B------:R-:W-:Y:S01]  /*0df0*/  F2FP.F16.F32.PACK_AB R19, R8, R7 ;  /* 0x000000070813723e */ /* 0x000fe200000000ff */
[----:B------:R-:W-:Y:S01]  /*0e00*/  STS [R21+0x8000], R30 ;  /* 0x0080001e15007388 */ /* 0x000fe20000000800 */
[----:B------:R-:W-:Y:S01]  /*0e10*/  LEA R8, R41, UR4, 0x1 ;  /* 0x0000000429087c11 */ /* 0x000fe2000f8e08ff */
[----:B------:R-:W-:Y:S01]  /*0e20*/  FMUL.FTZ R25, R25, UR5 ;  /* 0x0000000519197c20 */ /* 0x000fe20008410000 */
[----:B------:R-:W-:Y:S01]  /*0e30*/  ULDC UR5, c[0x0][0x244] ;  /* 0x0000910000057ab9 */ /* 0x000fe20000000800 */
[----:B------:R-:W-:Y:S01]  /*0e40*/  STS [R21+0x8100], R31 ;  /* 0x0081001f15007388 */ /* 0x000fe20000000800 */
[----:B------:R-:W-:Y:S02]  /*0e50*/  UIADD3 UR4, UR4, 0x8000, URZ ;  /* 0x0000800004047890 */ /* 0x000fe4000fffe03f */
[----:B------:R-:W-:Y:S01]  /*0e60*/  F2FP.F16.F32.PACK_AB R20, R25, R20 ;  /* 0x000000141914723e */ /* 0x000fe200000000ff */
[----:B------:R-:W-:Y:S04]  /*0e70*/  STS [R21+0x9000], R24 ;  /* 0x0090001815007388 */ /* 0x000fe80000000800 */
[----:B------:R-:W-:Y:S04]  /*0e80*/  STS [R21+0x9100], R27 ;  /* 0x0091001b15007388 */ /* 0x000fe80000000800 */
[----:B------:R-:W-:Y:S04]  /*0e90*/  STS [R21+0x8400], R22 ;  /* 0x0084001615007388 */ /* 0x000fe80000000800 */
[----:B------:R-:W-:Y:S04]  /*0ea0*/  STS [R21+0x8500], R23 ;  /* 0x0085001715007388 */ /* 0x000fe80000000800 */
[----:B------:R-:W-:Y:S04]  /*0eb0*/  STS [R21+0x9400], R26 ;  /* 0x0094001a15007388 */ /* 0x000fe80000000800 */
[----:B------:R1:W-:Y:S04]  /*0ec0*/  STS [R21+0x9500], R10 ;  /* 0x0095000a15007388 */ /* 0x0003e80000000800 */
[----:B------:R-:W-:Y:S04]  /*0ed0*/  STS [R21+0xa000], R29 ;  /* 0x00a0001d15007388 */ /* 0x000fe80000000800 */
[----:B------:R-:W-:Y:S01]  /*0ee0*/  STS [R21+0xa100], R18 ;  /* 0x00a1001215007388 */ /* 0x000fe20000000800 */
[----:B-1----:R-:W-:Y:S01]  /*0ef0*/  IADD3 R10, P0, R39, R14, RZ ;  /* 0x0000000e270a7210 */ /* 0x002fe20007f1e0ff */
[----:B0-----:R-:W-:-:S02]  /*0f00*/  IMAD R14, R12, UR9, RZ ;  /* 0x000000090c0e7c24 */ /* 0x001fc4000f8e02ff */
[----:B------:R0:W-:Y:S04]  /*0f10*/  STS [R21+0xb000], R9 ;  /* 0x00b0000915007388 */ /* 0x0001e80000000800 */
[----:B------:R1:W-:Y:S04]  /*0f20*/  STS [R21+0xb100], R11 ;  /* 0x00b1000b15007388 */ /* 0x0003e80000000800 */
[----:B------:R2:W-:Y:S01]  /*0f30*/  STS [R21+0xa400], R17 ;  /* 0x00a4001115007388 */ /* 0x0005e20000000800 */
[----:B0-----:R-:W-:Y:S01]  /*0f40*/  VIADDMNMX R9, R3, -R0, 0x40, PT ;  /* 0x0000004003097446 */ /* 0x001fe20003800900 */
[----:B------:R-:W-:-:S02]  /*0f50*/  VIADD R0, R39, 0x10 ;  /* 0x0000001027007836 */ /* 0x000fc40000000000 */
[----:B------:R2:W-:Y:S01]  /*0f60*/  STS [R21+0xa500], R16 ;  /* 0x00a5001015007388 */ /* 0x0005e20000000800 */
[----:B------:R-:W-:Y:S01]  /*0f70*/  IMAD R3, R13, UR8, R14 ;  /* 0x000000080d037c24 */ /* 0x000fe2000f8e020e */
[----:B-1----:R-:W-:Y:S01]  /*0f80*/  LEA.HI.X.SX32 R11, R39, R15, 0x1, P0 ;  /* 0x0000000f270b7211 */ /* 0x002fe200000f0eff */
[----:B------:R-:W-:Y:S01]  /*0f90*/  IMAD.WIDE.U32 R12, R12, UR8, R42 ;  /* 0x000000080c0c7c25 */ /* 0x000fe2000f8e002a */
[----:B------:R2:W-:Y:S01]  /*0fa0*/  STS [R21+0xb400], R19 ;  /* 0x00b4001315007388 */ /* 0x0005e20000000800 */
[----:B------:R-:W-:Y:S01]  /*0fb0*/  ISETP.GE.AND P0, PT, R42, UR5, PT ;  /* 0x000000052a007c0c */ /* 0x000fe2000bf06270 */
[----:B------:R-:W-:Y:S01]  /*0fc0*/  ULDC.64 UR8, c[0x0][0x260] ;  /* 0x0000980000087ab9 */ /* 0x000fe20000000a00 */
[----:B------:R-:W-:Y:S01]  /*0fd0*/  IMAD.IADD R13, R13, 0x1, R3 ;  /* 0x000000010d0d7824 */ /* 0x000fe200078e0203 */
[----:B------:R2:W-:Y:S01]  /*0fe0*/  STS [R21+0xb500], R20 ;  /* 0x00b5001415007388 */ /* 0x0005e20000000800 */
[----:B------:R-:W-:Y:S01]  /*0ff0*/  BAR.SYNC.DEFER_BLOCKING 0x0 ;  /* 0x0000000000007b1d */ /* 0x000fe20000010000 */
[-C--:B------:R-:W-:Y:S01]  /*1000*/  ISETP.GE.OR P3, PT, R39, R9.reuse, P0 ;  /* 0x000000092700720c */ /* 0x080fe20000766670 */
[----:B------:R-:W-:Y:S01]  /*1010*/  IMAD R37, R37, UR8, RZ ;  /* 0x0000000825257c24 */ /* 0x000fe2000f8e02ff */
[----:B------:R-:W-:Y:S01]  /*1020*/  ISETP.GE.OR P2, PT, R0, R9, P0 ;  /* 0x000000090000720c */ /* 0x000fe20000746670 */
[C---:B------:R-:W-:Y:S01]  /*1030*/  VIADD R0, R39.reuse, 0x20 ;  /* 0x0000002027007836 */ /* 0x040fe20000000000 */
[----:B------:R-:W-:Y:S01]  /*1040*/  IADD3 R39, R39, 0x30, RZ ;  /* 0x0000003027277810 */ /* 0x000fe20007ffe0ff */
[----:B------:R-:W-:-:S02]  /*1050*/  IMAD R37, R38, UR9, R37 ;  /* 0x0000000926257c24 */ /* 0x000fc4000f8e0225 */
[----:B------:R-:W-:Y:S01]  /*1060*/  IMAD.WIDE R2, R2, 0x40, R10 ;  /* 0x0000004002027825 */ /* 0x000fe200078e020a */
[-C--:B------:R-:W-:Y:S02]  /*1070*/  ISETP.GE.OR P1, PT, R0, R9.reuse, P0 ;  /* 0x000000090000720c */ /* 0x080fe40000726670 */
[----:B------:R-:W-:Y:S01]  /*1080*/  ISETP.GE.OR P0, PT, R39, R9, P0 ;  /* 0x000000092700720c */ /* 0x000fe20000706670 */
[----:B------:R-:W-:Y:S01]  /*1090*/  IMAD.WIDE.U32 R38, R38, UR8, R12 ;  /* 0x0000000826267c25 */ /* 0x000fe2000f8e000c */
[----:B------:R-:W-:-:S03]  /*10a0*/  LEA R12, R41, UR4, 0x1 ;  /* 0x00000004290c7c11 */ /* 0x000fc6000f8e08ff */
[----:B------:R-:W-:Y:S01]  /*10b0*/  IMAD.IADD R11, R39, 0x1, R37 ;  /* 0x00000001270b7824 */ /* 0x000fe200078e0225 */
[----:B------:R2:W0:Y:S01]  /*10c0*/  LDS.128 R4, [R8+0x8600] ;  /* 0x0086000008047984 */ /* 0x0004220000000c00 */
[----:B------:R-:W-:Y:S06]  /*10d0*/  @P3 BRA `(.L_x_82) ;  /* 0x00000000002c3947 */ /* 0x000fec0003800000 */
[----:B------:R-:W1:Y:S01]  /*10e0*/  LDS.128 R12, [R12] ;  /* 0x000000000c0c7984 */ /* 0x000e620000000c00 */
[----:B------:R-:W-:Y:S01]  /*10f0*/  ULDC.64 UR4, c[0x0][0x250] ;  /* 0x0000940000047ab9 */ /* 0x000fe20000000a00 */
[----:B------:R-:W-:Y:S02]  /*1100*/  IMAD.MOV.U32 R10, RZ, RZ, R38 ;  /* 0x000000ffff0a7224 */ /* 0x000fe400078e0026 */
[----:B------:R-:W-:Y:S02]  /*1110*/  IMAD R9, R3, UR4, RZ ;  /* 0x0000000403097c24 */ /* 0x000fe4000f8e02ff */
[----:B--2---:R-:W-:-:S04]  /*1120*/  IMAD.WIDE.U32 R16, R2, UR4, R10 ;  /* 0x0000000402107c25 */ /* 0x004fc8000f8e000a */
[----:B------:R-:W-:Y:S01]  /*1130*/  IMAD R9, R2, UR5, R9 ;  /* 0x0000000502097c24 */ /* 0x000fe2000f8e0209 */
[----:B------:R-:W-:Y:S02]  /*1140*/  ULDC.64 UR4, c[0x0][0x238] ;  /* 0x00008e0000047ab9 */ /* 0x000fe40000000a00 */
[----:B------:R-:W-:Y:S01]  /*1150*/  LEA R18, P3, R16, UR4, 0x1 ;  /* 0x0000000410127c11 */ /* 0x000fe2000f8608ff */
[----:B------:R-:W-:-:S05]  /*1160*/  IMAD.IADD R9, R17, 0x1, R9 ;  /* 0x0000000111097824 */ /* 0x000fca00078e0209 */
[----:B------:R-:W-:-:S05]  /*1170*/  LEA.HI.X R19, R16, UR5, R9, 0x1, P3 ;  /* 0x0000000510137c11 */ /* 0x000fca00098f0c09 */
[----:B-1----:R1:W-:Y:S02]  /*1180*/  STG.E.128 desc[UR6][R18.64], R12 ;  /* 0x0000000c12007986 */ /* 0x0023e4000c101d06 */
.L_x_82:
[----:B------:R-:W-:Y:S05]  /*1190*/  BSYNC B0 ;  /* 0x0000000000007941 */ /* 0x000fea0003800000 */
.L_x_81:
[----:B-1----:R1:W3:Y:S01]  /*11a0*/  LDS.128 R12, [R8+0x8200] ;  /* 0x00820000080c7984 */ /* 0x0022e20000000c00 */
[----:B------:R-:W-:Y:S04]  /*11b0*/  BSSY B0, `(.L_x_83) ;  /* 0x000000f000007945 */ /* 0x000fe80003800000 */
[----:B------:R-:W-:Y:S05]  /*11c0*/  @P2 BRA `(.L_x_84) ;  /* 0x0000000000342947 */ /* 0x000fea0003800000 */
[----:B------:R-:W-:Y:S01]  /*11d0*/  IADD3 R9, P2, R2, 0x10, RZ ;  /* 0x0000001002097810 */ /* 0x000fe20007f5e0ff */
[----:B------:R-:W-:Y:S01]  /*11e0*/  ULDC.64 UR4, c[0x0][0x250] ;  /* 0x0000940000047ab9 */ /* 0x000fe20000000a00 */
[----:B--2---:R-:W-:Y:S02]  /*11f0*/  IMAD.MOV.U32 R16, RZ, RZ, R38 ;  /* 0x000000ffff107224 */ /* 0x004fe400078e0026 */
        /* <DEDUP_REMOVED lines=10> */
.L_x_84:
[----:B------:R-:W-:Y:S05]  /*12a0*/  BSYNC B0 ;  /* 0x0000000000007941 */ /* 0x000fea0003800000 */
.L_x_83:
[----:B---34-:R3:W4:Y:S01]  /*12b0*/  LDS.128 R12, [R8+0x8400] ;  /* 0x00840000080c7984 */ /* 0x0187220000000c00 */
[----:B------:R-:W-:Y:S04]  /*12c0*/  BSSY B0, `(.L_x_85) ;  /* 0x000000f000007945 */ /* 0x000fe80003800000 */
[----:B------:R-:W-:Y:S05]  /*12d0*/  @P1 BRA `(.L_x_86) ;  /* 0x0000000000341947 */ /* 0x000fea0003800000 */
[----:B--2---:R-:W-:Y:S01]  /*12e0*/  IADD3 R17, P1, R2, 0x20, RZ ;  /* 0x0000002002117810 */ /* 0x004fe20007f3e0ff */
[----:B------:R-:W-:Y:S01]  /*12f0*/  ULDC.64 UR4, c[0x0][0x250] ;  /* 0x0000940000047ab9 */ /* 0x000fe20000000a00 */
[----:B-1-3--:R-:W-:Y:S02]  /*1300*/  IMAD.MOV.U32 R8, RZ, RZ, R38 ;  /* 0x000000ffff087224 */ /* 0x00afe400078e0026 */
        /* <DEDUP_REMOVED lines=9> */
[----:B----4-:R1:W-:Y:S02]  /*13a0*/  STG.E.128 desc[UR6][R16.64], R12 ;  /* 0x0000000c10007986 */ /* 0x0103e4000c101d06 */
.L_x_86:
[----:B------:R-:W-:Y:S05]  /*13b0*/  BSYNC B0 ;  /* 0x0000000000007941 */ /* 0x000fea0003800000 */
.L_x_85:
[----:B------:R-:W-:Y:S05]  /*13c0*/  @P0 EXIT ;  /* 0x000000000000094d */ /* 0x000fea0003800000 */
[----:B------:R-:W-:Y:S01]  /*13d0*/  IADD3 R9, P0, R2, 0x30, RZ ;  /* 0x0000003002097810 */ /* 0x000fe20007f1e0ff */
[----:B------:R-:W-:-:S04]  /*13e0*/  ULDC.64 UR4, c[0x0][0x250] ;  /* 0x0000940000047ab9 */ /* 0x000fc80000000a00 */
[----:B------:R-:W-:Y:S02]  /*13f0*/  IMAD.X R2, RZ, RZ, R3, P0 ;  /* 0x000000ffff027224 */ /* 0x000fe400000e0603 */
[----:B------:R-:W-:Y:S02]  /*1400*/  IMAD.MOV.U32 R3, RZ, RZ, R11 ;  /* 0x000000ffff037224 */ /* 0x000fe400078e000b */
[----:B------:R-:W-:Y:S02]  /*1410*/  IMAD R0, R2, UR4, RZ ;  /* 0x0000000402007c24 */ /* 0x000fe4000f8e02ff */
[----:B------:R-:W-:-:S04]  /*1420*/  IMAD.MOV.U32 R2, RZ, RZ, R38 ;  /* 0x000000ffff027224 */ /* 0x000fc800078e0026 */
[----:B------:R-:W-:-:S04]  /*1430*/  IMAD.WIDE.U32 R2, R9, UR4, R2 ;  /* 0x0000000409027c25 */ /* 0x000fc8000f8e0002 */
[----:B------:R-:W-:Y:S01]  /*1440*/  IMAD R9, R9, UR5, R0 ;  /* 0x0000000509097c24 */ /* 0x000fe2000f8e0200 */
[----:B------:R-:W-:Y:S02]  /*1450*/  ULDC.64 UR4, c[0x0][0x238] ;  /* 0x00008e0000047ab9 */ /* 0x000fe40000000a00 */
[----:B-123--:R-:W-:Y:S01]  /*1460*/  LEA R8, P0, R2, UR4, 0x1 ;  /* 0x0000000402087c11 */ /* 0x00efe2000f8008ff */
[----:B------:R-:W-:-:S05]  /*1470*/  IMAD.IADD R3, R3, 0x1, R9 ;  /* 0x0000000103037824 */ /* 0x000fca00078e0209 */
[----:B------:R-:W-:-:S05]  /*1480*/  LEA.HI.X R9, R2, UR5, R3, 0x1, P0 ;  /* 0x0000000502097c11 */ /* 0x000fca00080f0c03 */
[----:B0-----:R-:W-:Y:S01]  /*1490*/  STG.E.128 desc[UR6][R8.64], R4 ;  /* 0x0000000408007986 */ /* 0x001fe2000c101d06 */
[----:B------:R-:W-:Y:S05]  /*14a0*/  EXIT ;  /* 0x000000000000794d */ /* 0x000fea0003800000 */
.L_x_87:
        /* <DEDUP_REMOVED lines=13> */
.L_x_147:


//--------------------- .text._ZN7cutlass13device_kernelIN5flash19enable_sm80_to_sm89INS1_16FlashAttnBwdSm80INS1_25CollectiveMainloopBwdSm80ILi2ELi2EN4cute5tupleIJNS5_1CILi64EEENS7_ILi128EEES9_EEENS_6half_tEfNS_4arch4Sm80ELb1ELb0ELb0ELb1ELb1ELb0ELb0ELb0ELi2ELi2ELi2ELi2ELb0EEENS1_24CollectiveEpilogueBwdGQAISA_fSD_Li256ELb1ELb1EEENS1_25SingleTileBwdLPTSchedulerILb1ELi128ELb1EEEEEEEEEvNT_6ParamsE --------------------------
	.section	.text._ZN7cutlass13device_kernelIN5flash19enable_sm80_to_sm89INS1_16FlashAttnBwdSm80INS1_25CollectiveMainloopBwdSm80ILi2ELi2EN4cute5tupleIJNS5_1CILi64EEENS7_ILi128EEES9_EEENS_6half_tEfNS_4arch4Sm80ELb1ELb0ELb0ELb1ELb1ELb0ELb0ELb0ELi2ELi2ELi2ELi2ELb0EEENS1_24CollectiveEpilogueBwdGQAISA_fSD_Li256ELb1ELb1EEENS1_25SingleTileBwdLPTSchedulerILb1ELi128ELb1EEEEEEEEEvNT_6ParamsE,"ax",@progbits
	.align	128
.text._ZN7cutlass13device_kernelIN5flash19enable_sm80_to_sm89INS1_16FlashAttnBwdSm80INS1_25CollectiveMainloopBwdSm80ILi2ELi2EN4cute5tupleIJNS5_1CILi64EEENS7_ILi128EEES9_EEENS_6half_tEfNS_4arch4Sm80ELb1ELb0ELb0ELb1ELb1ELb0ELb0ELb0ELi2ELi2ELi2ELi2ELb0EEENS1_24CollectiveEpilogueBwdGQAISA_fSD_Li256ELb1ELb1EEENS1_25SingleTileBwdLPTSchedulerILb1ELi128ELb1EEEEEEEEEvNT_6ParamsE:
        .type           _ZN7cutlass13device_kernelIN5flash19enable_sm80_to_sm89INS1_16FlashAttnBwdSm80INS1_25CollectiveMainloopBwdSm80ILi2ELi2EN4cute5tupleIJNS5_1CILi64EEENS7_ILi128EEES9_EEENS_6half_tEfNS_4arch4Sm80ELb1ELb0ELb0ELb1ELb1ELb0ELb0ELb0ELi2ELi2ELi2ELi2ELb0EEENS1_24CollectiveEpilogueBwdGQAISA_fSD_Li256ELb1ELb1EEENS1_25SingleTileBwdLPTSchedulerILb1ELi128ELb1EEEEEEEEEvNT_6ParamsE,@function
        .size           _ZN7cutlass13device_kernelIN5flash19enable_sm80_to_sm89INS1_16FlashAttnBwdSm80INS1_25CollectiveMainloopBwdSm80ILi2ELi2EN4cute5tupleIJNS5_1CILi64EEENS7_ILi128EEES9_EEENS_6half_tEfNS_4arch4Sm80ELb1ELb0ELb0ELb1ELb1ELb0ELb0ELb0ELi2ELi2ELi2ELi2ELb0EEENS1_24CollectiveEpilogueBwdGQAISA_fSD_Li256ELb1ELb1EEENS1_25SingleTileBwdLPTSchedulerILb1ELi128ELb1EEEEEEEEEvNT_6ParamsE,(.L_x_148 - _ZN7cutlass13device_kernelIN5flash19enable_sm80_to_sm89INS1_16FlashAttnBwdSm80INS1_25CollectiveMainloopBwdSm80ILi2ELi2EN4cute5tupleIJNS5_1CILi64EEENS7_ILi128EEES9_EEENS_6half_tEfNS_4arch4Sm80ELb1ELb0ELb0ELb1ELb1ELb0ELb0ELb0ELi2ELi2ELi2ELi2ELb0EEENS1_24CollectiveEpilogueBwdGQAISA_fSD_Li256ELb1ELb1EEENS1_25SingleTileBwdLPTSchedulerILb1ELi128ELb1EEEEEEEEEvNT_6ParamsE)
        .other          _ZN7cutlass13device_kernelIN5flash19enable_sm80_to_sm89INS1_16FlashAttnBwdSm80INS1_25CollectiveMainloopBwdSm80ILi2ELi2EN4cute5tupleIJNS5_1CILi64EEENS7_ILi128EEES9_EEENS_6half_tEfNS_4arch4Sm80ELb1ELb0ELb0ELb1ELb1ELb0ELb0ELb0ELi2ELi2ELi2ELi2ELb0EEENS1_24CollectiveEpilogueBwdGQAISA_fSD_Li256ELb1ELb1EEENS1_25SingleTileBwdLPTSchedulerILb1ELi128ELb1EEEEEEEEEvNT_6ParamsE,@"STO_CUDA_ENTRY STV_DEFAULT"
_ZN7cutlass13device_kernelIN5flash19enable_sm80_to_sm89INS1_16FlashAttnBwdSm80INS1_25CollectiveMainloopBwdSm80ILi2ELi2EN4cute5tupleIJNS5_1CILi64EEENS7_ILi128EEES9_EEENS_6half_tEfNS_4arch4Sm80ELb1ELb0ELb0ELb1ELb1ELb0ELb0ELb0ELi2ELi2ELi2ELi2ELb0EEENS1_24CollectiveEpilogueBwdGQAISA_fSD_Li256ELb1ELb1EEENS1_25SingleTileBwdLPTSchedulerILb1ELi128ELb1EEEEEEEEEvNT_6ParamsE:
[----:B------:R-:W-:Y:S01]  /*0000*/  LDC R1, c[0x0][0x28] ;  /* 0x00000a00ff017b82 */ /* 0x000fe20000000800 */
[----:B------:R-:W-:Y:S05]  /*0010*/  EXIT ;  /* 0x000000000000794d */ /* 0x000fea0003800000 */
.L_x_88:
        /* <DEDUP_REMOVED lines=14> */
.L_x_148:


//--------------------- .text._ZN7cutlass13device_kernelIN5flash22FlashAttnBwdPreprocessIN4cute5tupleIJNS3_1CILi64EEENS5_ILi128EEEEEENS_6half_tEfNS_4arch4Sm80ELb1ELb1EEEEEvNT_6ParamsE --------------------------
	.section	.text._ZN7cutlass13device_kernelIN5flash22FlashAttnBwdPreprocessIN4cute5tupleIJNS3_1CILi64EEENS5_ILi128EEEEEENS_6half_tEfNS_4arch4Sm80ELb1ELb1EEEEEvNT_6ParamsE,"ax",@progbits
	.align	128
.text._ZN7cutlass13device_kernelIN5flash22FlashAttnBwdPreprocessIN4cute5tupleIJNS3_1CILi64EEENS5_ILi128EEEEEENS_6half_tEfNS_4arch4Sm80ELb1ELb1EEEEEvNT_6ParamsE:
        .type           _ZN7cutlass13device_kernelIN5flash22FlashAttnBwdPreprocessIN4cute5tupleIJNS3_1CILi64EEENS5_ILi128EEEEEENS_6half_tEfNS_4arch4Sm80ELb1ELb1EEEEEvNT_6ParamsE,@function
        .size           _ZN7cutlass13device_kernelIN5flash22FlashAttnBwdPreprocessIN4cute5tupleIJNS3_1CILi64EEENS5_ILi128EEEEEENS_6half_tEfNS_4arch4Sm80ELb1ELb1EEEEEvNT_6ParamsE,(.L_x_149 - _ZN7cutlass13device_kernelIN5flash22FlashAttnBwdPreprocessIN4cute5tupleIJNS3_1CILi64EEENS5_ILi128EEEEEENS_6half_tEfNS_4arch4Sm80ELb1ELb1EEEEEvNT_6ParamsE)
        .other          _ZN7cutlass13device_kernelIN5flash22FlashAttnBwdPreprocessIN4cute5tupleIJNS3_1CILi64EEENS5_ILi128EEEEEENS_6half_tEfNS_4arch4Sm80ELb1ELb1EEEEEvNT_6ParamsE,@"STO_CUDA_ENTRY STV_DEFAULT"
_ZN7cutlass13device_kernelIN5flash22FlashAttnBwdPreprocessIN4cute5tupleIJNS3_1CILi64EEENS5_ILi128EEEEEENS_6half_tEfNS_4arch4Sm80ELb1ELb1EEEEEvNT_6ParamsE:
[----:B------:R-:W-:Y:S08]  /*0000*/  LDC R1, c[0x0][0x28] ;  /* 0x00000a00ff017b82 */ /* 0x000ff00000000800 */
[----:B------:R-:W0:Y:S01]  /*0010*/  LDC.64 R2, c[0x0][0x2f8] ;  /* 0x0000be00ff027b82 */ /* 0x000e220000000a00 */
[----:B------:R-:W1:Y:S01]  /*0020*/  S2R R0, SR_CTAID.Z ;  /* 0x0000000000007919 */ /* 0x000e620000002700 */
[----:B------:R-:W-:-:S06]  /*0030*/  ULDC.64 UR4, c[0x0][0x208] ;  /* 0x0000820000047ab9 */ /* 0x000fcc0000000a00 */
[----:B------:R-:W2:Y:S08]  /*0040*/  LDC.64 R4, c[0x0][0x2f0] ;  /* 0x0000bc00ff047b82 */ /* 0x000eb00000000a00 */
[----:B------:R-:W1:Y:S01]  /*0050*/  LDC.64 R6, c[0x0][0x2f0] ;  /* 0x0000bc00ff067b82 */ /* 0x000e620000000a00 */
[----:B0-----:R-:W-:-:S04]  /*0060*/  ISETP.NE.U32.AND P1, PT, R2, RZ, PT ;  /* 0x000000ff0200720c */ /* 0x001fc80003f25070 */
[----:B------:R-:W-:Y:S02]  /*0070*/  ISETP.NE.AND.EX P1, PT, R3, RZ, PT, P1 ;  /* 0x000000ff0300720c */ /* 0x000fe40003f25310 */
[----:B--2---:R-:W-:-:S04]  /*0080*/  ISETP.NE.U32.AND P0, PT, R4, RZ, PT ;  /* 0x000000ff0400720c */ /* 0x004fc80003f05070 */
[----:B------:R-:W-:Y:S01]  /*0090*/  ISETP.NE.AND.EX P0, PT, R5, RZ, PT, P0 ;  /* 0x000000ff0500720c */ /* 0x000fe20003f05300 */
[----:B------:R-:W-:Y:S01]  /*00a0*/  ULDC UR6, c[0x0][0x218] ;  /* 0x0000860000067ab9 */ /* 0x000fe20000000800 */
[----:B------:R-:W-:Y:S01]  /*00b0*/  ISETP.NE.U32.AND P2, PT, R4, RZ, PT ;  /* 0x000000ff0400720c */ /* 0x000fe20003f45070 */
[----:B-1----:R-:W-:-:S04]  /*00c0*/  IMAD.WIDE R6, R0, 0x4, R6 ;  /* 0x0000000400067825 */ /* 0x002fc800078e0206 */
[----:B------:R-:W0:Y:S01]  /*00d0*/  @P1 LDC.64 R8, c[0x0][0x2f8] ;  /* 0x0000be00ff081b82 */ /* 0x000e220000000a00 */
[----:B------:R-:W-:-:S05]  /*00e0*/  MOV R4, UR6 ;  /* 0x0000000600047c02 */ /* 0x000fca0008000f00 */
[----:B------:R1:W5:Y:S01]  /*00f0*/  @P0 LDG.E R48, desc[UR4][R6.64] ;  /* 0x0000000406300981 */ /* 0x000362000c1e1900 */
[----:B------:R-:W-:Y:S01]  /*0100*/  ISETP.NE.AND.EX P2, PT, R5, RZ, PT, P2 ;  /* 0x000000ff0500720c */ /* 0x000fe20003f45320 */
[----:B------:R-:W2:Y:S01]  /*0110*/  S2R R2, SR_CTAID.X ;  /* 0x0000000000027919 */ /* 0x000ea20000002500 */
[----:B------:R-:W3:Y:S01]  /*0120*/  S2R R3, SR_TID.X ;  /* 0x0000000000037919 */ /* 0x000ee20000002100 */
[----:B0-----:R-:W-:-:S05]  /*0130*/  @P1 IMAD.WIDE R8, R0, 0x4, R8 ;  /* 0x0000000400081825 */ /* 0x001fca00078e0208 */
[----:B------:R1:W5:Y:S01]  /*0140*/  @P1 LDG.E R4, desc[UR4][R8.64] ;  /* 0x0000000408041981 */ /* 0x000362000c1e1900 */
[----:B--2---:R-:W-:Y:S01]  /*0150*/  SHF.L.U32 R5, R2, 0x6, RZ ;  /* 0x0000000602057819 */ /* 0x004fe200000006ff */
[----:B---3--:R-:W-:Y:S06]  /*0160*/  @P1 BRA `(.L_x_89) ;  /* 0x0000000000101947 */ /* 0x008fec0003800000 */
[----:B------:R-:W-:Y:S05]  /*0170*/  @!P0 BRA `(.L_x_89) ;  /* 0x00000000000c8947 */ /* 0x000fea0003800000 */
[----:B-1----:R-:W2:Y:S04]  /*0180*/  LDG.E R9, desc[UR4][R6.64] ;  /* 0x0000000406097981 */ /* 0x002ea8000c1e1900 */
[----:B-----5:R-:W2:Y:S02]  /*0190*/  LDG.E R4, desc[UR4][R6.64+0x4] ;  /* 0x0000040406047981 */ /* 0x020ea4000c1e1900 */
[----:B--2---:R-:W-:-:S07]  /*01a0*/  IADD3 R4, -R9, R4, RZ ;  /* 0x0000000409047210 */ /* 0x004fce0007ffe1ff */
.L_x_89:
[----:B-----5:R-:W-:-:S13]  /*01b0*/  ISETP.LE.AND P1, PT, R4, R5, PT ;  /* 0x000000050400720c */ /* 0x020fda0003f23270 */
[----:B------:R-:W-:Y:S05]  /*01c0*/  @P2 EXIT P1 ;  /* 0x000000000000294d */ /* 0x000fea0000800000 */
[----:B------:R-:W0:Y:S01]  /*01d0*/  S2UR UR6, SR_CTAID.Y ;  /* 0x00000000000679c3 */ /* 0x000e220000002600 */
[----:B------:R-:W-:Y:S01]  /*01e0*/  ISETP.GT.AND P1, PT, R3, 0x3f, PT ;  /* 0x0000003f0300780c */ /* 0x000fe20003f24270 */
[----:B------:R-:W-:Y:S01]  /*01f0*/  BSSY B0, `(.L_x_90) ;  /* 0x0000026000007945 */ /* 0x000fe20003800000 */
[----:B------:R-:W-:Y:S02]  /*0200*/  IADD3 R47, -R5, R4, RZ ;  /* 0x00000004052f7210 */ /* 0x000fe40007ffe1ff */
[----:B------:R-:W-:Y:S02]  /*0210*/  CS2R R14, SRZ ;  /* 0x00000000000e7805 */ /* 0x000fe4000001ff00 */
[----:B-1----:R-:W-:Y:S02]  /*0220*/  SHF.R.S32.HI R6, RZ, 0x1f, R3 ;  /* 0x0000001fff067819 */ /* 0x002fe40000011403 */
[----:B------:R-:W-:Y:S01]  /*0230*/  ISETP.GE.OR P4, PT, R3, R47, P1 ;  /* 0x0000002f0300720c */ /* 0x000fe20000f86670 */
[----:B------:R-:W1:Y:S01]  /*0240*/  LDC.64 R10, c[0x0][0x230] ;  /* 0x00008c00ff0a7b82 */ /* 0x000e620000000a00 */
[----:B------:R-:W-:-:S02]  /*0250*/  LEA.HI R7, R6, R3, RZ, 0x4 ;  /* 0x0000000306077211 */ /* 0x000fc400078f20ff */
[----:B------:R-:W-:Y:S02]  /*0260*/  SHF.R.S32.HI R41, RZ, 0x1f, R0 ;  /* 0x0000001fff297819 */ /* 0x000fe40000011400 */
[----:B------:R-:W-:Y:S02]  /*0270*/  LOP3.LUT R8, R7, 0xfffffff0, RZ, 0xc0, !PT ;  /* 0xfffffff007087812 */ /* 0x000fe400078ec0ff */
[----:B------:R-:W-:Y:S02]  /*0280*/  SHF.R.S32.HI R6, RZ, 0x4, R7 ;  /* 0x00000004ff067819 */ /* 0x000fe40000011407 */
[----:B------:R-:W-:Y:S02]  /*0290*/  IADD3 R45, -R8, R3, RZ ;  /* 0x00000003082d7210 */ /* 0x000fe40007ffe1ff */
[----:B------:R-:W-:Y:S02]  /*02a0*/  @P0 SHF.R.S32.HI R15, RZ, 0x1f, R48 ;  /* 0x0000001fff0f0819 */ /* 0x000fe40000011430 */
[----:B------:R-:W-:-:S02]  /*02b0*/  @P0 MOV R14, R48 ;  /* 0x00000030000e0202 */ /* 0x000fc40000000f00 */
[----:B------:R-:W-:Y:S01]  /*02c0*/  ISETP.GE.AND P3, PT, R6, R47, PT ;  /* 0x0000002f0600720c */ /* 0x000fe20003f66270 */
[----:B0-----:R-:W-:Y:S01]  /*02d0*/  USHF.R.S32.HI UR7, URZ, 0x1f, UR6 ;  /* 0x0000001f3f077899 */ /* 0x001fe20008011406 */
[----:B------:R-:W-:Y:S02]  /*02e0*/  SEL R7, R0, RZ, !P2 ;  /* 0x000000ff00077207 */ /* 0x000fe40005000000 */
[----:B------:R-:W-:Y:S02]  /*02f0*/  MOV R40, 0x7f800000 ;  /* 0x7f80000000287802 */ /* 0x000fe40000000f00 */
[----:B------:R-:W-:Y:S02]  /*0300*/  SHF.L.U32 R8, R45, 0x3, RZ ;  /* 0x000000032d087819 */ /* 0x000fe400000006ff */
[----:B------:R-:W-:Y:S01]  /*0310*/  SEL R41, R41, RZ, !P2 ;  /* 0x000000ff29297207 */ /* 0x000fe20005000000 */
[----:B------:R-:W-:Y:S06]  /*0320*/  @P4 BRA `(.L_x_91) ;  /* 0x0000000000484947 */ /* 0x000fec0003800000 */
[----:B------:R-:W0:Y:S01]  /*0330*/  LDC.64 R18, c[0x0][0x290] ;  /* 0x0000a400ff127b82 */ /* 0x000e220000000a00 */
[----:B------:R-:W-:Y:S01]  /*0340*/  SHF.R.S32.HI R13, RZ, 0x1f, R5 ;  /* 0x0000001fff0d7819 */ /* 0x000fe20000011405 */
[----:B------:R-:W-:Y:S01]  /*0350*/  ULDC.64 UR8, c[0x0][0x298] ;  /* 0x0000a60000087ab9 */ /* 0x000fe20000000a00 */
[--C-:B------:R-:W-:Y:S02]  /*0360*/  SHF.R.S32.HI R16, RZ, 0x1f, R3.reuse ;  /* 0x0000001fff107819 */ /* 0x100fe40000011403 */
[----:B------:R-:W-:-:S04]  /*0370*/  IADD3 R12, P2, P4, R14, R5, R3 ;  /* 0x000000050e0c7210 */ /* 0x000fc80007c5e003 */
[----:B------:R-:W-:Y:S01]  /*0380*/  IADD3.X R13, R15, R13, R16, P2, P4 ;  /* 0x0000000d0f0d7210 */ /* 0x000fe200017e8410 */
[C---:B0-----:R-:W-:Y:S02]  /*0390*/  IMAD R16, R18.reuse, UR7, RZ ;  /* 0x0000000712107c24 */ /* 0x041fe4000f8e02ff */
[----:B------:R-:W-:-:S04]  /*03a0*/  IMAD.WIDE.U32 R12, R18, UR6, R12 ;  /* 0x00000006120c7c25 */ /* 0x000fc8000f8e000c */
[----:B------:R-:W-:Y:S02]  /*03b0*/  IMAD R17, R19, UR6, R16 ;  /* 0x0000000613117c24 */ /* 0x000fe4000f8e0210 */
[----:B------:R-:W-:-:S03]  /*03c0*/  IMAD R16, R41, UR8, RZ ;  /* 0x0000000829107c24 */ /* 0x000fc6000f8e02ff */
[----:B------:R-:W-:Y:S01]  /*03d0*/  IADD3 R13, R13, R17, RZ ;  /* 0x000000110d0d7210 */ /* 0x000fe20007ffe0ff */
[C---:B------:R-:W-:Y:S02]  /*03e0*/  IMAD R17, R7.reuse, UR9, R16 ;  /* 0x0000000907117c24 */ /* 0x040fe4000f8e0210 */
[----:B------:R-:W-:Y:S01]  /*03f0*/  IMAD.WIDE.U32 R12, R7, UR8, R12 ;  /* 0x00000008070c7c25 */ /* 0x000fe2000f8e000c */
[----:B------:R-:W-:-:S04]  /*0400*/  ULDC.64 UR8, c[0x0][0x288] ;  /* 0x0000a20000087ab9 */ /* 0x000fc80000000a00 */
[----:B------:R-:W-:Y:S02]  /*0410*/  IADD3 R13, R13, R17, RZ ;  /* 0x000000110d0d7210 */ /* 0x000fe40007ffe0ff */
[----:B------:R-:W-:-:S04]  /*0420*/  LEA R16, P2, R12, UR8, 0x2 ;  /* 0x000000080c107c11 */ /* 0x000fc8000f8410ff */
[----:B------:R-:W-:-:S05]  /*0430*/  LEA.HI.X R17, R12, UR9, R13, 0x2, P2 ;  /* 0x000000090c117c11 */ /* 0x000fca00090f140d */
[----:B------:R0:W5:Y:S04]  /*0440*/  LDG.E R40, desc[UR4][R16.64] ;  /* 0x0000000410287981 */ /* 0x000168000c1e1900 */
.L_x_91:
[----:B------:R-:W-:Y:S05]  /*0450*/  BSYNC B0 ;  /* 0x0000000000007941 */ /* 0x000fea0003800000 */
.L_x_90:
[----:B------:R-:W-:Y:S01]  /*0460*/  ULDC UR8, c[0x0][0x21c] ;  /* 0x0000870000087ab9 */ /* 0x000fe20000000800 */
[----:B0-----:R-:W0:Y:S01]  /*0470*/  LDC.64 R16, c[0x0][0x250] ;  /* 0x00009400ff107b82 */ /* 0x001e220000000a00 */
[----:B------:R-:W-:Y:S02]  /*0480*/  ISETP.LT.AND P6, PT, R8, UR8, !P3 ;  /* 0x0000000808007c0c */ /* 0x000fe4000dfc1270 */
[----:B------:R-:W-:Y:S02]  /*0490*/  SHF.R.S32.HI R42, RZ, 0x1f, R6 ;  /* 0x0000001fff2a7819 */ /* 0x000fe40000011406 */
[----:B------:R-:W-:Y:S01]  /*04a0*/  IADD3 R36, P2, R6, R14, RZ ;  /* 0x0000000e06247210 */ /* 0x000fe20007f5e0ff */
[----:B-1----:R-:W-:Y:S01]  /*04b0*/  IMAD R14, R10, UR7, RZ ;  /* 0x000000070a0e7c24 */ /* 0x002fe2000f8e02ff */
[----:B------:R-:W-:Y:S02]  /*04c0*/  SHF.R.S32.HI R9, RZ, 0x1f, R8 ;  /* 0x0000001fff097819 */ /* 0x000fe40000011408 */
[----:B------:R-:W-:Y:S01]  /*04d0*/  IADD3.X R37, R42, R15, RZ, P2, !PT ;  /* 0x0000000f2a257210 */ /* 0x000fe200017fe4ff */
[----:B------:R-:W-:Y:S01]  /*04e0*/  IMAD R11, R11, UR6, R14 ;  /* 0x000000060b0b7c24 */ /* 0x000fe2000f8e020e */
[----:B------:R-:W-:Y:S01]  /*04f0*/  ISETP.GE.AND P2, PT, R8, UR8, PT ;  /* 0x0000000808007c0c */ /* 0x000fe2000bf46270 */
[----:B------:R-:W-:Y:S01]  /*0500*/  IMAD.WIDE.U32 R14, R10, UR6, R8 ;  /* 0x000000060a0e7c25 */ /* 0x000fe2000f8e0008 */
[----:B------:R-:W-:Y:S01]  /*0510*/  IADD3 R44, R6, 0x10, RZ ;  /* 0x00000010062c7810 */ /* 0x000fe20007ffe0ff */
[----:B------:R-:W1:Y:S01]  /*0520*/  @P6 LDC.64 R12, c[0x0][0x228] ;  /* 0x00008a00ff0c6b82 */ /* 0x000e620000000a00 */
[----:B------:R-:W-:Y:S01]  /*0530*/  ULDC.64 UR8, c[0x0][0x238] ;  /* 0x00008e0000087ab9 */ /* 0x000fe20000000a00 */
[----:B------:R-:W-:Y:S01]  /*0540*/  IMAD.WIDE R36, R2, 0x40, R36 ;  /* 0x0000004002247825 */ /* 0x000fe200078e0224 */
[----:B------:R-:W-:-:S02]  /*0550*/  ISETP.LT.AND P4, PT, R44, R47, !P2 ;  /* 0x0000002f2c00720c */ /* 0x000fc40005781270 */
[----:B------:R-:W-:Y:S01]  /*0560*/  IADD3 R15, R15, R11, RZ ;  /* 0x0000000b0f0f7210 */ /* 0x000fe20007ffe0ff */
[----:B------:R-:W-:Y:S01]  /*0570*/  IMAD R18, R41, UR8, RZ ;  /* 0x0000000829127c24 */ /* 0x000fe2000f8e02ff */
[----:B------:R-:W-:Y:S01]  /*0580*/  IADD3 R43, R6, 0x20, RZ ;  /* 0x00000020062b7810 */ /* 0x000fe20007ffe0ff */
[----:B------:R-:W2:Y:S02]  /*0590*/  @P6 LDC.64 R20, c[0x0][0x210] ;  /* 0x00008400ff146b82 */ /* 0x000ea40000000a00 */
[C---:B------:R-:W-:Y:S02]  /*05a0*/  IMAD R19, R7.reuse, UR9, R18 ;  /* 0x0000000907137c24 */ /* 0x040fe4000f8e0212 */
[C---:B0-----:R-:W-:Y:S02]  /*05b0*/  IMAD R22, R16.reuse, UR7, RZ ;  /* 0x0000000710167c24 */ /* 0x041fe4000f8e02ff */
[----:B------:R-:W-:Y:S01]  /*05c0*/  IMAD.WIDE.U32 R38, R7, UR8, R14 ;  /* 0x0000000807267c25 */ /* 0x000fe2000f8e000e */
[----:B------:R-:W-:Y:S01]  /*05d0*/  ULDC.64 UR8, c[0x0][0x258] ;  /* 0x0000960000087ab9 */ /* 0x000fe20000000a00 */
[----:B------:R-:W0:Y:S02]  /*05e0*/  @P6 LDC.64 R10, c[0x0][0x248] ;  /* 0x00009200ff0a6b82 */ /* 0x000e240000000a00 */
[----:B------:R-:W-:Y:S01]  /*05f0*/  IMAD R17, R17, UR6, R22 ;  /* 0x0000000611117c24 */ /* 0x000fe2000f8e0216 */
[----:B------:R-:W-:Y:S01]  /*0600*/  IADD3 R39, R39, R19, RZ ;  /* 0x0000001327277210 */ /* 0x000fe20007ffe0ff */
[----:B------:R-:W-:Y:S01]  /*0610*/  IMAD.WIDE.U32 R8, R16, UR6, R8 ;  /* 0x0000000610087c25 */ /* 0x000fe2000f8e0008 */
[----:B------:R-:W-:-:S02]  /*0620*/  @P4 MOV R24, R38 ;  /* 0x0000002600184202 */ /* 0x000fc40000000f00 */
[----:B------:R-:W-:Y:S01]  /*0630*/  @P4 MOV R25, R39 ;  /* 0x0000002700194202 */ /* 0x000fe20000000f00 */
[-C--:B-1----:R-:W-:Y:S01]  /*0640*/  @P6 IMAD R18, R37, R12.reuse, RZ ;  /* 0x0000000c25126224 */ /* 0x082fe200078e02ff */
[----:B------:R-:W1:Y:S01]  /*0650*/  @P6 LDC.64 R22, c[0x0][0x240] ;  /* 0x00009000ff166b82 */ /* 0x000e620000000a00 */
[----:B------:R-:W-:Y:S01]  /*0660*/  IADD3 R9, R9, R17, RZ ;  /* 0x0000001109097210 */ /* 0x000fe20007ffe0ff */
[----:B------:R-:W-:Y:S02]  /*0670*/  IMAD R14, R41, UR8, RZ ;  /* 0x00000008290e7c24 */ /* 0x000fe4000f8e02ff */
[C---:B------:R-:W-:Y:S02]  /*0680*/  @P6 IMAD R15, R36.reuse, R13, R18 ;  /* 0x0000000d240f6224 */ /* 0x040fe400078e0212 */
[----:B------:R-:W-:Y:S02]  /*0690*/  @P6 IMAD.WIDE.U32 R12, R36, R12, R38 ;  /* 0x0000000c240c6225 */ /* 0x000fe400078e0026 */
[----:B------:R-:W3:Y:S02]  /*06a0*/  @P4 LDC.64 R18, c[0x0][0x228] ;  /* 0x00008a00ff124b82 */ /* 0x000ee40000000a00 */
[C---:B------:R-:W-:Y:S01]  /*06b0*/  IMAD R53, R7.reuse, UR9, R14 ;  /* 0x0000000907357c24 */ /* 0x040fe2000f8e020e */
[----:B--2---:R-:W-:Y:S01]  /*06c0*/  @P6 LEA R20, P5, R12, R20, 0x1 ;  /* 0x000000140c146211 */ /* 0x004fe200078a08ff */
[----:B------:R-:W-:Y:S01]  /*06d0*/  IMAD.WIDE.U32 R58, R7, UR8, R8 ;  /* 0x00000008073a7c25 */ /* 0x000fe2000f8e0008 */
[----:B------:R-:W-:-:S02]  /*06e0*/  @P6 IADD3 R8, R13, R15, RZ ;  /* 0x0000000f0d086210 */ /* 0x000fc40007ffe0ff */
[----:B------:R-:W-:Y:S01]  /*06f0*/  CS2R R14, SRZ ;  /* 0x00000000000e7805 */ /* 0x000fe2000001ff00 */
[----:B------:R-:W2:Y:S01]  /*0700*/  @P4 LDC.64 R60, c[0x0][0x210] ;  /* 0x00008400ff3c4b82 */ /* 0x000ea20000000a00 */
[----:B0-----:R-:W-:Y:S01]  /*0710*/  @P6 IMAD R9, R37, R10, RZ ;  /* 0x0000000a25096224 */ /* 0x001fe200078e02ff */
[----:B------:R-:W-:Y:S02]  /*0720*/  IADD3 R53, R59, R53, RZ ;  /* 0x000000353b357210 */ /* 0x000fe40007ffe0ff */
[----:B------:R-:W-:Y:S01]  /*0730*/  @P6 LEA.HI.X R21, R12, R21, R8, 0x1, P5 ;  /* 0x000000150c156211 */ /* 0x000fe200028f0c08 */
[C---:B------:R-:W-:Y:S01]  /*0740*/  @P6 IMAD R13, R36.reuse, R11, R9 ;  /* 0x0000000b240d6224 */ /* 0x040fe200078e0209 */
[----:B------:R-:W-:Y:S02]  /*0750*/  @P6 MOV R52, R58 ;  /* 0x0000003a00346202 */ /* 0x000fe40000000f00 */
[C---:B------:R-:W-:Y:S01]  /*0760*/  @P4 IADD3 R27, P5, R36.reuse, 0x10, RZ ;  /* 0x00000010241b4810 */ /* 0x040fe20007fbe0ff */
[----:B------:R-:W0:Y:S02]  /*0770*/  @P4 LDC.64 R16, c[0x0][0x248] ;  /* 0x00009200ff104b82 */ /* 0x000e240000000a00 */
[----:B------:R-:W-:Y:S01]  /*0780*/  @P6 IMAD.WIDE.U32 R10, R36, R10, R52 ;  /* 0x0000000a240a6225 */ /* 0x000fe200078e0034 */
[----:B------:R-:W-:-:S04]  /*0790*/  @P4 IADD3.X R9, RZ, R37, RZ, P5, !PT ;  /* 0x00000025ff094210 */ /* 0x000fc80002ffe4ff */
[----:B------:R-:W-:Y:S01]  /*07a0*/  @P6 IADD3 R8, R11, R13, RZ ;  /* 0x0000000d0b086210 */ /* 0x000fe20007ffe0ff */
[----:B---3--:R-:W-:Y:S01]  /*07b0*/  @P4 IMAD R12, R9, R18, RZ ;  /* 0x00000012090c4224 */ /* 0x008fe200078e02ff */
[C---:B-1----:R-:W-:Y:S01]  /*07c0*/  @P6 LEA R22, P5, R10.reuse, R22, 0x1 ;  /* 0x000000160a166211 */ /* 0x042fe200078a08ff */
[----:B------:R-:W1:Y:S02]  /*07d0*/  @P4 LDC.64 R32, c[0x0][0x240] ;  /* 0x00009000ff204b82 */ /* 0x000e640000000a00 */
[----:B------:R-:W-:Y:S01]  /*07e0*/  @P4 IMAD R29, R27, R19, R12 ;  /* 0x000000131b1d4224 */ /* 0x000fe200078e020c */
[----:B------:R-:W-:Y:S02]  /*07f0*/  @P6 LEA.HI.X R23, R10, R23, R8, 0x1, P5 ;  /* 0x000000170a176211 */ /* 0x000fe400028f0c08 */
[----:B------:R-:W-:Y:S02]  /*0800*/  CS2R R8, SRZ ;  /* 0x0000000000087805 */ /* 0x000fe4000001ff00 */
[----:B------:R-:W-:-:S02]  /*0810*/  CS2R R10, SRZ ;  /* 0x00000000000a7805 */ /* 0x000fc4000001ff00 */
[----:B------:R-:W-:Y:S01]  /*0820*/  CS2R R12, SRZ ;  /* 0x00000000000c7805 */ /* 0x000fe2000001ff00 */
[----:B------:R-:W-:Y:S01]  /*0830*/  @P4 IMAD.WIDE.U32 R18, R27, R18, R24 ;  /* 0x000000121b124225 */ /* 0x000fe200078e0018 */
[----:B------:R-:W-:Y:S02]  /*0840*/  ISETP.LT.AND P5, PT, R43, R47, !P2 ;  /* 0x0000002f2b00720c */ /* 0x000fe400057a1270 */
[----:B------:R-:W-:Y:S01]  /*0850*/  IADD3 R46, R6, 0x30, RZ ;  /* 0x00000030062e7810 */ /* 0x000fe20007ffe0ff */
[----:B------:R3:W4:Y:S01]  /*0860*/  @P6 LDG.E.128 R8, desc[UR4][R20.64] ;  /* 0x0000000414086981 */ /* 0x000722000c1e1d00 */
[----:B------:R-:W-:-:S03]  /*0870*/  @P4 IADD3 R19, R19, R29, RZ ;  /* 0x0000001d13134210 */ /* 0x000fc60007ffe0ff */
[----:B------:R0:W4:Y:S01]  /*0880*/  @P6 LDG.E.128 R12, desc[UR4][R22.64] ;  /* 0x00000004160c6981 */ /* 0x000122000c1e1d00 */
[----:B--2---:R-:W-:Y:S02]  /*0890*/  @P4 LEA R60, P6, R18, R60, 0x1 ;  /* 0x0000003c123c4211 */ /* 0x004fe400078c08ff */
[----:B------:R-:W-:Y:S02]  /*08a0*/  ISETP.LT.AND P2, PT, R46, R47, !P2 ;  /* 0x0000002f2e00720c */ /* 0x000fe40005741270 */
[----:B------:R-:W-:Y:S01]  /*08b0*/  @P4 LEA.HI.X R61, R18, R61, R19, 0x1, P6 ;  /* 0x0000003d123d4211 */ /* 0x000fe200030f0c13 */
[----:B------:R-:W2:Y:S01]  /*08c0*/  @P5 LDC.64 R56, c[0x0][0x228] ;  /* 0x00008a00ff385b82 */ /* 0x000ea20000000a00 */
[----:B------:R-:W-:Y:S02]  /*08d0*/  @P4 IADD3 R27, P6, R36, 0x10, RZ ;  /* 0x00000010241b4810 */ /* 0x000fe40007fde0ff */
[----:B---3--:R-:W-:Y:S02]  /*08e0*/  @P4 MOV R20, R58 ;  /* 0x0000003a00144202 */ /* 0x008fe40000000f00 */
[----:B------:R-:W-:-:S02]  /*08f0*/  @P4 IADD3.X R19, RZ, R37, RZ, P6, !PT ;  /* 0x00000025ff134210 */ /* 0x000fc400037fe4ff */
[----:B------:R-:W-:Y:S01]  /*0900*/  @P4 MOV R21, R53 ;  /* 0x0000003500154202 */ /* 0x000fe20000000f00 */
[----:B------:R-:W3:Y:S01]  /*0910*/  @P5 LDC.64 R50, c[0x0][0x248] ;  /* 0x00009200ff325b82 */ /* 0x000ee20000000a00 */
[----:B------:R-:W-:Y:S01]  /*0920*/  @P5 MOV R54, R38 ;  /* 0x0000002600365202 */ /* 0x000fe20000000f00 */
[-C--:B0-----:R-:W-:Y:S01]  /*0930*/  @P4 IMAD R18, R19, R16.reuse, RZ ;  /* 0x0000001013124224 */ /* 0x081fe200078e02ff */
[C---:B------:R-:W-:Y:S02]  /*0940*/  @P5 IADD3 R19, P6, R36.reuse, 0x20, RZ ;  /* 0x0000002024135810 */ /* 0x040fe40007fde0ff */
[----:B------:R-:W-:Y:S01]  /*0950*/  @P5 MOV R55, R39 ;  /* 0x0000002700375202 */ /* 0x000fe20000000f00 */
[C---:B------:R-:W-:Y:S01]  /*0960*/  @P4 IMAD R25, R27.reuse, R17, R18 ;  /* 0x000000111b194224 */ /* 0x040fe200078e0212 */
[----:B------:R-:W-:Y:S01]  /*0970*/  @P5 IADD3.X R23, RZ, R37, RZ, P6, !PT ;  /* 0x00000025ff175210 */ /* 0x000fe200037fe4ff */
[----:B------:R-:W0:Y:S01]  /*0980*/  @P2 LDC.64 R34, c[0x0][0x228] ;  /* 0x00008a00ff222b82 */ /* 0x000e220000000a00 */
[----:B------:R-:W-:Y:S01]  /*0990*/  @P5 IADD3 R18, P6, R36, 0x20, RZ ;  /* 0x0000002024125810 */ /* 0x000fe20007fde0ff */
[----:B------:R-:W-:-:S03]  /*09a0*/  @P4 IMAD.WIDE.U32 R16, R27, R16, R20 ;  /* 0x000000101b104225 */ /* 0x000fc600078e0014 */
[----:B------:R-:W-:Y:S02]  /*09b0*/  @P5 IADD3.X R49, RZ, R37, RZ, P6, !PT ;  /* 0x00000025ff315210 */ /* 0x000fe400037fe4ff */
[----:B------:R-:W-:Y:S01]  /*09c0*/  @P4 IADD3 R17, R17, R25, RZ ;  /* 0x0000001911114210 */ /* 0x000fe20007ffe0ff */
[----:B------:R-:W0:Y:S01]  /*09d0*/  @P5 LDC.64 R30, c[0x0][0x210] ;  /* 0x00008400ff1e5b82 */ /* 0x000e220000000a00 */
[C---:B-1----:R-:W-:Y:S01]  /*09e0*/  @P4 LEA R32, P6, R16.reuse, R32, 0x1 ;  /* 0x0000002010204211 */ /* 0x042fe200078c08ff */
[-C--:B--2---:R-:W-:Y:S01]  /*09f0*/  @P5 IMAD R20, R23, R56.reuse, RZ ;  /* 0x0000003817145224 */ /* 0x084fe200078e02ff */
[----:B------:R-:W-:Y:S01]  /*0a00*/  CS2R R22, SRZ ;  /* 0x0000000000167805 */ /* 0x000fe2000001ff00 */
[C---:B------:R-:W-:Y:S01]  /*0a10*/  @P5 IMAD.WIDE.U32 R54, R19.reuse, R56, R54 ;  /* 0x0000003813365225 */ /* 0x040fe200078e0036 */
[----:B------:R-:W-:Y:S02]  /*0a20*/  @P4 LEA.HI.X R33, R16, R33, R17, 0x1, P6 ;  /* 0x0000002110214211 */ /* 0x000fe400030f0c11 */
[----:B------:R-:W-:Y:S01]  /*0a30*/  @P2 IADD3 R52, P6, R36, 0x30, RZ ;  /* 0x0000003024342810 */ /* 0x000fe20007fde0ff */
[----:B------:R-:W1:Y:S01]  /*0a40*/  @P2 LDC.64 R24, c[0x0][0x248] ;  /* 0x00009200ff182b82 */ /* 0x000e620000000a00 */
[----:B------:R-:W-:Y:S01]  /*0a50*/  @P5 IMAD R57, R19, R57, R20 ;  /* 0x0000003913395224 */ /* 0x000fe200078e0214 */
[----:B------:R-:W-:Y:S01]  /*0a60*/  @P5 MOV R16, R58 ;  /* 0x0000003a00105202 */ /* 0x000fe20000000f00 */
[----:B---3--:R-:W-:Y:S01]  /*0a70*/  @P5 IMAD R49, R49, R50, RZ ;  /* 0x0000003231315224 */ /* 0x008fe200078e02ff */
[----:B------:R-:W-:-:S02]  /*0a80*/  @P2 IADD3.X R21, RZ, R37, RZ, P6, !PT ;  /* 0x00000025ff152210 */ /* 0x000fc400037fe4ff */
[----:B------:R-:W-:Y:S01]  /*0a90*/  @P5 MOV R17, R53 ;  /* 0x0000003500115202 */ /* 0x000fe20000000f00 */
[C---:B------:R-:W-:Y:S01]  /*0aa0*/  @P5 IMAD R49, R18.reuse, R51, R49 ;  /* 0x0000003312315224 */ /* 0x040fe200078e0231 */
[----:B------:R-:W2:Y:S01]  /*0ab0*/  @P2 LDC.64 R28, c[0x0][0x210] ;  /* 0x00008400ff1c2b82 */ /* 0x000ea20000000a00 */
[----:B0-----:R-:W-:Y:S01]  /*0ac0*/  @P2 IMAD R56, R21, R34, RZ ;  /* 0x0000002215382224 */ /* 0x001fe200078e02ff */
[----:B------:R-:W-:Y:S01]  /*0ad0*/  CS2R R20, SRZ ;  /* 0x0000000000147805 */ /* 0x000fe2000001ff00 */
[----:B------:R-:W-:Y:S01]  /*0ae0*/  @P5 IMAD.WIDE.U32 R50, R18, R50, R16 ;  /* 0x0000003212325225 */ /* 0x000fe200078e0010 */
[----:B------:R-:W-:Y:S02]  /*0af0*/  CS2R R16, SRZ ;  /* 0x0000000000107805 */ /* 0x000fe4000001ff00 */
[----:B------:R-:W-:Y:S01]  /*0b00*/  CS2R R18, SRZ ;  /* 0x0000000000127805 */ /* 0x000fe2000001ff00 */
[----:B------:R-:W-:Y:S01]  /*0b10*/  @P2 IMAD R35, R52, R35, R56 ;  /* 0x0000002334232224 */ /* 0x000fe200078e0238 */
[----:B------:R-:W0:Y:S01]  /*0b20*/  @P5 LDC.64 R26, c[0x0][0x240] ;  /* 0x00009000ff1a5b82 */ /* 0x000e220000000a00 */
[----:B------:R3:W4:Y:S01]  /*0b30*/  @P4 LDG.E.128 R20, desc[UR4][R32.64] ;  /* 0x0000000420144981 */ /* 0x000722000c1e1d00 */
[----:B------:R-:W-:-:S03]  /*0b40*/  @P2 IADD3 R56, P6, R36, 0x30, RZ ;  /* 0x0000003024382810 */ /* 0x000fc60007fde0ff */
[----:B------:R-:W4:Y:S03]  /*0b50*/  @P4 LDG.E.128 R16, desc[UR4][R60.64] ;  /* 0x000000043c104981 */ /* 0x000f26000c1e1d00 */
[----:B---3--:R-:W3:Y:S01]  /*0b60*/  @P2 LDC.64 R32, c[0x0][0x240] ;  /* 0x00009000ff202b82 */ /* 0x008ee20000000a00 */
[----:B------:R-:W-:Y:S02]  /*0b70*/  @P5 LEA R36, P4, R54, R30, 0x1 ;  /* 0x0000001e36245211 */ /* 0x000fe400078808ff */
[----:B------:R-:W-:Y:S01]  /*0b80*/  @P2 IADD3.X R30, RZ, R37, RZ, P6, !PT ;  /* 0x00000025ff1e2210 */ /* 0x000fe200037fe4ff */
[----:B------:R-:W-:Y:S01]  /*0b90*/  @P2 IMAD.WIDE.U32 R38, R52, R34, R38 ;  /* 0x0000002234262225 */ /* 0x000fe200078e0026 */
[----:B------:R-:W-:Y:S02]  /*0ba0*/  @P5 IADD3 R55, R55, R57, RZ ;  /* 0x0000003937375210 */ /* 0x000fe40007ffe0ff */
[----:B------:R-:W-:Y:S01]  /*0bb0*/  @P2 MOV R59, R53 ;  /* 0x00000035003b2202 */ /* 0x000fe20000000f00 */
[----:B-1----:R-:W-:Y:S01]  /*0bc0*/  @P2 IMAD R30, R30, R24, RZ ;  /* 0x000000181e1e2224 */ /* 0x002fe200078e02ff */
[----:B------:R-:W-:-:S02]  /*0bd0*/  @P5 LEA.HI.X R37, R54, R31, R55, 0x1, P4 ;  /* 0x0000001f36255211 */ /* 0x000fc400020f0c37 */
[----:B------:R-:W-:Y:S01]  /*0be0*/  @P2 IADD3 R35, R39, R35, RZ ;  /* 0x0000002327232210 */ /* 0x000fe20007ffe0ff */
[----:B------:R-:W-:Y:S01]  /*0bf0*/  @P2 IMAD R31, R56, R25, R30 ;  /* 0x00000019381f2224 */ /* 0x000fe200078e021e */
[----:B--2---:R-:W-:Y:S01]  /*0c00*/  @P2 LEA R52, P4, R38, R28, 0x1 ;  /* 0x0000001c26342211 */ /* 0x004fe200078808ff */
[----:B------:R-:W-:Y:S01]  /*0c10*/  @P2 IMAD.WIDE.U32 R58, R56, R24, R58 ;  /* 0x00000018383a2225 */ /* 0x000fe200078e003a */
[----:B------:R-:W-:Y:S02]  /*0c20*/  @P5 IADD3 R49, R51, R49, RZ ;  /* 0x0000003133315210 */ /* 0x000fe40007ffe0ff */
[----:B0-----:R-:W-:Y:S02]  /*0c30*/  @P5 LEA R34, P6, R50, R26, 0x1 ;  /* 0x0000001a32225211 */ /* 0x001fe400078c08ff */
[----:B------:R-:W-:Y:S02]  /*0c40*/  @P2 LEA.HI.X R53, R38, R29, R35, 0x1, P4 ;  /* 0x0000001d26352211 */ /* 0x000fe400020f0c23 */
[----:B------:R-:W-:-:S02]  /*0c50*/  CS2R R24, SRZ ;  /* 0x0000000000187805 */ /* 0x000fc4000001ff00 */
[----:B------:R-:W-:Y:S02]  /*0c60*/  @P5 LEA.HI.X R35, R50, R27, R49, 0x1, P6 ;  /* 0x0000001b32235211 */ /* 0x000fe400030f0c31 */
[----:B------:R-:W-:Y:S02]  /*0c70*/  CS2R R26, SRZ ;  /* 0x00000000001a7805 */ /* 0x000fe4000001ff00 */
[----:B------:R-:W-:Y:S02]  /*0c80*/  @P2 IADD3 R38, R59, R31, RZ ;  /* 0x0000001f3b262210 */ /* 0x000fe40007ffe0ff */
[----:B------:R-:W-:Y:S02]  /*0c90*/  CS2R R28, SRZ ;  /* 0x00000000001c7805 */ /* 0x000fe4000001ff00 */
[----:B------:R-:W-:Y:S02]  /*0ca0*/  CS2R R30, SRZ ;  /* 0x00000000001e7805 */ /* 0x000fe4000001ff00 */
[C---:B---3--:R-:W-:Y:S01]  /*0cb0*/  @P2 LEA R50, P4, R58.reuse, R32, 0x1 ;  /* 0x000000203a322211 */ /* 0x048fe200078808ff */
[----:B------:R0:W2:Y:S03]  /*0cc0*/  @P5 LDG.E.128 R24, desc[UR4][R36.64] ;  /* 0x0000000424185981 */ /* 0x0000a6000c1e1d00 */
[----:B------:R-:W-:-:S02]  /*0cd0*/  @P2 LEA.HI.X R51, R58, R33, R38, 0x1, P4 ;  /* 0x000000213a332211 */ /* 0x000fc400020f0c26 */
[----:B------:R-:W-:Y:S01]  /*0ce0*/  CS2R R32, SRZ ;  /* 0x0000000000207805 */ /* 0x000fe2000001ff00 */
[----:B------:R1:W3:Y:S01]  /*0cf0*/  @P5 LDG.E.128 R28, desc[UR4][R34.64] ;  /* 0x00000004221c5981 */ /* 0x0002e2000c1e1d00 */
[----:B------:R-:W-:Y:S02]  /*0d00*/  CS2R R38, SRZ ;  /* 0x0000000000267805 */ /* 0x000fe4000001ff00 */
[----:B0-----:R-:W-:Y:S02]  /*0d10*/  CS2R R36, SRZ ;  /* 0x0000000000247805 */ /* 0x001fe4000001ff00 */
[----:B-1----:R-:W-:-:S04]  /*0d20*/  CS2R R34, SRZ ;  /* 0x0000000000227805 */ /* 0x002fc8000001ff00 */
[----:B------:R0:W3:Y:S04]  /*0d30*/  @P2 LDG.E.128 R36, desc[UR4][R50.64] ;  /* 0x0000000432242981 */ /* 0x0000e8000c1e1d00 */
[----:B------:R1:W3:Y:S01]  /*0d40*/  @P2 LDG.E.128 R32, desc[UR4][R52.64] ;  /* 0x0000000434202981 */ /* 0x0002e2000c1e1d00 */
[----:B------:R-:W-:Y:S02]  /*0d50*/  ISETP.NE.AND P5, PT, R45, RZ, PT ;  /* 0x000000ff2d00720c */ /* 0x000fe40003fa5270 */
[----:B------:R-:W-:Y:S01]  /*0d60*/  @P0 LEA R48, R0, R48, 0x6 ;  /* 0x0000003000300211 */ /* 0x000fe200078e30ff */
[----:B------:R-:W-:Y:S01]  /*0d70*/  BSSY B0, `(.L_x_92) ;  /* 0x00000a3000007945 */ /* 0x000fe20003800000 */
[----:B------:R-:W-:Y:S01]  /*0d80*/  ISETP.GE.AND P4, PT, R44, R47, PT ;  /* 0x0000002f2c00720c */ /* 0x000fe20003f86270 */
[----:B----4-:R-:W-:-:S02]  /*0d90*/  HADD2.F32 R49, -RZ, R8.H0_H0 ;  /* 0x20000008ff317230 */ /* 0x010fc40000004100 */
[----:B------:R-:W-:Y:S02]  /*0da0*/  HADD2.F32 R8, -RZ, R8.H1_H1 ;  /* 0x30000008ff087230 */ /* 0x000fe40000004100 */
[----:B------:R-:W-:Y:S02]  /*0db0*/  HADD2.F32 R59, -RZ, R12.H1_H1 ;  /* 0x3000000cff3b7230 */ /* 0x000fe40000004100 */
[--C-:B------:R-:W-:Y:S02]  /*0dc0*/  HADD2.F32 R54, -RZ, R9.reuse.H0_H0 ;  /* 0x20000009ff367230 */ /* 0x100fe40000004100 */
[----:B------:R-:W-:Y:S02]  /*0dd0*/  HADD2.F32 R55, -RZ, R9.H1_H1 ;  /* 0x30000009ff377230 */ /* 0x000fe40000004100 */
[----:B------:R-:W-:Y:S01]  /*0de0*/  FMUL.FTZ R8, R8, R59 ;  /* 0x0000003b08087220 */ /* 0x000fe20000410000 */
[--C-:B------:R-:W-:Y:S02]  /*0df0*/  HADD2.F32 R9, -RZ, R10.reuse.H0_H0 ;  /* 0x2000000aff097230 */ /* 0x100fe40000004100 */
[----:B------:R-:W-:-:S02]  /*0e00*/  HADD2.F32 R57, -RZ, R10.H1_H1 ;  /* 0x3000000aff397230 */ /* 0x000fc40000004100 */
[----:B------:R-:W-:Y:S02]  /*0e10*/  HADD2.F32 R58, -RZ, R12.H0_H0 ;  /* 0x2000000cff3a7230 */ /* 0x000fe40000004100 */
[--C-:B0-----:R-:W-:Y:S02]  /*0e20*/  HADD2.F32 R51, -RZ, R13.reuse.H0_H0 ;  /* 0x2000000dff337230 */ /* 0x101fe40000004100 */
[----:B------:R-:W-:Y:S02]  /*0e30*/  HADD2.F32 R50, -RZ, R13.H1_H1 ;  /* 0x3000000dff327230 */ /* 0x000fe40000004100 */
[--C-:B------:R-:W-:Y:S02]  /*0e40*/  HADD2.F32 R13, -RZ, R15.reuse.H0_H0 ;  /* 0x2000000fff0d7230 */ /* 0x100fe40000004100 */
[----:B------:R-:W-:Y:S02]  /*0e50*/  HADD2.F32 R10, -RZ, R15.H1_H1 ;  /* 0x3000000fff0a7230 */ /* 0x000fe40000004100 */
[----:B------:R-:W-:-:S02]  /*0e60*/  HADD2.F32 R12, -RZ, R14.H0_H0 ;  /* 0x2000000eff0c7230 */ /* 0x000fc40000004100 */
[----:B------:R-:W-:Y:S02]  /*0e70*/  HADD2.F32 R14, -RZ, R14.H1_H1 ;  /* 0x3000000eff0e7230 */ /* 0x000fe40000004100 */
[----:B-1----:R-:W-:Y:S02]  /*0e80*/  HADD2.F32 R52, -RZ, R20.H1_H1 ;  /* 0x30000014ff347230 */ /* 0x002fe40000004100 */
[--C-:B------:R-:W-:Y:S02]  /*0e90*/  HADD2.F32 R53, -RZ, R16.reuse.H1_H1 ;  /* 0x30000010ff357230 */ /* 0x100fe40000004100 */
[----:B------:R-:W-:Y:S02]  /*0ea0*/  HADD2.F32 R16, -RZ, R16.H0_H0 ;  /* 0x20000010ff107230 */ /* 0x000fe40000004100 */
[----:B------:R-:W-:Y:S02]  /*0eb0*/  HADD2.F32 R15, -RZ, R20.H0_H0 ;  /* 0x20000014ff0f7230 */ /* 0x000fe40000004100 */
[----:B------:R-:W-:Y:S01]  /*0ec0*/  FMUL.FTZ R59, R53, R52 ;  /* 0x00000034353b7220 */ /* 0x000fe20000410000 */
[----:B------:R-:W-:Y:S01]  /*0ed0*/  FFMA.FTZ R53, R49, R58, R8 ;  /* 0x0000003a31357223 */ /* 0x000fe20000010008 */
[----:B------:R-:W-:-:S02]  /*0ee0*/  HADD2.F32 R8, -RZ, R17.H0_H0 ;  /* 0x20000011ff087230 */ /* 0x000fc40000004100 */
[----:B------:R-:W-:Y:S02]  /*0ef0*/  HADD2.F32 R49, -RZ, R21.H0_H0 ;  /* 0x20000015ff317230 */ /* 0x000fe40000004100 */
[----:B------:R-:W-:Y:S01]  /*0f00*/  FFMA.FTZ R15, R16, R15, R59 ;  /* 0x0000000f100f7223 */ /* 0x000fe2000001003b */
[----:B------:R-:W-:Y:S02]  /*0f10*/  HADD2.F32 R17, -RZ, R17.H1_H1 ;  /* 0x30000011ff117230 */ /* 0x000fe40000004100 */
[----:B------:R-:W-:Y:S02]  /*0f20*/  HADD2.F32 R16, -RZ, R21.H1_H1 ;  /* 0x30000015ff107230 */ /* 0x000fe40000004100 */
[----:B------:R-:W-:Y:S01]  /*0f30*/  FFMA.FTZ R20, R8, R49, R15 ;  /* 0x0000003108147223 */ /* 0x000fe2000001000f */
[----:B------:R-:W-:Y:S01]  /*0f40*/  FFMA.FTZ R54, R54, R51, R53 ;  /* 0x0000003336367223 */ /* 0x000fe20000010035 */
[----:B------:R-:W-:Y:S02]  /*0f50*/  HADD2.F32 R8, -RZ, R18.H0_H0 ;  /* 0x20000012ff087230 */ /* 0x000fe40000004100 */
[----:B------:R-:W-:-:S02]  /*0f60*/  HADD2.F32 R15, -RZ, R22.H0_H0 ;  /* 0x20000016ff0f7230 */ /* 0x000fc40000004100 */
[----:B------:R-:W-:Y:S01]  /*0f70*/  FFMA.FTZ R17, R17, R16, R20 ;  /* 0x0000001011117223 */ /* 0x000fe20000010014 */
[----:B------:R-:W-:-:S03]  /*0f80*/  FFMA.FTZ R50, R55, R50, R54 ;  /* 0x0000003237327223 */ /* 0x000fc60000010036 */
[----:B------:R-:W-:Y:S01]  /*0f90*/  FFMA.FTZ R17, R8, R15, R17 ;  /* 0x0000000f08117223 */ /* 0x000fe20000010011 */
[----:B------:R-:W-:Y:S01]  /*0fa0*/  FFMA.FTZ R12, R9, R12, R50 ;  /* 0x0000000c090c7223 */ /* 0x000fe20000010032 */
[--C-:B------:R-:W-:Y:S02]  /*0fb0*/  HADD2.F32 R15, -RZ, R23.reuse.H0_H0 ;  /* 0x20000017ff0f7230 */ /* 0x100fe40000004100 */
[----:B------:R-:W-:Y:S02]  /*0fc0*/  HADD2.F32 R8, -RZ, R23.H1_H1 ;  /* 0x30000017ff087230 */ /* 0x000fe40000004100 */
[----:B------:R-:W-:Y:S02]  /*0fd0*/  HADD2.F32 R9, -RZ, R22.H1_H1 ;  /* 0x30000016ff097230 */ /* 0x000fe40000004100 */
[----:B------:R-:W-:Y:S02]  /*0fe0*/  HADD2.F32 R18, -RZ, R18.H1_H1 ;  /* 0x30000012ff127230 */ /* 0x000fe40000004100 */
[----:B--2---:R-:W-:-:S02]  /*0ff0*/  HADD2.F32 R21, -RZ, R24.H0_H0 ;  /* 0x20000018ff157230 */ /* 0x004fc40000004100 */
[----:B------:R-:W-:Y:S02]  /*1000*/  HADD2.F32 R24, -RZ, R24.H1_H1 ;  /* 0x30000018ff187230 */ /* 0x000fe40000004100 */
[--C-:B---3--:R-:W-:Y:S02]  /*1010*/  HADD2.F32 R50, -RZ, R28.reuse.H0_H0 ;  /* 0x2000001cff327230 */ /* 0x108fe40000004100 */
[----:B------:R-:W-:Y:S02]  /*1020*/  HADD2.F32 R23, -RZ, R28.H1_H1 ;  /* 0x3000001cff177230 */ /* 0x000fe40000004100 */
[--C-:B------:R-:W-:Y:S02]  /*1030*/  HADD2.F32 R28, -RZ, R29.reuse.H0_H0 ;  /* 0x2000001dff1c7230 */ /* 0x100fe40000004100 */
[----:B------:R-:W-:Y:S02]  /*1040*/  HADD2.F32 R20, -RZ, R29.H1_H1 ;  /* 0x3000001dff147230 */ /* 0x000fe40000004100 */
[----:B------:R-:W-:Y:S01]  /*1050*/  FMUL.FTZ R24, R24, R23 ;  /* 0x0000001718187220 */ /* 0x000fe20000410000 */
[----:B------:R-:W-:-:S02]  /*1060*/  HADD2.F32 R29, -RZ, R36.H1_H1 ;  /* 0x30000024ff1d7230 */ /* 0x000fc40000004100 */
[--C-:B------:R-:W-:Y:S02]  /*1070*/  HADD2.F32 R22, -RZ, R32.reuse.H1_H1 ;  /* 0x30000020ff167230 */ /* 0x100fe40000004100 */
[----:B------:R-:W-:Y:S01]  /*1080*/  FFMA.FTZ R9, R18, R9, R17 ;  /* 0x0000000912097223 */ /* 0x000fe20000010011 */
[----:B------:R-:W-:Y:S02]  /*1090*/  HADD2.F32 R32, -RZ, R32.H0_H0 ;  /* 0x20000020ff207230 */ /* 0x000fe40000004100 */
[----:B------:R-:W-:Y:S02]  /*10a0*/  HADD2.F32 R23, -RZ, R36.H0_H0 ;  /* 0x20000024ff177230 */ /* 0x000fe40000004100 */
[----:B------:R-:W-:Y:S01]  /*10b0*/  FMUL.FTZ R29, R22, R29 ;  /* 0x0000001d161d7220 */ /* 0x000fe20000410000 */
[----:B------:R-:W-:Y:S02]  /*10c0*/  HADD2.F32 R17, -RZ, R25.H0_H0 ;  /* 0x20000019ff117230 */ /* 0x000fe40000004100 */
[----:B------:R-:W-:Y:S01]  /*10d0*/  FFMA.FTZ R24, R21, R50, R24 ;  /* 0x0000003215187223 */ /* 0x000fe20000010018 */
[----:B------:R-:W-:-:S02]  /*10e0*/  HADD2.F32 R56, -RZ, R11.H0_H0 ;  /* 0x2000000bff387230 */ /* 0x000fc40000004100 */
[----:B------:R-:W-:Y:S01]  /*10f0*/  FFMA.FTZ R57, R57, R14, R12 ;  /* 0x0000000e39397223 */ /* 0x000fe2000001000c */
[----:B------:R-:W-:Y:S02]  /*1100*/  HADD2.F32 R21, -RZ, R33.H0_H0 ;  /* 0x20000021ff157230 */ /* 0x000fe40000004100 */
[----:B------:R-:W-:Y:S01]  /*1110*/  FFMA.FTZ R32, R32, R23, R29 ;  /* 0x0000001720207223 */ /* 0x000fe2000001001d */
[----:B------:R-:W-:Y:S02]  /*1120*/  HADD2.F32 R22, -RZ, R37.H0_H0 ;  /* 0x20000025ff167230 */ /* 0x000fe40000004100 */
[----:B------:R-:W-:Y:S01]  /*1130*/  FFMA.FTZ R28, R17, R28, R24 ;  /* 0x0000001c111c7223 */ /* 0x000fe20000010018 */
[----:B------:R-:W-:Y:S02]  /*1140*/  HADD2.F32 R25, -RZ, R25.H1_H1 ;  /* 0x30000019ff197230 */ /* 0x000fe40000004100 */
[----:B------:R-:W-:Y:S01]  /*1150*/  FFMA.FTZ R56, R56, R13, R57 ;  /* 0x0000000d38387223 */ /* 0x000fe20000010039 */
[----:B------:R-:W-:-:S02]  /*1160*/  HADD2.F32 R12, -RZ, R19.H0_H0 ;  /* 0x20000013ff0c7230 */ /* 0x000fc40000004100 */
[----:B------:R-:W-:Y:S01]  /*1170*/  FFMA.FTZ R22, R21, R22, R32 ;  /* 0x0000001615167223 */ /* 0x000fe20000010020 */
[----:B------:R-:W-:Y:S02]  /*1180*/  HADD2.F32 R33, -RZ, R33.H1_H1 ;  /* 0x30000021ff217230 */ /* 0x000fe40000004100 */
[----:B------:R-:W-:Y:S02]  /*1190*/  HADD2.F32 R24, -RZ, R37.H1_H1 ;  /* 0x30000025ff187230 */ /* 0x000fe40000004100 */
[----:B------:R-:W-:Y:S01]  /*11a0*/  FFMA.FTZ R28, R25, R20, R28 ;  /* 0x00000014191c7223 */ /* 0x000fe2000001001c */
[----:B------:R-:W-:Y:S02]  /*11b0*/  HADD2.F32 R13, -RZ, R26.H0_H0 ;  /* 0x2000001aff0d7230 */ /* 0x000fe40000004100 */
[----:B------:R-:W-:Y:S02]  /*11c0*/  HADD2.F32 R18, -RZ, R30.H0_H0 ;  /* 0x2000001eff127230 */ /* 0x000fe40000004100 */
[----:B------:R-:W-:Y:S01]  /*11d0*/  FFMA.FTZ R12, R12, R15, R9 ;  /* 0x0000000f0c0c7223 */ /* 0x000fe20000010009 */
[----:B------:R-:W-:-:S02]  /*11e0*/  HADD2.F32 R17, -RZ, R34.H0_H0 ;  /* 0x20000022ff117230 */ /* 0x000fc40000004100 */
[----:B------:R-:W-:Y:S01]  /*11f0*/  FFMA.FTZ R22, R33, R24, R22 ;  /* 0x0000001821167223 */ /* 0x000fe20000010016 */
[----:B------:R-:W-:Y:S02]  /*1200*/  HADD2.F32 R20, -RZ, R38.H0_H0 ;  /* 0x20000026ff147230 */ /* 0x000fe40000004100 */
[----:B------:R-:W-:Y:S01]  /*1210*/  FFMA.FTZ R13, R13, R18, R28 ;  /* 0x000000120d0d7223 */ /* 0x000fe2000001001c */
[----:B------:R-:W-:Y:S02]  /*1220*/  HADD2.F32 R26, -RZ, R26.H1_H1 ;  /* 0x3000001aff1a7230 */ /* 0x000fe40000004100 */
[----:B------:R-:W-:Y:S02]  /*1230*/  HADD2.F32 R15, -RZ, R30.H1_H1 ;  /* 0x3000001eff0f7230 */ /* 0x000fe40000004100 */
[----:B------:R-:W-:Y:S01]  /*1240*/  FFMA.FTZ R17, R17, R20, R22 ;  /* 0x0000001411117223 */ /* 0x000fe20000010016 */
[----:B------:R-:W-:Y:S02]  /*1250*/  HADD2.F32 R34, -RZ, R34.H1_H1 ;  /* 0x30000022ff227230 */ /* 0x000fe40000004100 */
        /* <DEDUP_REMOVED lines=13> */
[----:B------:R-:W-:Y:S02]  /*1330*/  HADD2.F32 R35, -RZ, R35.H1_H1 ;  /* 0x30000023ff237230 */ /* 0x000fe40000004100 */
[----:B------:R-:W-:Y:S02]  /*1340*/  HADD2.F32 R16, -RZ, R39.H1_H1 ;  /* 0x30000027ff107230 */ /* 0x000fe40000004100 */
[----:B------:R-:W-:Y:S01]  /*1350*/  FFMA.FTZ R10, R11, R10, R56 ;  /* 0x0000000a0b0a7223 */ /* 0x000fe20000010038 */
[----:B------:R-:W-:Y:S01]  /*1360*/  FFMA.FTZ R12, R19, R8, R12 ;  /* 0x00000008130c7223 */ /* 0x000fe2000001000c */
[----:B------:R-:W-:Y:S01]  /*1370*/  FFMA.FTZ R26, R27, R14, R26 ;  /* 0x0000000e1b1a7223 */ /* 0x000fe2000001001a */
[----:B------:R-:W-:-:S02]  /*1380*/  FFMA.FTZ R18, R35, R16, R18 ;  /* 0x0000001023127223 */ /* 0x000fc40000010012 */
        /* <DEDUP_REMOVED lines=27> */
[----:B------:R-:W3:Y:S04]  /*1540*/  SHFL.BFLY PT, R18, R17, 0x1, 0x1f ;  /* 0x0c201f0011127f89 */ /* 0x000ee800000e0000 */
[----:B------:R-:W4:Y:S01]  /*1550*/  SHFL.BFLY PT, R22, R19, 0x1, 0x1f ;  /* 0x0c201f0013167f89 */ /* 0x000f2200000e0000 */
[----:B------:R-:W-:Y:S01]  /*1560*/  @P0 SHF.R.S32.HI R11, RZ, 0x1f, R48 ;  /* 0x0000001fff0b0819 */ /* 0x000fe20000011430 */
[----:B------:R-:W-:-:S03]  /*1570*/  HFMA2.MMA R10, -RZ, RZ, 0, 0 ;  /* 0x00000000ff0a7435 */ /* 0x000fc600000001ff */
[----:B------:R-:W-:Y:S02]  /*1580*/  @P0 LEA.HI R11, R11, R48, RZ, 0x6 ;  /* 0x000000300b0b0211 */ /* 0x000fe400078f30ff */
[-C--:B------:R-:W-:Y:S02]  /*1590*/  ISETP.GE.AND P2, PT, R43, R47.reuse, PT ;  /* 0x0000002f2b00720c */ /* 0x080fe40003f46270 */
[----:B------:R-:W-:Y:S02]  /*15a0*/  @P0 LOP3.LUT R10, R11, 0xffffffc0, RZ, 0xc0, !PT ;  /* 0xffffffc00b0a0812 */ /* 0x000fe400078ec0ff */
[----:B------:R-:W-:Y:S01]  /*15b0*/  ISETP.GE.AND P0, PT, R46, R47, PT ;  /* 0x0000002f2e00720c */ /* 0x000fe20003f06270 */
[----:B0-----:R-:W-:Y:S01]  /*15c0*/  FADD.FTZ R20, R12, R13 ;  /* 0x0000000d0c147221 */ /* 0x001fe20000010000 */
[----:B--2---:R-:W-:Y:S01]  /*15d0*/  FADD.FTZ R15, R15, R16 ;  /* 0x000000100f0f7221 */ /* 0x004fe20000010000 */
[----:B---3--:R-:W-:Y:S01]  /*15e0*/  FADD.FTZ R18, R17, R18 ;  /* 0x0000001211127221 */ /* 0x008fe20000010000 */
[----:B----4-:R-:W-:Y:S01]  /*15f0*/  FADD.FTZ R19, R19, R22 ;  /* 0x0000001613137221 */ /* 0x010fe20000010000 */
[----:B------:R-:W-:Y:S08]  /*1600*/  @P5 BRA `(.L_x_93) ;  /* 0x0000000000645947 */ /* 0x000ff00003800000 */
[----:B------:R-:W0:Y:S01]  /*1610*/  LDC.64 R16, c[0x0][0x278] ;  /* 0x00009e00ff107b82 */ /* 0x000e220000000a00 */
[----:B------:R-:W-:Y:S01]  /*1620*/  SHF.R.S32.HI R14, RZ, 0x1f, R10 ;  /* 0x0000001fff0e7819 */ /* 0x000fe2000001140a */
[----:B------:R-:W-:Y:S01]  /*1630*/  ULDC.64 UR8, c[0x0][0x280] ;  /* 0x0000a00000087ab9 */ /* 0x000fe20000000a00 */
[----:B------:R-:W-:Y:S02]  /*1640*/  IADD3 R12, P5, R5, R10, RZ ;  /* 0x0000000a050c7210 */ /* 0x000fe40007fbe0ff */
[----:B------:R-:W-:Y:S02]  /*1650*/  FSEL R15, R15, RZ, !P4 ;  /* 0x000000ff0f0f7208 */ /* 0x000fe40006000000 */
[----:B------:R-:W-:Y:S02]  /*1660*/  LEA.HI.X.SX32 R13, R5, R14, 0x1, P5 ;  /* 0x0000000e050d7211 */ /* 0x000fe400028f0eff */
[----:B------:R-:W-:Y:S01]  /*1670*/  FSEL R19, R19, RZ, !P0 ;  /* 0x000000ff13137208 */ /* 0x000fe20004000000 */
[----:B0-----:R-:W-:-:S02]  /*1680*/  IMAD R14, R16, UR7, RZ ;  /* 0x00000007100e7c24 */ /* 0x001fc4000f8e02ff */
[----:B------:R-:W-:-:S04]  /*1690*/  IMAD.WIDE.U32 R12, R16, UR6, R12 ;  /* 0x00000006100c7c25 */ /* 0x000fc8000f8e000c */
[----:B------:R-:W-:Y:S01]  /*16a0*/  IMAD R11, R17, UR6, R14 ;  /* 0x00000006110b7c24 */ /* 0x000fe2000f8e020e */
[----:B------:R-:W-:Y:S01]  /*16b0*/  FSEL R17, R18, RZ, !P2 ;  /* 0x000000ff12117208 */ /* 0x000fe20005000000 */
[----:B------:R-:W-:-:S03]  /*16c0*/  IMAD R14, R41, UR8, RZ ;  /* 0x00000008290e7c24 */ /* 0x000fc6000f8e02ff */
[----:B------:R-:W-:Y:S01]  /*16d0*/  IADD3 R13, R13, R11, RZ ;  /* 0x0000000b0d0d7210 */ /* 0x000fe20007ffe0ff */
[C---:B------:R-:W-:Y:S02]  /*16e0*/  IMAD R11, R7.reuse, UR9, R14 ;  /* 0x00000009070b7c24 */ /* 0x040fe4000f8e020e */
[----:B------:R-:W-:Y:S01]  /*16f0*/  IMAD.WIDE.U32 R12, R7, UR8, R12 ;  /* 0x00000008070c7c25 */ /* 0x000fe2000f8e000c */
[----:B------:R-:W-:Y:S02]  /*1700*/  ULDC.64 UR8, c[0x0][0x260] ;  /* 0x0000980000087ab9 */ /* 0x000fe40000000a00 */
[----:B------:R-:W-:-:S04]  /*1710*/  IADD3 R6, P5, R6, R12, RZ ;  /* 0x0000000c06067210 */ /* 0x000fc80007fbe0ff */
[----:B------:R-:W-:Y:S02]  /*1720*/  IADD3.X R13, R42, R13, R11, P5, !PT ;  /* 0x0000000d2a0d7210 */ /* 0x000fe40002ffe40b */
[----:B------:R-:W-:Y:S02]  /*1730*/  LEA R12, P5, R6, UR8, 0x2 ;  /* 0x00000008060c7c11 */ /* 0x000fe4000f8a10ff */
[----:B------:R-:W-:Y:S02]  /*1740*/  FSEL R11, R20, RZ, !P3 ;  /* 0x000000ff140b7208 */ /* 0x000fe40005800000 */
[----:B------:R-:W-:-:S05]  /*1750*/  LEA.HI.X R13, R6, UR9, R13, 0x2, P5 ;  /* 0x00000009060d7c11 */ /* 0x000fca000a8f140d */
[----:B------:R0:W-:Y:S04]  /*1760*/  STG.E desc[UR4][R12.64], R11 ;  /* 0x0000000b0c007986 */ /* 0x0001e8000c101904 */
[----:B------:R0:W-:Y:S04]  /*1770*/  STG.E desc[UR4][R12.64+0x40], R15 ;  /* 0x0000400f0c007986 */ /* 0x0001e8000c101904 */
[----:B------:R0:W-:Y:S04]  /*1780*/  STG.E desc[UR4][R12.64+0x80], R17 ;  /* 0x000080110c007986 */ /* 0x0001e8000c101904 */
[----:B------:R0:W-:Y:S02]  /*1790*/  STG.E desc[UR4][R12.64+0xc0], R19 ;  /* 0x0000c0130c007986 */ /* 0x0001e4000c101904 */
.L_x_93:
[----:B------:R-:W-:Y:S05]  /*17a0*/  BSYNC B0 ;  /* 0x0000000000007941 */ /* 0x000fea0003800000 */
.L_x_92:
[----:B------:R-:W-:Y:S01]  /*17b0*/  IADD3 R4, R4, 0x3f, RZ ;  /* 0x0000003f04047810 */ /* 0x000fe20007ffe0ff */
[----:B------:R-:W-:Y:S01]  /*17c0*/  BSSY B0, `(.L_x_94) ;  /* 0x0000029000007945 */ /* 0x000fe20003800000 */
[----:B0-----:R-:W-:Y:S02]  /*17d0*/  SHF.L.U32 R12, R10, 0x7, RZ ;  /* 0x000000070a0c7819 */ /* 0x001fe400000006ff */
[----:B------:R-:W-:Y:S02]  /*17e0*/  SHF.R.S32.HI R11, RZ, 0x1f, R4 ;  /* 0x0000001fff0b7819 */ /* 0x000fe40000011404 */
[----:B------:R-:W-:Y:S02]  /*17f0*/  SHF.L.U32 R13, R2, 0xd, RZ ;  /* 0x0000000d020d7819 */ /* 0x000fe400000006ff */
[----:B------:R-:W-:Y:S02]  /*1800*/  LEA.HI R11, R11, R4, RZ, 0x6 ;  /* 0x000000040b0b7211 */ /* 0x000fe400078f30ff */
[----:B------:R-:W-:-:S02]  /*1810*/  SHF.L.U32 R6, R3, 0x2, RZ ;  /* 0x0000000203067819 */ /* 0x000fc400000006ff */
[----:B------:R-:W-:Y:S02]  /*1820*/  LOP3.LUT R4, R11, 0xffffffc0, RZ, 0xc0, !PT ;  /* 0xffffffc00b047812 */ /* 0x000fe400078ec0ff */
[----:B------:R-:W-:Y:S02]  /*1830*/  SHF.R.S32.HI R14, RZ, 0x1f, R12 ;  /* 0x0000001fff0e7819 */ /* 0x000fe4000001140c */
[----:B------:R-:W-:Y:S02]  /*1840*/  IADD3 R4, -R5, R4, RZ ;  /* 0x0000000405047210 */ /* 0x000fe40007ffe1ff */
[--C-:B------:R-:W-:Y:S02]  /*1850*/  IADD3 R12, P0, P2, R12, R6, R13.reuse ;  /* 0x000000060c0c7210 */ /* 0x100fe40007a1e00d */
[----:B------:R-:W-:Y:S02]  /*1860*/  ISETP.GE.OR P1, PT, R3, R4, P1 ;  /* 0x000000040300720c */ /* 0x000fe40000f26670 */
[----:B------:R-:W-:-:S02]  /*1870*/  SHF.R.S32.HI R13, RZ, 0x1f, R13 ;  /* 0x0000001fff0d7819 */ /* 0x000fc4000001140d */
[----:B------:R-:W-:-:S04]  /*1880*/  SHF.R.S32.HI R6, RZ, 0x1f, R6 ;  /* 0x0000001fff067819 */ /* 0x000fc80000011406 */
[----:B------:R-:W-:Y:S01]  /*1890*/  IADD3.X R13, R14, R6, R13, P0, P2 ;  /* 0x000000060e0d7210 */ /* 0x000fe200007e440d */
[----:B-1----:R-:W-:-:S04]  /*18a0*/  IMAD R6, R8, UR7, RZ ;  /* 0x0000000708067c24 */ /* 0x002fc8000f8e02ff */
[----:B------:R-:W-:Y:S02]  /*18b0*/  IMAD R9, R9, UR6, R6 ;  /* 0x0000000609097c24 */ /* 0x000fe4000f8e0206 */
[----:B------:R-:W-:-:S05]  /*18c0*/  IMAD.WIDE.U32 R12, R8, UR6, R12 ;  /* 0x00000006080c7c25 */ /* 0x000fca000f8e000c */
[----:B------:R-:W-:Y:S01]  /*18d0*/  IADD3 R11, R13, R9, RZ ;  /* 0x000000090d0b7210 */ /* 0x000fe20007ffe0ff */
[----:B------:R-:W-:Y:S06]  /*18e0*/  @P1 BRA `(.L_x_95) ;  /* 0x0000000000581947 */ /* 0x000fec0003800000 */
[----:B------:R-:W0:Y:S01]  /*18f0*/  LDC.64 R8, c[0x0][0x2a8] ;  /* 0x0000aa00ff087b82 */ /* 0x000e220000000a00 */
[----:B------:R-:W-:Y:S01]  /*1900*/  SHF.R.S32.HI R6, RZ, 0x1f, R5 ;  /* 0x0000001fff067819 */ /* 0x000fe20000011405 */
[----:B------:R-:W-:Y:S01]  /*1910*/  ULDC.64 UR8, c[0x0][0x2b0] ;  /* 0x0000ac0000087ab9 */ /* 0x000fe20000000a00 */
[--C-:B------:R-:W-:Y:S02]  /*1920*/  IADD3 R4, P0, P1, R10, R5, R3.reuse ;  /* 0x000000050a047210 */ /* 0x100fe4000791e003 */
[----:B------:R-:W-:Y:S02]  /*1930*/  SHF.R.S32.HI R14, RZ, 0x1f, R10 ;  /* 0x0000001fff0e7819 */ /* 0x000fe4000001140a */
[----:B------:R-:W-:-:S04]  /*1940*/  SHF.R.S32.HI R5, RZ, 0x1f, R3 ;  /* 0x0000001fff057819 */ /* 0x000fc80000011403 */
[----:B------:R-:W-:Y:S02]  /*1950*/  IADD3.X R5, R14, R6, R5, P0, P1 ;  /* 0x000000060e057210 */ /* 0x000fe400007e2405 */
[----:B-----5:R-:W-:Y:S01]  /*1960*/  FSETP.NEU.FTZ.AND P0, PT, R40, -INF , PT ;  /* 0xff8000002800780b */ /* 0x020fe20003f1d000 */
[C---:B0-----:R-:W-:Y:S02]  /*1970*/  IMAD R6, R8.reuse, UR7, RZ ;  /* 0x0000000708067c24 */ /* 0x041fe4000f8e02ff */
[----:B------:R-:W-:-:S04]  /*1980*/  IMAD.WIDE.U32 R4, R8, UR6, R4 ;  /* 0x0000000608047c25 */ /* 0x000fc8000f8e0004 */
[----:B------:R-:W-:Y:S02]  /*1990*/  IMAD R9, R9, UR6, R6 ;  /* 0x0000000609097c24 */ /* 0x000fe4000f8e0206 */
[----:B------:R-:W-:-:S03]  /*19a0*/  IMAD R6, R41, UR8, RZ ;  /* 0x0000000829067c24 */ /* 0x000fc6000f8e02ff */
[----:B------:R-:W-:Y:S01]  /*19b0*/  IADD3 R5, R5, R9, RZ ;  /* 0x0000000905057210 */ /* 0x000fe20007ffe0ff */
[C---:B------:R-:W-:Y:S02]  /*19c0*/  IMAD R9, R7.reuse, UR9, R6 ;  /* 0x0000000907097c24 */ /* 0x040fe4000f8e0206 */
[----:B------:R-:W-:Y:S01]  /*19d0*/  FMUL.FTZ R6, R40, 1.4426950216293334961 ;  /* 0x3fb8aa3b28067820 */ /* 0x000fe20000410000 */
[----:B------:R-:W-:Y:S01]  /*19e0*/  IMAD.WIDE.U32 R4, R7, UR8, R4 ;  /* 0x0000000807047c25 */ /* 0x000fe2000f8e0004 */
[----:B------:R-:W-:-:S04]  /*19f0*/  ULDC.64 UR8, c[0x0][0x2a0] ;  /* 0x0000a80000087ab9 */ /* 0x000fc80000000a00 */
[----:B------:R-:W-:Y:S02]  /*1a00*/  IADD3 R5, R5, R9, RZ ;  /* 0x0000000905057210 */ /* 0x000fe40007ffe0ff */
[----:B------:R-:W-:-:S04]  /*1a10*/  LEA R8, P1, R4, UR8, 0x2 ;  /* 0x0000000804087c11 */ /* 0x000fc8000f8210ff */
[----:B------:R-:W-:Y:S02]  /*1a20*/  LEA.HI.X R9, R4, UR9, R5, 0x2, P1 ;  /* 0x0000000904097c11 */ /* 0x000fe400088f1405 */
[----:B------:R-:W-:-:S05]  /*1a30*/  FSEL R5, R6, RZ, P0 ;  /* 0x000000ff06057208 */ /* 0x000fca0000000000 */
[----:B------:R0:W-:Y:S02]  /*1a40*/  STG.E desc[UR4][R8.64], R5 ;  /* 0x0000000508007986 */ /* 0x0001e4000c101904 */
.L_x_95:
[----:B------:R-:W-:Y:S05]  /*1a50*/  BSYNC B0 ;  /* 0x0000000000007941 */ /* 0x000fea0003800000 */
.L_x_94:
[----:B------:R-:W-:Y:S01]  /*1a60*/  ULDC.64 UR10, c[0x0][0x2e8] ;  /* 0x0000ba00000a7ab9 */ /* 0x000fe20000000a00 */
[----:B------:R-:W-:Y:S01]  /*1a70*/  ULDC.64 UR8, c[0x0][0x2d8] ;  /* 0x0000b60000087ab9 */ /* 0x000fe20000000a00 */
[----:B------:R-:W-:Y:S01]  /*1a80*/  MOV R10, R12 ;  /* 0x0000000c000a7202 */ /* 0x000fe20000000f00 */
[----:B------:R-:W-:Y:S01]  /*1a90*/  IMAD R6, R41, UR8, RZ ;  /* 0x0000000829067c24 */ /* 0x000fe2000f8e02ff */
[----:B------:R-:W-:-:S03]  /*1aa0*/  ISETP.NE.U32.AND P0, PT, RZ, UR10, PT ;  /* 0x0000000aff007c0c */ /* 0x000fc6000bf05070 */
[----:B0-----:R-:W-:Y:S01]  /*1ab0*/  IMAD.WIDE.U32 R4, R7, UR8, R10 ;  /* 0x0000000807047c25 */ /* 0x001fe2000f8e000a */
[----:B------:R-:W-:-:S03]  /*1ac0*/  ISETP.NE.AND.EX P0, PT, RZ, UR11, PT, P0 ;  /* 0x0000000bff007c0c */ /* 0x000fc6000bf05300 */
[----:B------:R-:W-:Y:S01]  /*1ad0*/  IMAD R7, R7, UR9, R6 ;  /* 0x0000000907077c24 */ /* 0x000fe2000f8e0206 */
[----:B------:R-:W-:Y:S01]  /*1ae0*/  ISETP.NE.OR P0, PT, R3, RZ, !P0 ;  /* 0x000000ff0300720c */ /* 0x000fe20004705670 */
[----:B------:R-:W-:Y:S02]  /*1af0*/  ULDC.64 UR8, c[0x0][0x2b8] ;  /* 0x0000ae0000087ab9 */ /* 0x000fe40000000a00 */
[----:B------:R-:W-:Y:S02]  /*1b00*/  LEA R6, P1, R4, UR8, 0x2 ;  /* 0x0000000804067c11 */ /* 0x000fe4000f8210ff */
[----:B------:R-:W-:-:S04]  /*1b10*/  IADD3 R5, R5, R7, RZ ;  /* 0x0000000705057210 */ /* 0x000fc80007ffe0ff */
[----:B------:R-:W-:-:S05]  /*1b20*/  LEA.HI.X R7, R4, UR9, R5, 0x2, P1 ;  /* 0x0000000904077c11 */ /* 0x000fca00088f1405 */
        /* <DEDUP_REMOVED lines=9> */
[----:B------:R-:W1:Y:S08]  /*1bc0*/  LDC R3, c[0x0][0x2e0] ;  /* 0x0000b800ff037b82 */ /* 0x000e700000000800 */
[----:B0-----:R-:W0:Y:S08]  /*1bd0*/  LDC R7, c[0x0][0x220] ;  /* 0x00008800ff077b82 */ /* 0x001e300000000800 */
[----:B------:R-:W2:Y:S01]  /*1be0*/  LDC.64 R4, c[0x0][0x2e8] ;  /* 0x0000ba00ff047b82 */ /* 0x000ea20000000a00 */
[----:B-1----:R-:W-:-:S04]  /*1bf0*/  IMAD R0, R2, R3, R0 ;  /* 0x0000000302007224 */ /* 0x002fc800078e0200 */
[----:B0-----:R-:W-:-:S04]  /*1c00*/  IMAD R3, R0, R7, UR6 ;  /* 0x0000000600037e24 */ /* 0x001fc8000f8e0207 */
[----:B--2---:R-:W-:-:S05]  /*1c10*/  IMAD.WIDE R2, R3, 0x4, R4 ;  /* 0x0000000403027825 */ /* 0x004fca00078e0204 */
[----:B------:R-:W-:Y:S01]  /*1c20*/  STG.E desc[UR4][R2.64], RZ ;  /* 0x000000ff02007986 */ /* 0x000fe2000c101904 */
[----:B------:R-:W-:Y:S05]  /*1c30*/  EXIT ;  /* 0x000000000000794d */ /* 0x000fea0003800000 */
.L_x_96:
        /* <DEDUP_REMOVED lines=12> */
.L_x_149:


//--------------------- .nv.shared._ZN7cutlass13device_kernelIN5flash19enable_sm80_to_sm89INS1_16FlashAttnBwdSm80INS1_25CollectiveMainloopBwdSm80ILi2ELi1EN4cute5tupleIJNS5_1CILi64EEENS7_ILi96EEENS7_ILi128EEEEEENS_6half_tEfNS_4arch4Sm80ELb0ELb0ELb0ELb0ELb0ELb0ELb0ELb0ELi2ELi2ELi2ELi2ELb1EEENS1_21CollectiveEpilogueBwdISB_SC_SE_Li256ELb0ELb0ELi4EEENS1_19SingleTileSchedulerILb0ELb0ELb0ELi96EEEEEEEEEvNT_6ParamsE --------------------------
	.section	.nv.shared._ZN7cutlass13device_kernelIN5flash19enable_sm80_to_sm89INS1_16FlashAttnBwdSm80INS1_25CollectiveMainloopBwdSm80ILi2ELi1EN4cute5tupleIJNS5_1CILi64EEENS7_ILi96EEENS7_ILi128EEEEEENS_6half_tEfNS_4arch4Sm80ELb0ELb0ELb0ELb0ELb0ELb0ELb0ELb0ELi2ELi2ELi2ELi2ELb1EEENS1_21CollectiveEpilogueBwdISB_SC_SE_Li256ELb0ELb0ELi4EEENS1_19SingleTileSchedulerILb0ELb0ELb0ELi96EEEEEEEEEvNT_6ParamsE,"aw",@nobits
	.sectionflags	@""
	.align	16
	.zero		1024


//--------------------- .nv.shared.reserved.0     --------------------------
	.section	.nv.shared.reserved.0,"aw",@nobits
	.weak		__nv_reservedSMEM_offset_0_alias
	.size		__nv_reservedSMEM_offset_0_alias, 0, 0
	.other		__nv_reservedSMEM_offset_0_alias,@"STO_CUDA_RESERVED_SHARED STV_DEFAULT"
__nv_reservedSMEM_offset_0_alias:
	.zero		0


//--------------------- .nv.global                --------------------------
	.section	.nv.global,"aw",@nobits
.nv.global:
	.type		_ZN66_INTERNAL_6fb7e682_30_flash_bwd_hdim128_fp16_sm80_cu_49158569_32434cute1_E,@object
	.size		_ZN66_INTERNAL_6fb7e682_30_flash_bwd_hdim128_fp16_sm80_cu_49158569_32434cute1_E,(_ZN66_INTERNAL_6fb7e682_30_flash_bwd_hdim128_fp16_sm80_cu_49158569_32434cuda3std3__45__cpo6cbeginE - _ZN66_INTERNAL_6fb7e682_30_flash_bwd_hdim128_fp16_sm80_cu_49158569_32434cute1_E)
_ZN66_INTERNAL_6fb7e682_30_flash_bwd_hdim128_fp16_sm80_cu_49158569_32434cute1_E:
	.zero		1
	.type		_ZN66_INTERNAL_6fb7e682_30_flash_bwd_hdim128_fp16_sm80_cu_49158569_32434cuda3std3__45__cpo6cbeginE,@object
	.size		_ZN66_INTERNAL_6fb7e682_30_flash_bwd_hdim128_fp16_sm80_cu_49158569_32434cuda3std3__45__cpo6cbeginE,(_ZN66_INTERNAL_6fb7e682_30_flash_bwd_hdim128_fp16_sm80_cu_49158569_32434cuda3std3__48in_placeE - _ZN66_INTERNAL_6fb7e682_30_flash_bwd_hdim128_fp16_sm80_cu_49158569_32434cuda3std3__45__cpo6cbeginE)
_ZN66_INTERNAL_6fb7e682_30_flash_bwd_hdim128_fp16_sm80_cu_49158569_32434cuda3std3__45__cpo6cbeginE:
	.zero		1
	.type		_ZN66_INTERNAL_6fb7e682_30_flash_bwd_hdim128_fp16_sm80_cu_49158569_32434cuda3std3__48in_placeE,@object
	.size		_ZN66_INTERNAL_6fb7e682_30_flash_bwd_hdim128_fp16_sm80_cu_49158569_32434cuda3std3__48in_placeE,(_ZN66_INTERNAL_6fb7e682_30_flash_bwd_hdim128_fp16_sm80_cu_49158569_32434cuda3std6ranges3__45__cpo9iter_moveE - _ZN66_INTERNAL_6fb7e682_30_flash_bwd_hdim128_fp16_sm80_cu_49158569_32434cuda3std3__48in_placeE)
_ZN66_INTERNAL_6fb7e682_30_flash_bwd_hdim128_fp16_sm80_cu_49158569_32434cuda3std3__48in_placeE:
	.zero		1
	.type		_ZN66_INTERNAL_6fb7e682_30_flash_bwd_hdim128_fp16_sm80_cu_49158569_32434cuda3std6ranges3__45__cpo9iter_moveE,@object
	.size		_ZN66_INTERNAL_6fb7e682_30_flash_bwd_hdim128_fp16_sm80_cu_49158569_32434cuda3std6ranges3__45__cpo9iter_moveE,(_ZN66_INTERNAL_6fb7e682_30_flash_bwd_hdim128_fp16_sm80_cu_49158569_32434cuda3std3__45__cpo5beginE - _ZN66_INTERNAL_6fb7e682_30_flash_bwd_hdim128_fp16_sm80_cu_49158569_32434cuda3std6ranges3__45__cpo9iter_moveE)
_ZN66_INTERNAL_6fb7e682_30_flash_bwd_hdim128_fp16_sm80_cu_49158569_32434cuda3std6ranges3__45__cpo9iter_moveE:
	.zero		1
	.type		_ZN66_INTERNAL_6fb7e682_30_flash_bwd_hdim128_fp16_sm80_cu_49158569_32434cuda3std3__45__cpo5beginE,@object
	.size		_ZN66_INTERNAL_6fb7e682_30_flash_bwd_hdim128_fp16_sm80_cu_49158569_32434cuda3std3__45__cpo5beginE,(_ZN66_INTERNAL_6fb7e682_30_flash_bwd_hdim128_fp16_sm80_cu_49158569_32434cuda3std3__468_GLOBAL__N__6fb7e682_30_flash_bwd_hdim128_fp16_sm80_cu_49158569_32436ignoreE - _ZN66_INTERNAL_6fb7e682_30_flash_bwd_hdim128_fp16_sm80_cu_49158569_32434cuda3std3__45__cpo5beginE)
_ZN66_INTERNAL_6fb7e682_30_flash_bwd_hdim128_fp16_sm80_cu_49158569_32434cuda3std3__45__cpo5beginE:
	.zero		1
	.type		_ZN66_INTERNAL_6fb7e682_30_flash_bwd_hdim128_fp16_sm80_cu_49158569_32434cuda3std3__468_GLOBAL__N__6fb7e682_30_flash_bwd_hdim128_fp16_sm80_cu_49158569_32436ignoreE,@object
	.size		_ZN66_INTERNAL_6fb7e682_30_flash_bwd_hdim128_fp16_sm80_cu_49158569_32434cuda3std3__468_GLOBAL__N__6fb7e682_30_flash_bwd_hdim128_fp16_sm80_cu_49158569_32436ignoreE,(_ZN66_INTERNAL_6fb7e682_30_flash_bwd_hdim128_fp16_sm80_cu_49158569_32434cute7productE - _ZN66_INTERNAL_6fb7e682_30_flash_bwd_hdim128_fp16_sm80_cu_49158569_32434cuda3std3__468_GLOBAL__N__6fb7e682_30_flash_bwd_hdim128_fp16_sm80_cu_49158569_32436ignoreE)
_ZN66_INTERNAL_6fb7e682_30_flash_bwd_hdim128_fp16_sm80_cu_49158569_32434cuda3std3__468_GLOBAL__N__6fb7e682_30_flash_bwd_hdim128_fp16_sm80_cu_49158569_32436ignoreE:
	.zero		1
	.type		_ZN66_INTERNAL_6fb7e682_30_flash_bwd_hdim128_fp16_sm80_cu_49158569_32434cute7productE,@object
	.size		_ZN66_INTERNAL_6fb7e682_30_flash_bwd_hdim128_fp16_sm80_cu_49158569_32434cute7productE,(_ZN66_INTERNAL_6fb7e682_30_flash_bwd_hdim128_fp16_sm80_cu_49158569_32434cuda3std3__45__cpo3endE - _ZN66_INTERNAL_6fb7e682_30_flash_bwd_hdim128_fp16_sm80_cu_49158569_32434cute7productE)
_ZN66_INTERNAL_6fb7e682_30_flash_bwd_hdim128_fp16_sm80_cu_49158569_32434cute7productE:
	.zero		1
	.type		_ZN66_INTERNAL_6fb7e682_30_flash_bwd_hdim128_fp16_sm80_cu_49158569_32434cuda3std3__45__cpo3endE,@object
	.size		_ZN66_INTERNAL_6fb7e682_30_flash_bwd_hdim128_fp16_sm80_cu_49158569_32434cuda3std3__45__cpo3endE,(_ZN66_INTERNAL_6fb7e682_30_flash_bwd_hdim128_fp16_sm80_cu_49158569_32434cuda3std3__419piecewise_constructE - _ZN66_INTERNAL_6fb7e682_30_flash_bwd_hdim128_fp16_sm80_cu_49158569_32434cuda3std3__45__cpo3endE)
_ZN66_INTERNAL_6fb7e682_30_flash_bwd_hdim128_fp16_sm80_cu_49158569_32434cuda3std3__45__cpo3endE:
	.zero		1
	.type		_ZN66_INTERNAL_6fb7e682_30_flash_bwd_hdim128_fp16_sm80_cu_49158569_32434cuda3std3__419piecewise_constructE,@object
	.size		_ZN66_INTERNAL_6fb7e682_30_flash_bwd_hdim128_fp16_sm80_cu_49158569_32434cuda3std3__419piecewise_constructE,(_ZN66_INTERNAL_6fb7e682_30_flash_bwd_hdim128_fp16_sm80_cu_49158569_32434cuda3std3__45__cpo4cendE - _ZN66_INTERNAL_6fb7e682_30_flash_bwd_hdim128_fp16_sm80_cu_49158569_32434cuda3std3__419piecewise_constructE)
_ZN66_INTERNAL_6fb7e682_30_flash_bwd_hdim128_fp16_sm80_cu_49158569_32434cuda3std3__419piecewise_constructE:
	.zero		1
	.type		_ZN66_INTERNAL_6fb7e682_30_flash_bwd_hdim128_fp16_sm80_cu_49158569_32434cuda3std3__45__cpo4cendE,@object
	.size		_ZN66_INTERNAL_6fb7e682_30_flash_bwd_hdim128_fp16_sm80_cu_49158569_32434cuda3std3__45__cpo4cendE,(_ZN66_INTERNAL_6fb7e682_30_flash_bwd_hdim128_fp16_sm80_cu_49158569_32434cuda3std6ranges3__45__cpo4swapE - _ZN66_INTERNAL_6fb7e682_30_flash_bwd_hdim128_fp16_sm80_cu_49158569_32434cuda3std3__45__cpo4cendE)
_ZN66_INTERNAL_6fb7e682_30_flash_bwd_hdim128_fp16_sm80_cu_49158569_32434cuda3std3__45__cpo4cendE:
	.zero		1
	.type		_ZN66_INTERNAL_6fb7e682_30_flash_bwd_hdim128_fp16_sm80_cu_49158569_32434cuda3std6ranges3__45__cpo4swapE,@object
	.size		_ZN66_INTERNAL_6fb7e682_30_flash_bwd_hdim128_fp16_sm80_cu_49158569_32434cuda3std6ranges3__45__cpo4swapE,(.L_7 - _ZN66_INTERNAL_6fb7e682_30_flash_bwd_hdim128_fp16_sm80_cu_49158569_32434cuda3std6ranges3__45__cpo4swapE)
_ZN66_INTERNAL_6fb7e682_30_flash_bwd_hdim128_fp16_sm80_cu_49158569_32434cuda3std6ranges3__45__cpo4swapE:
	.zero		1
.L_7:


//--------------------- .nv.shared._ZN7cutlass13device_kernelIN5flash19enable_sm80_to_sm89INS1_16FlashAttnBwdSm80INS1_25CollectiveMainloopBwdSm80ILi2ELi1EN4cute5tupleIJNS5_1CILi64EEENS7_ILi96EEENS7_ILi128EEEEEENS_6half_tEfNS_4arch4Sm80ELb0ELb0ELb0ELb0ELb1ELb0ELb0ELb0ELi2ELi2ELi2ELi2ELb1EEENS1_21CollectiveEpilogueBwdISB_SC_SE_Li256ELb0ELb0ELi4EEENS1_19SingleTileSchedulerILb0ELb0ELb0ELi96EEEEEEEEEvNT_6ParamsE --------------------------
	.section	.nv.shared._ZN7cutlass13device_kernelIN5flash19enable_sm80_to_sm89INS1_16FlashAttnBwdSm80INS1_25CollectiveMainloopBwdSm80ILi2ELi1EN4cute5tupleIJNS5_1CILi64EEENS7_ILi96EEENS7_ILi128EEEEEENS_6half_tEfNS_4arch4Sm80ELb0ELb0ELb0ELb0ELb1ELb0ELb0ELb0ELi2ELi2ELi2ELi2ELb1EEENS1_21CollectiveEpilogueBwdISB_SC_SE_Li256ELb0ELb0ELi4EEENS1_19SingleTileSchedulerILb0ELb0ELb0ELi96EEEEEEEEEvNT_6ParamsE,"aw",@nobits
	.sectionflags	@""
	.align	16
	.zero		1024


//--------------------- .nv.shared._ZN7cutlass13device_kernelIN5flash19enable_sm80_to_sm89INS1_16FlashAttnBwdSm80INS1_25CollectiveMainloopBwdSm80ILi2ELi1EN4cute5tupleIJNS5_1CILi64EEENS7_ILi96EEENS7_ILi128EEEEEENS_6half_tEfNS_4arch4Sm80ELb0ELb0ELb0ELb0ELb0ELb0ELb0ELb0ELi2ELi2ELi2ELi2ELb1EEENS1_24CollectiveEpilogueBwdGQAISB_fSE_Li256ELb0ELb0EEENS1_19SingleTileSchedulerILb0ELb0ELb0ELi96EEEEEEEEEvNT_6ParamsE --------------------------
	.section	.nv.shared._ZN7cutlass13device_kernelIN5flash19enable_sm80_to_sm89INS1_16FlashAttnBwdSm80INS1_25CollectiveMainloopBwdSm80ILi2ELi1EN4cute5tupleIJNS5_1CILi64EEENS7_ILi96EEENS7_ILi128EEEEEENS_6half_tEfNS_4arch4Sm80ELb0ELb0ELb0ELb0ELb0ELb0ELb0ELb0ELi2ELi2ELi2ELi2ELb1EEENS1_24CollectiveEpilogueBwdGQAISB_fSE_Li256ELb0ELb0EEENS1_19SingleTileSchedulerILb0ELb0ELb0ELi96EEEEEEEEEvNT_6ParamsE,"aw",@nobits
	.sectionflags	@""
	.align	16
	.zero		1024


//--------------------- .nv.shared._ZN7cutlass13device_kernelIN5flash19enable_sm80_to_sm89INS1_16FlashAttnBwdSm80INS1_25CollectiveMainloopBwdSm80ILi2ELi1EN4cute5tupleIJNS5_1CILi64EEENS7_ILi96EEENS7_ILi128EEEEEENS_6half_tEfNS_4arch4Sm80ELb0ELb0ELb0ELb0ELb1ELb0ELb0ELb0ELi2ELi2ELi2ELi2ELb1EEENS1_24CollectiveEpilogueBwdGQAISB_fSE_Li256ELb0ELb1EEENS1_19SingleTileSchedulerILb0ELb0ELb0ELi96EEEEEEEEEvNT_6ParamsE --------------------------
	.section	.nv.shared._ZN7cutlass13device_kernelIN5flash19enable_sm80_to_sm89INS1_16FlashAttnBwdSm80INS1_25CollectiveMainloopBwdSm80ILi2ELi1EN4cute5tupleIJNS5_1CILi64EEENS7_ILi96EEENS7_ILi128EEEEEENS_6half_tEfNS_4arch4Sm80ELb0ELb0ELb0ELb0ELb1ELb0ELb0ELb0ELi2ELi2ELi2ELi2ELb1EEENS1_24CollectiveEpilogueBwdGQAISB_fSE_Li256ELb0ELb1EEENS1_19SingleTileSchedulerILb0ELb0ELb0ELi96EEEEEEEEEvNT_6ParamsE,"aw",@nobits
	.sectionflags	@""
	.align	16
	.zero		1024


//--------------------- .nv.shared._ZN7cutlass13device_kernelIN5flash19enable_sm80_to_sm89INS1_16FlashAttnBwdSm80INS1_25CollectiveMainloopBwdSm80ILi2ELi1EN4cute5tupleIJNS5_1CILi64EEENS7_ILi96EEENS7_ILi128EEEEEENS_6half_tEfNS_4arch4Sm80ELb0ELb0ELb0ELb1ELb0ELb0ELb0ELb0ELi2ELi2ELi2ELi2ELb1EEENS1_21CollectiveEpilogueBwdISB_SC_SE_Li256ELb1ELb0ELi4EEENS1_19SingleTileSchedulerILb1ELb0ELb0ELi96EEEEEEEEEvNT_6ParamsE --------------------------
	.section	.nv.shared._ZN7cutlass13device_kernelIN5flash19enable_sm80_to_sm89INS1_16FlashAttnBwdSm80INS1_25CollectiveMainloopBwdSm80ILi2ELi1EN4cute5tupleIJNS5_1CILi64EEENS7_ILi96EEENS7_ILi128EEEEEENS_6half_tEfNS_4arch4Sm80ELb0ELb0ELb0ELb1ELb0ELb0ELb0ELb0ELi2ELi2ELi2ELi2ELb1EEENS1_21CollectiveEpilogueBwdISB_SC_SE_Li256ELb1ELb0ELi4EEENS1_19SingleTileSchedulerILb1ELb0ELb0ELi96EEEEEEEEEvNT_6ParamsE,"aw",@nobits
	.sectionflags	@""
	.align	16
	.zero		1024


//--------------------- .nv.shared._ZN7cutlass13device_kernelIN5flash19enable_sm80_to_sm89INS1_16FlashAttnBwdSm80INS1_25CollectiveMainloopBwdSm80ILi2ELi1EN4cute5tupleIJNS5_1CILi64EEENS7_ILi96EEENS7_ILi128EEEEEENS_6half_tEfNS_4arch4Sm80ELb0ELb0ELb0ELb1ELb1ELb0ELb0ELb0ELi2ELi2ELi2ELi2ELb1EEENS1_21CollectiveEpilogueBwdISB_SC_SE_Li256ELb1ELb0ELi4EEENS1_19SingleTileSchedulerILb1ELb0ELb0ELi96EEEEEEEEEvNT_6ParamsE --------------------------
	.section	.nv.shared._ZN7cutlass13device_kernelIN5flash19enable_sm80_to_sm89INS1_16FlashAttnBwdSm80INS1_25CollectiveMainloopBwdSm80ILi2ELi1EN4cute5tupleIJNS5_1CILi64EEENS7_ILi96EEENS7_ILi128EEEEEENS_6half_tEfNS_4arch4Sm80ELb0ELb0ELb0ELb1ELb1ELb0ELb0ELb0ELi2ELi2ELi2ELi2ELb1EEENS1_21CollectiveEpilogueBwdISB_SC_SE_Li256ELb1ELb0ELi4EEENS1_19SingleTileSchedulerILb1ELb0ELb0ELi96EEEEEEEEEvNT_6ParamsE,"aw",@nobits
	.sectionflags	@""
	.align	16
	.zero		1024


//--------------------- .nv.shared._ZN7cutlass13device_kernelIN5flash19enable_sm80_to_sm89INS1_16FlashAttnBwdSm80INS1_25CollectiveMainloopBwdSm80ILi2ELi1EN4cute5tupleIJNS5_1CILi64EEENS7_ILi96EEENS7_ILi128EEEEEENS_6half_tEfNS_4arch4Sm80ELb0ELb0ELb0ELb1ELb0ELb0ELb0ELb0ELi2ELi2ELi2ELi2ELb1EEENS1_24CollectiveEpilogueBwdGQAISB_fSE_Li256ELb1ELb0EEENS1_19SingleTileSchedulerILb1ELb0ELb0ELi96EEEEEEEEEvNT_6ParamsE --------------------------
	.section	.nv.shared._ZN7cutlass13device_kernelIN5flash19enable_sm80_to_sm89INS1_16FlashAttnBwdSm80INS1_25CollectiveMainloopBwdSm80ILi2ELi1EN4cute5tupleIJNS5_1CILi64EEENS7_ILi96EEENS7_ILi128EEEEEENS_6half_tEfNS_4arch4Sm80ELb0ELb0ELb0ELb1ELb0ELb0ELb0ELb0ELi2ELi2ELi2ELi2ELb1EEENS1_24CollectiveEpilogueBwdGQAISB_fSE_Li256ELb1ELb0EEENS1_19SingleTileSchedulerILb1ELb0ELb0ELi96EEEEEEEEEvNT_6ParamsE,"aw",@nobits
	.sectionflags	@""
	.align	16
	.zero		1024


//--------------------- .nv.shared._ZN7cutlass13device_kernelIN5flash19enable_sm80_to_sm89INS1_16FlashAttnBwdSm80INS1_25CollectiveMainloopBwdSm80ILi2ELi1EN4cute5tupleIJNS5_1CILi64EEENS7_ILi96EEENS7_ILi128EEEEEENS_6half_tEfNS_4arch4Sm80ELb0ELb0ELb0ELb1ELb1ELb0ELb0ELb0ELi2ELi2ELi2ELi2ELb1EEENS1_24CollectiveEpilogueBwdGQAISB_fSE_Li256ELb1ELb1EEENS1_19SingleTileSchedulerILb1ELb0ELb0ELi96EEEEEEEEEvNT_6ParamsE --------------------------
	.section	.nv.shared._ZN7cutlass13device_kernelIN5flash19enable_sm80_to_sm89INS1_16FlashAttnBwdSm80INS1_25CollectiveMainloopBwdSm80ILi2ELi1EN4cute5tupleIJNS5_1CILi64EEENS7_ILi96EEENS7_ILi128EEEEEENS_6half_tEfNS_4arch4Sm80ELb0ELb0ELb0ELb1ELb1ELb0ELb0ELb0ELi2ELi2ELi2ELi2ELb1EEENS1_24CollectiveEpilogueBwdGQAISB_fSE_Li256ELb1ELb1EEENS1_19SingleTileSchedulerILb1ELb0ELb0ELi96EEEEEEEEEvNT_6ParamsE,"aw",@nobits
	.sectionflags	@""
	.align	16
	.zero		1024


//--------------------- .nv.shared._ZN7cutlass13device_kernelIN5flash19enable_sm80_to_sm89INS1_16FlashAttnBwdSm80INS1_25CollectiveMainloopBwdSm80ILi2ELi1EN4cute5tupleIJNS5_1CILi64EEENS7_ILi96EEENS7_ILi128EEEEEENS_6half_tEfNS_4arch4Sm80ELb0ELb1ELb0ELb0ELb0ELb0ELb0ELb0ELi2ELi2ELi2ELi2ELb1EEENS1_21CollectiveEpilogueBwdISB_SC_SE_Li256ELb0ELb0ELi4EEENS1_19SingleTileSchedulerILb0ELb0ELb0ELi96EEEEEEEEEvNT_6ParamsE --------------------------
	.section	.nv.shared._ZN7cutlass13device_kernelIN5flash19enable_sm80_to_sm89INS1_16FlashAttnBwdSm80INS1_25CollectiveMainloopBwdSm80ILi2ELi1EN4cute5tupleIJNS5_1CILi64EEENS7_ILi96EEENS7_ILi128EEEEEENS_6half_tEfNS_4arch4Sm80ELb0ELb1ELb0ELb0ELb0ELb0ELb0ELb0ELi2ELi2ELi2ELi2ELb1EEENS1_21CollectiveEpilogueBwdISB_SC_SE_Li256ELb0ELb0ELi4EEENS1_19SingleTileSchedulerILb0ELb0ELb0ELi96EEEEEEEEEvNT_6ParamsE,"aw",@nobits
	.sectionflags	@""
	.align	16
	.zero		1024


//--------------------- .nv.shared._ZN7cutlass13device_kernelIN5flash19enable_sm80_to_sm89INS1_16FlashAttnBwdSm80INS1_25CollectiveMainloopBwdSm80ILi2ELi1EN4cute5tupleIJNS5_1CILi64EEENS7_ILi96EEENS7_ILi128EEEEEENS_6half_tEfNS_4arch4Sm80ELb0ELb1ELb0ELb0ELb1ELb0ELb0ELb0ELi2ELi2ELi2ELi2ELb1EEENS1_21CollectiveEpilogueBwdISB_SC_SE_Li256ELb0ELb0ELi4EEENS1_19SingleTileSchedulerILb0ELb0ELb0ELi96EEEEEEEEEvNT_6ParamsE --------------------------
	.section	.nv.shared._ZN7cutlass13device_kernelIN5flash19enable_sm80_to_sm89INS1_16FlashAttnBwdSm80INS1_25CollectiveMainloopBwdSm80ILi2ELi1EN4cute5tupleIJNS5_1CILi64EEENS7_ILi96EEENS7_ILi128EEEEEENS_6half_tEfNS_4arch4Sm80ELb0ELb1ELb0ELb0ELb1ELb0ELb0ELb0ELi2ELi2ELi2ELi2ELb1EEENS1_21CollectiveEpilogueBwdISB_SC_SE_Li256ELb0ELb0ELi4EEENS1_19SingleTileSchedulerILb0ELb0ELb0ELi96EEEEEEEEEvNT_6ParamsE,"aw",@nobits
	.sectionflags	@""
	.align	16
	.zero		1024


//--------------------- .nv.shared._ZN7cutlass13device_kernelIN5flash19enable_sm80_to_sm89INS1_16FlashAttnBwdSm80INS1_25CollectiveMainloopBwdSm80ILi2ELi1EN4cute5tupleIJNS5_1CILi64EEENS7_ILi96EEENS7_ILi128EEEEEENS_6half_tEfNS_4arch4Sm80ELb0ELb1ELb0ELb0ELb0ELb0ELb0ELb0ELi2ELi2ELi2ELi2ELb1EEENS1_24CollectiveEpilogueBwdGQAISB_fSE_Li256ELb0ELb0EEENS1_19SingleTileSchedulerILb0ELb0ELb0ELi96EEEEEEEEEvNT_6ParamsE --------------------------
	.section	.nv.shared._ZN7cutlass13device_kernelIN5flash19enable_sm80_to_sm89INS1_16FlashAttnBwdSm80INS1_25CollectiveMainloopBwdSm80ILi2ELi1EN4cute5tupleIJNS5_1CILi64EEENS7_ILi96EEENS7_ILi128EEEEEENS_6half_tEfNS_4arch4Sm80ELb0ELb1ELb0ELb0ELb0ELb0ELb0ELb0ELi2ELi2ELi2ELi2ELb1EEENS1_24CollectiveEpilogueBwdGQAISB_fSE_Li256ELb0ELb0EEENS1_19SingleTileSchedulerILb0ELb0ELb0ELi96EEEEEEEEEvNT_6ParamsE,"aw",@nobits
	.sectionflags	@""
	.align	16
	.zero		1024


//--------------------- .nv.shared._ZN7cutlass13device_kernelIN5flash19enable_sm80_to_sm89INS1_16FlashAttnBwdSm80INS1_25CollectiveMainloopBwdSm80ILi2ELi1EN4cute5tupleIJNS5_1CILi64EEENS7_ILi96EEENS7_ILi128EEEEEENS_6half_tEfNS_4arch4Sm80ELb0ELb1ELb0ELb0ELb1ELb0ELb0ELb0ELi2ELi2ELi2ELi2ELb1EEENS1_24CollectiveEpilogueBwdGQAISB_fSE_Li256ELb0ELb1EEENS1_19SingleTileSchedulerILb0ELb0ELb0ELi96EEEEEEEEEvNT_6ParamsE --------------------------
	.section	.nv.shared._ZN7cutlass13device_kernelIN5flash19enable_sm80_to_sm89INS1_16FlashAttnBwdSm80INS1_25CollectiveMainloopBwdSm80ILi2ELi1EN4cute5tupleIJNS5_1CILi64EEENS7_ILi96EEENS7_ILi128EEEEEENS_6half_tEfNS_4arch4Sm80ELb0ELb1ELb0ELb0ELb1ELb0ELb0ELb0ELi2ELi2ELi2ELi2ELb1EEENS1_24CollectiveEpilogueBwdGQAISB_fSE_Li256ELb0ELb1EEENS1_19SingleTileSchedulerILb0ELb0ELb0ELi96EEEEEEEEEvNT_6ParamsE,"aw",@nobits
	.sectionflags	@""
	.align	16
	.zero		1024


//--------------------- .nv.shared._ZN7cutlass13device_kernelIN5flash19enable_sm80_to_sm89INS1_16FlashAttnBwdSm80INS1_25CollectiveMainloopBwdSm80ILi2ELi1EN4cute5tupleIJNS5_1CILi64EEENS7_ILi96EEENS7_ILi128EEEEEENS_6half_tEfNS_4arch4Sm80ELb0ELb1ELb0ELb1ELb0ELb0ELb0ELb0ELi2ELi2ELi2ELi2ELb1EEENS1_21CollectiveEpilogueBwdISB_SC_SE_Li256ELb1ELb0ELi4EEENS1_19SingleTileSchedulerILb1ELb0ELb0ELi96EEEEEEEEEvNT_6ParamsE --------------------------
	.section	.nv.shared._ZN7cutlass13device_kernelIN5flash19enable_sm80_to_sm89INS1_16FlashAttnBwdSm80INS1_25CollectiveMainloopBwdSm80ILi2ELi1EN4cute5tupleIJNS5_1CILi64EEENS7_ILi96EEENS7_ILi128EEEEEENS_6half_tEfNS_4arch4Sm80ELb0ELb1ELb0ELb1ELb0ELb0ELb0ELb0ELi2ELi2ELi2ELi2ELb1EEENS1_21CollectiveEpilogueBwdISB_SC_SE_Li256ELb1ELb0ELi4EEENS1_19SingleTileSchedulerILb1ELb0ELb0ELi96EEEEEEEEEvNT_6ParamsE,"aw",@nobits
	.sectionflags	@""
	.align	16
	.zero		1024


//--------------------- .nv.shared._ZN7cutlass13device_kernelIN5flash19enable_sm80_to_sm89INS1_16FlashAttnBwdSm80INS1_25CollectiveMainloopBwdSm80ILi2ELi1EN4cute5tupleIJNS5_1CILi64EEENS7_ILi96EEENS7_ILi128EEEEEENS_6half_tEfNS_4arch4Sm80ELb0ELb1ELb0ELb1ELb1ELb0ELb0ELb0ELi2ELi2ELi2ELi2ELb1EEENS1_21CollectiveEpilogueBwdISB_SC_SE_Li256ELb1ELb0ELi4EEENS1_19SingleTileSchedulerILb1ELb0ELb0ELi96EEEEEEEEEvNT_6ParamsE --------------------------
	.section	.nv.shared._ZN7cutlass13device_kernelIN5flash19enable_sm80_to_sm89INS1_16FlashAttnBwdSm80INS1_25CollectiveMainloopBwdSm80ILi2ELi1EN4cute5tupleIJNS5_1CILi64EEENS7_ILi96EEENS7_ILi128EEEEEENS_6half_tEfNS_4arch4Sm80ELb0ELb1ELb0ELb1ELb1ELb0ELb0ELb0ELi2ELi2ELi2ELi2ELb1EEENS1_21CollectiveEpilogueBwdISB_SC_SE_Li256ELb1ELb0ELi4EEENS1_19SingleTileSchedulerILb1ELb0ELb0ELi96EEEEEEEEEvNT_6ParamsE,"aw",@nobits
	.sectionflags	@""
	.align	16
	.zero		1024


//--------------------- .nv.shared._ZN7cutlass13device_kernelIN5flash19enable_sm80_to_sm89INS1_16FlashAttnBwdSm80INS1_25CollectiveMainloopBwdSm80ILi2ELi1EN4cute5tupleIJNS5_1CILi64EEENS7_ILi96EEENS7_ILi128EEEEEENS_6half_tEfNS_4arch4Sm80ELb0ELb1ELb0ELb1ELb0ELb0ELb0ELb0ELi2ELi2ELi2ELi2ELb1EEENS1_24CollectiveEpilogueBwdGQAISB_fSE_Li256ELb1ELb0EEENS1_19SingleTileSchedulerILb1ELb0ELb0ELi96EEEEEEEEEvNT_6ParamsE --------------------------
	.section	.nv.shared._ZN7cutlass13device_kernelIN5flash19enable_sm80_to_sm89INS1_16FlashAttnBwdSm80INS1_25CollectiveMainloopBwdSm80ILi2ELi1EN4cute5tupleIJNS5_1CILi64EEENS7_ILi96EEENS7_ILi128EEEEEENS_6half_tEfNS_4arch4Sm80ELb0ELb1ELb0ELb1ELb0ELb0ELb0ELb0ELi2ELi2ELi2ELi2ELb1EEENS1_24CollectiveEpilogueBwdGQAISB_fSE_Li256ELb1ELb0EEENS1_19SingleTileSchedulerILb1ELb0ELb0ELi96EEEEEEEEEvNT_6ParamsE,"aw",@nobits
	.sectionflags	@""
	.align	16
	.zero		1024


//--------------------- .nv.shared._ZN7cutlass13device_kernelIN5flash19enable_sm80_to_sm89INS1_16FlashAttnBwdSm80INS1_25CollectiveMainloopBwdSm80ILi2ELi1EN4cute5tupleIJNS5_1CILi64EEENS7_ILi96EEENS7_ILi128EEEEEENS_6half_tEfNS_4arch4Sm80ELb0ELb1ELb0ELb1ELb1ELb0ELb0ELb0ELi2ELi2ELi2ELi2ELb1EEENS1_24CollectiveEpilogueBwdGQAISB_fSE_Li256ELb1ELb1EEENS1_19SingleTileSchedulerILb1ELb0ELb0ELi96EEEEEEEEEvNT_6ParamsE --------------------------
	.section	.nv.shared._ZN7cutlass13device_kernelIN5flash19enable_sm80_to_sm89INS1_16FlashAttnBwdSm80INS1_25CollectiveMainloopBwdSm80ILi2ELi1EN4cute5tupleIJNS5_1CILi64EEENS7_ILi96EEENS7_ILi128EEEEEENS_6half_tEfNS_4arch4Sm80ELb0ELb1ELb0ELb1ELb1ELb0ELb0ELb0ELi2ELi2ELi2ELi2ELb1EEENS1_24CollectiveEpilogueBwdGQAISB_fSE_Li256ELb1ELb1EEENS1_19SingleTileSchedulerILb1ELb0ELb0ELi96EEEEEEEEEvNT_6ParamsE,"aw",@nobits
	.sectionflags	@""
	.align	16
	.zero		1024


//--------------------- .nv.shared._ZN7cutlass13device_kernelIN5flash19enable_sm80_to_sm89INS1_16FlashAttnBwdSm80INS1_25CollectiveMainloopBwdSm80ILi2ELi1EN4cute5tupleIJNS5_1CILi64EEENS7_ILi96EEENS7_ILi128EEEEEENS_6half_tEfNS_4arch4Sm80ELb1ELb0ELb0ELb0ELb0ELb0ELb0ELb0ELi2ELi2ELi2ELi2ELb1EEENS1_21CollectiveEpilogueBwdISB_SC_SE_Li256ELb0ELb0ELi4EEENS1_25SingleTileBwdLPTSchedulerILb0ELi96ELb0EEEEEEEEEvNT_6ParamsE --------------------------
	.section	.nv.shared._ZN7cutlass13device_kernelIN5flash19enable_sm80_to_sm89INS1_16FlashAttnBwdSm80INS1_25CollectiveMainloopBwdSm80ILi2ELi1EN4cute5tupleIJNS5_1CILi64EEENS7_ILi96EEENS7_ILi128EEEEEENS_6half_tEfNS_4arch4Sm80ELb1ELb0ELb0ELb0ELb0ELb0ELb0ELb0ELi2ELi2ELi2ELi2ELb1EEENS1_21CollectiveEpilogueBwdISB_SC_SE_Li256ELb0ELb0ELi4EEENS1_25SingleTileBwdLPTSchedulerILb0ELi96ELb0EEEEEEEEEvNT_6ParamsE,"aw",@nobits
	.sectionflags	@""
	.align	16
	.zero		1024


//--------------------- .nv.shared._ZN7cutlass13device_kernelIN5flash19enable_sm80_to_sm89INS1_16FlashAttnBwdSm80INS1_25CollectiveMainloopBwdSm80ILi2ELi1EN4cute5tupleIJNS5_1CILi64EEENS7_ILi96EEENS7_ILi128EEEEEENS_6half_tEfNS_4arch4Sm80ELb1ELb0ELb0ELb0ELb1ELb0ELb0ELb0ELi2ELi2ELi2ELi2ELb1EEENS1_21CollectiveEpilogueBwdISB_SC_SE_Li256ELb0ELb0ELi4EEENS1_25SingleTileBwdLPTSchedulerILb0ELi96ELb1EEEEEEEEEvNT_6ParamsE --------------------------
	.section	.nv.shared._ZN7cutlass13device_kernelIN5flash19enable_sm80_to_sm89INS1_16FlashAttnBwdSm80INS1_25CollectiveMainloopBwdSm80ILi2ELi1EN4cute5tupleIJNS5_1CILi64EEENS7_ILi96EEENS7_ILi128EEEEEENS_6half_tEfNS_4arch4Sm80ELb1ELb0ELb0ELb0ELb1ELb0ELb0ELb0ELi2ELi2ELi2ELi2ELb1EEENS1_21CollectiveEpilogueBwdISB_SC_SE_Li256ELb0ELb0ELi4EEENS1_25SingleTileBwdLPTSchedulerILb0ELi96ELb1EEEEEEEEEvNT_6ParamsE,"aw",@nobits
	.sectionflags	@""
	.align	16
	.zero		1024


//--------------------- .nv.shared._ZN7cutlass13device_kernelIN5flash19enable_sm80_to_sm89INS1_16FlashAttnBwdSm80INS1_25CollectiveMainloopBwdSm80ILi2ELi1EN4cute5tupleIJNS5_1CILi64EEENS7_ILi96EEENS7_ILi128EEEEEENS_6half_tEfNS_4arch4Sm80ELb1ELb0ELb0ELb0ELb0ELb0ELb0ELb0ELi2ELi2ELi2ELi2ELb1EEENS1_24CollectiveEpilogueBwdGQAISB_fSE_Li256ELb0ELb0EEENS1_25SingleTileBwdLPTSchedulerILb0ELi96ELb0EEEEEEEEEvNT_6ParamsE --------------------------
	.section	.nv.shared._ZN7cutlass13device_kernelIN5flash19enable_sm80_to_sm89INS1_16FlashAttnBwdSm80INS1_25CollectiveMainloopBwdSm80ILi2ELi1EN4cute5tupleIJNS5_1CILi64EEENS7_ILi96EEENS7_ILi128EEEEEENS_6half_tEfNS_4arch4Sm80ELb1ELb0ELb0ELb0ELb0ELb0ELb0ELb0ELi2ELi2ELi2ELi2ELb1EEENS1_24CollectiveEpilogueBwdGQAISB_fSE_Li256ELb0ELb0EEENS1_25SingleTileBwdLPTSchedulerILb0ELi96ELb0EEEEEEEEEvNT_6ParamsE,"aw",@nobits
	.sectionflags	@""
	.align	16
	.zero		1024


//--------------------- .nv.shared._ZN7cutlass13device_kernelIN5flash19enable_sm80_to_sm89INS1_16FlashAttnBwdSm80INS1_25CollectiveMainloopBwdSm80ILi2ELi1EN4cute5tupleIJNS5_1CILi64EEENS7_ILi96EEENS7_ILi128EEEEEENS_6half_tEfNS_4arch4Sm80ELb1ELb0ELb0ELb0ELb1ELb0ELb0ELb0ELi2ELi2ELi2ELi2ELb1EEENS1_24CollectiveEpilogueBwdGQAISB_fSE_Li256ELb0ELb1EEENS1_25SingleTileBwdLPTSchedulerILb0ELi96ELb1EEEEEEEEEvNT_6ParamsE --------------------------
	.section	.nv.shared._ZN7cutlass13device_kernelIN5flash19enable_sm80_to_sm89INS1_16FlashAttnBwdSm80INS1_25CollectiveMainloopBwdSm80ILi2ELi1EN4cute5tupleIJNS5_1CILi64EEENS7_ILi96EEENS7_ILi128EEEEEENS_6half_tEfNS_4arch4Sm80ELb1ELb0ELb0ELb0ELb1ELb0ELb0ELb0ELi2ELi2ELi2ELi2ELb1EEENS1_24CollectiveEpilogueBwdGQAISB_fSE_Li256ELb0ELb1EEENS1_25SingleTileBwdLPTSchedulerILb0ELi96ELb1EEEEEEEEEvNT_6ParamsE,"aw",@nobits
	.sectionflags	@""
	.align	16
	.zero		1024


//--------------------- .nv.shared._ZN7cutlass13device_kernelIN5flash19enable_sm80_to_sm89INS1_16FlashAttnBwdSm80INS1_25CollectiveMainloopBwdSm80ILi2ELi1EN4cute5tupleIJNS5_1CILi64EEENS7_ILi96EEENS7_ILi128EEEEEENS_6half_tEfNS_4arch4Sm80ELb1ELb0ELb0ELb1ELb0ELb0ELb0ELb0ELi2ELi2ELi2ELi2ELb1EEENS1_21CollectiveEpilogueBwdISB_SC_SE_Li256ELb1ELb0ELi4EEENS1_25SingleTileBwdLPTSchedulerILb1ELi96ELb0EEEEEEEEEvNT_6ParamsE --------------------------
	.section	.nv.shared._ZN7cutlass13device_kernelIN5flash19enable_sm80_to_sm89INS1_16FlashAttnBwdSm80INS1_25CollectiveMainloopBwdSm80ILi2ELi1EN4cute5tupleIJNS5_1CILi64EEENS7_ILi96EEENS7_ILi128EEEEEENS_6half_tEfNS_4arch4Sm80ELb1ELb0ELb0ELb1ELb0ELb0ELb0ELb0ELi2ELi2ELi2ELi2ELb1EEENS1_21CollectiveEpilogueBwdISB_SC_SE_Li256ELb1ELb0ELi4EEENS1_25SingleTileBwdLPTSchedulerILb1ELi96ELb0EEEEEEEEEvNT_6ParamsE,"aw",@nobits
	.sectionflags	@""
	.align	16
	.zero		1024


//--------------------- .nv.shared._ZN7cutlass13device_kernelIN5flash19enable_sm80_to_sm89INS1_16FlashAttnBwdSm80INS1_25CollectiveMainloopBwdSm80ILi2ELi1EN4cute5tupleIJNS5_1CILi64EEENS7_ILi96EEENS7_ILi128EEEEEENS_6half_tEfNS_4arch4Sm80ELb1ELb0ELb0ELb1ELb1ELb0ELb0ELb0ELi2ELi2ELi2ELi2ELb1EEENS1_21CollectiveEpilogueBwdISB_SC_SE_Li256ELb1ELb0ELi4EEENS1_25SingleTileBwdLPTSchedulerILb1ELi96ELb1EEEEEEEEEvNT_6ParamsE --------------------------
	.section	.nv.shared._ZN7cutlass13device_kernelIN5flash19enable_sm80_to_sm89INS1_16FlashAttnBwdSm80INS1_25CollectiveMainloopBwdSm80ILi2ELi1EN4cute5tupleIJNS5_1CILi64EEENS7_ILi96EEENS7_ILi128EEEEEENS_6half_tEfNS_4arch4Sm80ELb1ELb0ELb0ELb1ELb1ELb0ELb0ELb0ELi2ELi2ELi2ELi2ELb1EEENS1_21CollectiveEpilogueBwdISB_SC_SE_Li256ELb1ELb0ELi4EEENS1_25SingleTileBwdLPTSchedulerILb1ELi96ELb1EEEEEEEEEvNT_6ParamsE,"aw",@nobits
	.sectionflags	@""
	.align	16
	.zero		1024


//--------------------- .nv.shared._ZN7cutlass13device_kernelIN5flash19enable_sm80_to_sm89INS1_16FlashAttnBwdSm80INS1_25CollectiveMainloopBwdSm80ILi2ELi1EN4cute5tupleIJNS5_1CILi64EEENS7_ILi96EEENS7_ILi128EEEEEENS_6half_tEfNS_4arch4Sm80ELb1ELb0ELb0ELb1ELb0ELb0ELb0ELb0ELi2ELi2ELi2ELi2ELb1EEENS1_24CollectiveEpilogueBwdGQAISB_fSE_Li256ELb1ELb0EEENS1_25SingleTileBwdLPTSchedulerILb1ELi96ELb0EEEEEEEEEvNT_6ParamsE --------------------------
	.section	.nv.shared._ZN7cutlass13device_kernelIN5flash19enable_sm80_to_sm89INS1_16FlashAttnBwdSm80INS1_25CollectiveMainloopBwdSm80ILi2ELi1EN4cute5tupleIJNS5_1CILi64EEENS7_ILi96EEENS7_ILi128EEEEEENS_6half_tEfNS_4arch4Sm80ELb1ELb0ELb0ELb1ELb0ELb0ELb0ELb0ELi2ELi2ELi2ELi2ELb1EEENS1_24CollectiveEpilogueBwdGQAISB_fSE_Li256ELb1ELb0EEENS1_25SingleTileBwdLPTSchedulerILb1ELi96ELb0EEEEEEEEEvNT_6ParamsE,"aw",@nobits
	.sectionflags	@""
	.align	16
	.zero		1024


//--------------------- .nv.shared._ZN7cutlass13device_kernelIN5flash32FlashAttnBwdPostprocessConvertdQIN4cute5tupleIJNS3_1CILi96EEENS5_ILi128EEEEEENS_6half_tEfNS_4arch4Sm80ELi256ENS3_8TiledMMAINS3_8MMA_AtomIJNS3_28SM80_16x8x16_F32F16F16F32_TNEEEENS3_6LayoutINS4_IJNS5_ILi2EEENS5_ILi4EEENS5_ILi1EEEEEENS4_IJSJ_SH_NS5_ILi0EEEEEEEENS4_IJNS5_ILi32EEENS5_ILi64EEENS5_ILi16EEEEEEEELb0EEEEEvNT_6ParamsE --------------------------
	.section	.nv.shared._ZN7cutlass13device_kernelIN5flash32FlashAttnBwdPostprocessConvertdQIN4cute5tupleIJNS3_1CILi96EEENS5_ILi128EEEEEENS_6half_tEfNS_4arch4Sm80ELi256ENS3_8TiledMMAINS3_8MMA_AtomIJNS3_28SM80_16x8x16_F32F16F16F32_TNEEEENS3_6LayoutINS4_IJNS5_ILi2EEENS5_ILi4EEENS5_ILi1EEEEEENS4_IJSJ_SH_NS5_ILi0EEEEEEEENS4_IJNS5_ILi32EEENS5_ILi64EEENS5_ILi16EEEEEEEELb0EEEEEvNT_6ParamsE,"aw",@nobits
	.sectionflags	@""
	.align	16
	.zero		1024


//--------------------- .nv.shared._ZN7cutlass13device_kernelIN5flash19enable_sm80_to_sm89INS1_16FlashAttnBwdSm80INS1_25CollectiveMainloopBwdSm80ILi2ELi1EN4cute5tupleIJNS5_1CILi64EEENS7_ILi96EEENS7_ILi128EEEEEENS_6half_tEfNS_4arch4Sm80ELb1ELb0ELb0ELb1ELb1ELb0ELb0ELb0ELi2ELi2ELi2ELi2ELb1EEENS1_24CollectiveEpilogueBwdGQAISB_fSE_Li256ELb1ELb1EEENS1_25SingleTileBwdLPTSchedulerILb1ELi96ELb1EEEEEEEEEvNT_6ParamsE --------------------------
	.section	.nv.shared._ZN7cutlass13device_kernelIN5flash19enable_sm80_to_sm89INS1_16FlashAttnBwdSm80INS1_25CollectiveMainloopBwdSm80ILi2ELi1EN4cute5tupleIJNS5_1CILi64EEENS7_ILi96EEENS7_ILi128EEEEEENS_6half_tEfNS_4arch4Sm80ELb1ELb0ELb0ELb1ELb1ELb0ELb0ELb0ELi2ELi2ELi2ELi2ELb1EEENS1_24CollectiveEpilogueBwdGQAISB_fSE_Li256ELb1ELb1EEENS1_25SingleTileBwdLPTSchedulerILb1ELi96ELb1EEEEEEEEEvNT_6ParamsE,"aw",@nobits
	.sectionflags	@""
	.align	16
	.zero		1024


//--------------------- .nv.shared._ZN7cutlass13device_kernelIN5flash19enable_sm80_to_sm89INS1_16FlashAttnBwdSm80INS1_25CollectiveMainloopBwdSm80ILi2ELi2EN4cute5tupleIJNS5_1CILi64EEENS7_ILi128EEES9_EEENS_6half_tEfNS_4arch4Sm80ELb0ELb0ELb0ELb0ELb0ELb0ELb0ELb0ELi2ELi2ELi2ELi2ELb0EEENS1_21CollectiveEpilogueBwdISA_SB_SD_Li256ELb0ELb0ELi4EEENS1_19SingleTileSchedulerILb0ELb0ELb0ELi128EEEEEEEEEvNT_6ParamsE --------------------------
	.section	.nv.shared._ZN7cutlass13device_kernelIN5flash19enable_sm80_to_sm89INS1_16FlashAttnBwdSm80INS1_25CollectiveMainloopBwdSm80ILi2ELi2EN4cute5tupleIJNS5_1CILi64EEENS7_ILi128EEES9_EEENS_6half_tEfNS_4arch4Sm80ELb0ELb0ELb0ELb0ELb0ELb0ELb0ELb0ELi2ELi2ELi2ELi2ELb0EEENS1_21CollectiveEpilogueBwdISA_SB_SD_Li256ELb0ELb0ELi4EEENS1_19SingleTileSchedulerILb0ELb0ELb0ELi128EEEEEEEEEvNT_6ParamsE,"aw",@nobits
	.sectionflags	@""
	.align	16
	.zero		1024


//--------------------- .nv.shared._ZN7cutlass13device_kernelIN5flash19enable_sm80_to_sm89INS1_16FlashAttnBwdSm80INS1_25CollectiveMainloopBwdSm80ILi2ELi2EN4cute5tupleIJNS5_1CILi64EEENS7_ILi128EEES9_EEENS_6half_tEfNS_4arch4Sm80ELb0ELb0ELb0ELb0ELb1ELb0ELb0ELb0ELi2ELi2ELi2ELi2ELb0EEENS1_21CollectiveEpilogueBwdISA_SB_SD_Li256ELb0ELb0ELi4EEENS1_19SingleTileSchedulerILb0ELb0ELb0ELi128EEEEEEEEEvNT_6ParamsE --------------------------
	.section	.nv.shared._ZN7cutlass13device_kernelIN5flash19enable_sm80_to_sm89INS1_16FlashAttnBwdSm80INS1_25CollectiveMainloopBwdSm80ILi2ELi2EN4cute5tupleIJNS5_1CILi64EEENS7_ILi128EEES9_EEENS_6half_tEfNS_4arch4Sm80ELb0ELb0ELb0ELb0ELb1ELb0ELb0ELb0ELi2ELi2ELi2ELi2ELb0EEENS1_21CollectiveEpilogueBwdISA_SB_SD_Li256ELb0ELb0ELi4EEENS1_19SingleTileSchedulerILb0ELb0ELb0ELi128EEEEEEEEEvNT_6ParamsE,"aw",@nobits
	.sectionflags	@""
	.align	16
	.zero		1024


//--------------------- .nv.shared._ZN7cutlass13device_kernelIN5flash19enable_sm80_to_sm89INS1_16FlashAttnBwdSm80INS1_25CollectiveMainloopBwdSm80ILi2ELi2EN4cute5tupleIJNS5_1CILi64EEENS7_ILi128EEES9_EEENS_6half_tEfNS_4arch4Sm80ELb0ELb0ELb0ELb0ELb0ELb0ELb0ELb0ELi2ELi2ELi2ELi2ELb0EEENS1_24CollectiveEpilogueBwdGQAISA_fSD_Li256ELb0ELb0EEENS1_19SingleTileSchedulerILb0ELb0ELb0ELi128EEEEEEEEEvNT_6ParamsE --------------------------
	.section	.nv.shared._ZN7cutlass13device_kernelIN5flash19enable_sm80_to_sm89INS1_16FlashAttnBwdSm80INS1_25CollectiveMainloopBwdSm80ILi2ELi2EN4cute5tupleIJNS5_1CILi64EEENS7_ILi128EEES9_EEENS_6half_tEfNS_4arch4Sm80ELb0ELb0ELb0ELb0ELb0ELb0ELb0ELb0ELi2ELi2ELi2ELi2ELb0EEENS1_24CollectiveEpilogueBwdGQAISA_fSD_Li256ELb0ELb0EEENS1_19SingleTileSchedulerILb0ELb0ELb0ELi128EEEEEEEEEvNT_6ParamsE,"aw",@nobits
	.sectionflags	@""
	.align	16
	.zero		1024


//--------------------- .nv.shared._ZN7cutlass13device_kernelIN5flash19enable_sm80_to_sm89INS1_16FlashAttnBwdSm80INS1_25CollectiveMainloopBwdSm80ILi2ELi2EN4cute5tupleIJNS5_1CILi64EEENS7_ILi128EEES9_EEENS_6half_tEfNS_4arch4Sm80ELb0ELb0ELb0ELb0ELb1ELb0ELb0ELb0ELi2ELi2ELi2ELi2ELb0EEENS1_24CollectiveEpilogueBwdGQAISA_fSD_Li256ELb0ELb1EEENS1_19SingleTileSchedulerILb0ELb0ELb0ELi128EEEEEEEEEvNT_6ParamsE --------------------------
	.section	.nv.shared._ZN7cutlass13device_kernelIN5flash19enable_sm80_to_sm89INS1_16FlashAttnBwdSm80INS1_25CollectiveMainloopBwdSm80ILi2ELi2EN4cute5tupleIJNS5_1CILi64EEENS7_ILi128EEES9_EEENS_6half_tEfNS_4arch4Sm80ELb0ELb0ELb0ELb0ELb1ELb0ELb0ELb0ELi2ELi2ELi2ELi2ELb0EEENS1_24CollectiveEpilogueBwdGQAISA_fSD_Li256ELb0ELb1EEENS1_19SingleTileSchedulerILb0ELb0ELb0ELi128EEEEEEEEEvNT_6ParamsE,"aw",@nobits
	.sectionflags	@""
	.align	16
	.zero		1024


//--------------------- .nv.shared._ZN7cutlass13device_kernelIN5flash19enable_sm80_to_sm89INS1_16FlashAttnBwdSm80INS1_25CollectiveMainloopBwdSm80ILi2ELi2EN4cute5tupleIJNS5_1CILi64EEENS7_ILi128EEES9_EEENS_6half_tEfNS_4arch4Sm80ELb0ELb0ELb0ELb1ELb0ELb0ELb0ELb0ELi2ELi2ELi2ELi2ELb0EEENS1_21CollectiveEpilogueBwdISA_SB_SD_Li256ELb1ELb0ELi4EEENS1_19SingleTileSchedulerILb1ELb0ELb0ELi128EEEEEEEEEvNT_6ParamsE --------------------------
	.section	.nv.shared._ZN7cutlass13device_kernelIN5flash19enable_sm80_to_sm89INS1_16FlashAttnBwdSm80INS1_25CollectiveMainloopBwdSm80ILi2ELi2EN4cute5tupleIJNS5_1CILi64EEENS7_ILi128EEES9_EEENS_6half_tEfNS_4arch4Sm80ELb0ELb0ELb0ELb1ELb0ELb0ELb0ELb0ELi2ELi2ELi2ELi2ELb0EEENS1_21CollectiveEpilogueBwdISA_SB_SD_Li256ELb1ELb0ELi4EEENS1_19SingleTileSchedulerILb1ELb0ELb0ELi128EEEEEEEEEvNT_6ParamsE,"aw",@nobits
	.sectionflags	@""
	.align	16
	.zero		1024


//--------------------- .nv.shared._ZN7cutlass13device_kernelIN5flash19enable_sm80_to_sm89INS1_16FlashAttnBwdSm80INS1_25CollectiveMainloopBwdSm80ILi2ELi2EN4cute5tupleIJNS5_1CILi64EEENS7_ILi128EEES9_EEENS_6half_tEfNS_4arch4Sm80ELb0ELb0ELb0ELb1ELb1ELb0ELb0ELb0ELi2ELi2ELi2ELi2ELb0EEENS1_21CollectiveEpilogueBwdISA_SB_SD_Li256ELb1ELb0ELi4EEENS1_19SingleTileSchedulerILb1ELb0ELb0ELi128EEEEEEEEEvNT_6ParamsE --------------------------
	.section	.nv.shared._ZN7cutlass13device_kernelIN5flash19enable_sm80_to_sm89INS1_16FlashAttnBwdSm80INS1_25CollectiveMainloopBwdSm80ILi2ELi2EN4cute5tupleIJNS5_1CILi64EEENS7_ILi128EEES9_EEENS_6half_tEfNS_4arch4Sm80ELb0ELb0ELb0ELb1ELb1ELb0ELb0ELb0ELi2ELi2ELi2ELi2ELb0EEENS1_21CollectiveEpilogueBwdISA_SB_SD_Li256ELb1ELb0ELi4EEENS1_19SingleTileSchedulerILb1ELb0ELb0ELi128EEEEEEEEEvNT_6ParamsE,"aw",@nobits
	.sectionflags	@""
	.align	16
	.zero		1024


//--------------------- .nv.shared._ZN7cutlass13device_kernelIN5flash19enable_sm80_to_sm89INS1_16FlashAttnBwdSm80INS1_25CollectiveMainloopBwdSm80ILi2ELi2EN4cute5tupleIJNS5_1CILi64EEENS7_ILi128EEES9_EEENS_6half_tEfNS_4arch4Sm80ELb0ELb0ELb0ELb1ELb0ELb0ELb0ELb0ELi2ELi2ELi2ELi2ELb0EEENS1_24CollectiveEpilogueBwdGQAISA_fSD_Li256ELb1ELb0EEENS1_19SingleTileSchedulerILb1ELb0ELb0ELi128EEEEEEEEEvNT_6ParamsE --------------------------
	.section	.nv.shared._ZN7cutlass13device_kernelIN5flash19enable_sm80_to_sm89INS1_16FlashAttnBwdSm80INS1_25CollectiveMainloopBwdSm80ILi2ELi2EN4cute5tupleIJNS5_1CILi64EEENS7_ILi128EEES9_EEENS_6half_tEfNS_4arch4Sm80ELb0ELb0ELb0ELb1ELb0ELb0ELb0ELb0ELi2ELi2ELi2ELi2ELb0EEENS1_24CollectiveEpilogueBwdGQAISA_fSD_Li256ELb1ELb0EEENS1_19SingleTileSchedulerILb1ELb0ELb0ELi128EEEEEEEEEvNT_6ParamsE,"aw",@nobits
	.sectionflags	@""
	.align	16
	.zero		1024


//--------------------- .nv.shared._ZN7cutlass13device_kernelIN5flash19enable_sm80_to_sm89INS1_16FlashAttnBwdSm80INS1_25CollectiveMainloopBwdSm80ILi2ELi2EN4cute5tupleIJNS5_1CILi64EEENS7_ILi128EEES9_EEENS_6half_tEfNS_4arch4Sm80ELb0ELb0ELb0ELb1ELb1ELb0ELb0ELb0ELi2ELi2ELi2ELi2ELb0EEENS1_24CollectiveEpilogueBwdGQAISA_fSD_Li256ELb1ELb1EEENS1_19SingleTileSchedulerILb1ELb0ELb0ELi128EEEEEEEEEvNT_6ParamsE --------------------------
	.section	.nv.shared._ZN7cutlass13device_kernelIN5flash19enable_sm80_to_sm89INS1_16FlashAttnBwdSm80INS1_25CollectiveMainloopBwdSm80ILi2ELi2EN4cute5tupleIJNS5_1CILi64EEENS7_ILi128EEES9_EEENS_6half_tEfNS_4arch4Sm80ELb0ELb0ELb0ELb1ELb1ELb0ELb0ELb0ELi2ELi2ELi2ELi2ELb0EEENS1_24CollectiveEpilogueBwdGQAISA_fSD_Li256ELb1ELb1EEENS1_19SingleTileSchedulerILb1ELb0ELb0ELi128EEEEEEEEEvNT_6ParamsE,"aw",@nobits
	.sectionflags	@""
	.align	16
	.zero		1024


//--------------------- .nv.shared._ZN7cutlass13device_kernelIN5flash19enable_sm80_to_sm89INS1_16FlashAttnBwdSm80INS1_25CollectiveMainloopBwdSm80ILi2ELi2EN4cute5tupleIJNS5_1CILi64EEENS7_ILi128EEES9_EEENS_6half_tEfNS_4arch4Sm80ELb0ELb1ELb0ELb0ELb0ELb0ELb0ELb0ELi2ELi2ELi2ELi2ELb0EEENS1_21CollectiveEpilogueBwdISA_SB_SD_Li256ELb0ELb0ELi4EEENS1_19SingleTileSchedulerILb0ELb0ELb0ELi128EEEEEEEEEvNT_6ParamsE --------------------------
	.section	.nv.shared._ZN7cutlass13device_kernelIN5flash19enable_sm80_to_sm89INS1_16FlashAttnBwdSm80INS1_25CollectiveMainloopBwdSm80ILi2ELi2EN4cute5tupleIJNS5_1CILi64EEENS7_ILi128EEES9_EEENS_6half_tEfNS_4arch4Sm80ELb0ELb1ELb0ELb0ELb0ELb0ELb0ELb0ELi2ELi2ELi2ELi2ELb0EEENS1_21CollectiveEpilogueBwdISA_SB_SD_Li256ELb0ELb0ELi4EEENS1_19SingleTileSchedulerILb0ELb0ELb0ELi128EEEEEEEEEvNT_6ParamsE,"aw",@nobits
	.sectionflags	@""
	.align	16
	.zero		1024


//--------------------- .nv.shared._ZN7cutlass13device_kernelIN5flash19enable_sm80_to_sm89INS1_16FlashAttnBwdSm80INS1_25CollectiveMainloopBwdSm80ILi2ELi2EN4cute5tupleIJNS5_1CILi64EEENS7_ILi128EEES9_EEENS_6half_tEfNS_4arch4Sm80ELb0ELb1ELb0ELb0ELb1ELb0ELb0ELb0ELi2ELi2ELi2ELi2ELb0EEENS1_21CollectiveEpilogueBwdISA_SB_SD_Li256ELb0ELb0ELi4EEENS1_19SingleTileSchedulerILb0ELb0ELb0ELi128EEEEEEEEEvNT_6ParamsE --------------------------
	.section	.nv.shared._ZN7cutlass13device_kernelIN5flash19enable_sm80_to_sm89INS1_16FlashAttnBwdSm80INS1_25CollectiveMainloopBwdSm80ILi2ELi2EN4cute5tupleIJNS5_1CILi64EEENS7_ILi128EEES9_EEENS_6half_tEfNS_4arch4Sm80ELb0ELb1ELb0ELb0ELb1ELb0ELb0ELb0ELi2ELi2ELi2ELi2ELb0EEENS1_21CollectiveEpilogueBwdISA_SB_SD_Li256ELb0ELb0ELi4EEENS1_19SingleTileSchedulerILb0ELb0ELb0ELi128EEEEEEEEEvNT_6ParamsE,"aw",@nobits
	.sectionflags	@""
	.align	16
	.zero		1024


//--------------------- .nv.shared._ZN7cutlass13device_kernelIN5flash19enable_sm80_to_sm89INS1_16FlashAttnBwdSm80INS1_25CollectiveMainloopBwdSm80ILi2ELi2EN4cute5tupleIJNS5_1CILi64EEENS7_ILi128EEES9_EEENS_6half_tEfNS_4arch4Sm80ELb0ELb1ELb0ELb0ELb0ELb0ELb0ELb0ELi2ELi2ELi2ELi2ELb0EEENS1_24CollectiveEpilogueBwdGQAISA_fSD_Li256ELb0ELb0EEENS1_19SingleTileSchedulerILb0ELb0ELb0ELi128EEEEEEEEEvNT_6ParamsE --------------------------
	.section	.nv.shared._ZN7cutlass13device_kernelIN5flash19enable_sm80_to_sm89INS1_16FlashAttnBwdSm80INS1_25CollectiveMainloopBwdSm80ILi2ELi2EN4cute5tupleIJNS5_1CILi64EEENS7_ILi128EEES9_EEENS_6half_tEfNS_4arch4Sm80ELb0ELb1ELb0ELb0ELb0ELb0ELb0ELb0ELi2ELi2ELi2ELi2ELb0EEENS1_24CollectiveEpilogueBwdGQAISA_fSD_Li256ELb0ELb0EEENS1_19SingleTileSchedulerILb0ELb0ELb0ELi128EEEEEEEEEvNT_6ParamsE,"aw",@nobits
	.sectionflags	@""
	.align	16
	.zero		1024


//--------------------- .nv.shared._ZN7cutlass13device_kernelIN5flash19enable_sm80_to_sm89INS1_16FlashAttnBwdSm80INS1_25CollectiveMainloopBwdSm80ILi2ELi2EN4cute5tupleIJNS5_1CILi64EEENS7_ILi128EEES9_EEENS_6half_tEfNS_4arch4Sm80ELb0ELb1ELb0ELb0ELb1ELb0ELb0ELb0ELi2ELi2ELi2ELi2ELb0EEENS1_24CollectiveEpilogueBwdGQAISA_fSD_Li256ELb0ELb1EEENS1_19SingleTileSchedulerILb0ELb0ELb0ELi128EEEEEEEEEvNT_6ParamsE --------------------------
	.section	.nv.shared._ZN7cutlass13device_kernelIN5flash19enable_sm80_to_sm89INS1_16FlashAttnBwdSm80INS1_25CollectiveMainloopBwdSm80ILi2ELi2EN4cute5tupleIJNS5_1CILi64EEENS7_ILi128EEES9_EEENS_6half_tEfNS_4arch4Sm80ELb0ELb1ELb0ELb0ELb1ELb0ELb0ELb0ELi2ELi2ELi2ELi2ELb0EEENS1_24CollectiveEpilogueBwdGQAISA_fSD_Li256ELb0ELb1EEENS1_19SingleTileSchedulerILb0ELb0ELb0ELi128EEEEEEEEEvNT_6ParamsE,"aw",@nobits
	.sectionflags	@""
	.align	16
	.zero		1024


//--------------------- .nv.shared._ZN7cutlass13device_kernelIN5flash19enable_sm80_to_sm89INS1_16FlashAttnBwdSm80INS1_25CollectiveMainloopBwdSm80ILi2ELi2EN4cute5tupleIJNS5_1CILi64EEENS7_ILi128EEES9_EEENS_6half_tEfNS_4arch4Sm80ELb0ELb1ELb0ELb1ELb0ELb0ELb0ELb0ELi2ELi2ELi2ELi2ELb0EEENS1_21CollectiveEpilogueBwdISA_SB_SD_Li256ELb1ELb0ELi4EEENS1_19SingleTileSchedulerILb1ELb0ELb0ELi128EEEEEEEEEvNT_6ParamsE --------------------------
	.section	.nv.shared._ZN7cutlass13device_kernelIN5flash19enable_sm80_to_sm89INS1_16FlashAttnBwdSm80INS1_25CollectiveMainloopBwdSm80ILi2ELi2EN4cute5tupleIJNS5_1CILi64EEENS7_ILi128EEES9_EEENS_6half_tEfNS_4arch4Sm80ELb0ELb1ELb0ELb1ELb0ELb0ELb0ELb0ELi2ELi2ELi2ELi2ELb0EEENS1_21CollectiveEpilogueBwdISA_SB_SD_Li256ELb1ELb0ELi4EEENS1_19SingleTileSchedulerILb1ELb0ELb0ELi128EEEEEEEEEvNT_6ParamsE,"aw",@nobits
	.sectionflags	@""
	.align	16
	.zero		1024


//--------------------- .nv.shared._ZN7cutlass13device_kernelIN5flash19enable_sm80_to_sm89INS1_16FlashAttnBwdSm80INS1_25CollectiveMainloopBwdSm80ILi2ELi2EN4cute5tupleIJNS5_1CILi64EEENS7_ILi128EEES9_EEENS_6half_tEfNS_4arch4Sm80ELb0ELb1ELb0ELb1ELb1ELb0ELb0ELb0ELi2ELi2ELi2ELi2ELb0EEENS1_21CollectiveEpilogueBwdISA_SB_SD_Li256ELb1ELb0ELi4EEENS1_19SingleTileSchedulerILb1ELb0ELb0ELi128EEEEEEEEEvNT_6ParamsE --------------------------
	.section	.nv.shared._ZN7cutlass13device_kernelIN5flash19enable_sm80_to_sm89INS1_16FlashAttnBwdSm80INS1_25CollectiveMainloopBwdSm80ILi2ELi2EN4cute5tupleIJNS5_1CILi64EEENS7_ILi128EEES9_EEENS_6half_tEfNS_4arch4Sm80ELb0ELb1ELb0ELb1ELb1ELb0ELb0ELb0ELi2ELi2ELi2ELi2ELb0EEENS1_21CollectiveEpilogueBwdISA_SB_SD_Li256ELb1ELb0ELi4EEENS1_19SingleTileSchedulerILb1ELb0ELb0ELi128EEEEEEEEEvNT_6ParamsE,"aw",@nobits
	.sectionflags	@""
	.align	16
	.zero		1024


//--------------------- .nv.shared._ZN7cutlass13device_kernelIN5flash19enable_sm80_to_sm89INS1_16FlashAttnBwdSm80INS1_25CollectiveMainloopBwdSm80ILi2ELi2EN4cute5tupleIJNS5_1CILi64EEENS7_ILi128EEES9_EEENS_6half_tEfNS_4arch4Sm80ELb0ELb1ELb0ELb1ELb0ELb0ELb0ELb0ELi2ELi2ELi2ELi2ELb0EEENS1_24CollectiveEpilogueBwdGQAISA_fSD_Li256ELb1ELb0EEENS1_19SingleTileSchedulerILb1ELb0ELb0ELi128EEEEEEEEEvNT_6ParamsE --------------------------
	.section	.nv.shared._ZN7cutlass13device_kernelIN5flash19enable_sm80_to_sm89INS1_16FlashAttnBwdSm80INS1_25CollectiveMainloopBwdSm80ILi2ELi2EN4cute5tupleIJNS5_1CILi64EEENS7_ILi128EEES9_EEENS_6half_tEfNS_4arch4Sm80ELb0ELb1ELb0ELb1ELb0ELb0ELb0ELb0ELi2ELi2ELi2ELi2ELb0EEENS1_24CollectiveEpilogueBwdGQAISA_fSD_Li256ELb1ELb0EEENS1_19SingleTileSchedulerILb1ELb0ELb0ELi128EEEEEEEEEvNT_6ParamsE,"aw",@nobits
	.sectionflags	@""
	.align	16
	.zero		1024


//--------------------- .nv.shared._ZN7cutlass13device_kernelIN5flash19enable_sm80_to_sm89INS1_16FlashAttnBwdSm80INS1_25CollectiveMainloopBwdSm80ILi2ELi2EN4cute5tupleIJNS5_1CILi64EEENS7_ILi128EEES9_EEENS_6half_tEfNS_4arch4Sm80ELb0ELb1ELb0ELb1ELb1ELb0ELb0ELb0ELi2ELi2ELi2ELi2ELb0EEENS1_24CollectiveEpilogueBwdGQAISA_fSD_Li256ELb1ELb1EEENS1_19SingleTileSchedulerILb1ELb0ELb0ELi128EEEEEEEEEvNT_6ParamsE --------------------------
	.section	.nv.shared._ZN7cutlass13device_kernelIN5flash19enable_sm80_to_sm89INS1_16FlashAttnBwdSm80INS1_25CollectiveMainloopBwdSm80ILi2ELi2EN4cute5tupleIJNS5_1CILi64EEENS7_ILi128EEES9_EEENS_6half_tEfNS_4arch4Sm80ELb0ELb1ELb0ELb1ELb1ELb0ELb0ELb0ELi2ELi2ELi2ELi2ELb0EEENS1_24CollectiveEpilogueBwdGQAISA_fSD_Li256ELb1ELb1EEENS1_19SingleTileSchedulerILb1ELb0ELb0ELi128EEEEEEEEEvNT_6ParamsE,"aw",@nobits
	.sectionflags	@""
	.align	16
	.zero		1024


//--------------------- .nv.shared._ZN7cutlass13device_kernelIN5flash19enable_sm80_to_sm89INS1_16FlashAttnBwdSm80INS1_25CollectiveMainloopBwdSm80ILi2ELi2EN4cute5tupleIJNS5_1CILi64EEENS7_ILi128EEES9_EEENS_6half_tEfNS_4arch4Sm80ELb1ELb0ELb0ELb0ELb0ELb0ELb0ELb0ELi2ELi2ELi2ELi2ELb0EEENS1_21CollectiveEpilogueBwdISA_SB_SD_Li256ELb0ELb0ELi4EEENS1_25SingleTileBwdLPTSchedulerILb0ELi128ELb0EEEEEEEEEvNT_6ParamsE --------------------------
	.section	.nv.shared._ZN7cutlass13device_kernelIN5flash19enable_sm80_to_sm89INS1_16FlashAttnBwdSm80INS1_25CollectiveMainloopBwdSm80ILi2ELi2EN4cute5tupleIJNS5_1CILi64EEENS7_ILi128EEES9_EEENS_6half_tEfNS_4arch4Sm80ELb1ELb0ELb0ELb0ELb0ELb0ELb0ELb0ELi2ELi2ELi2ELi2ELb0EEENS1_21CollectiveEpilogueBwdISA_SB_SD_Li256ELb0ELb0ELi4EEENS1_25SingleTileBwdLPTSchedulerILb0ELi128ELb0EEEEEEEEEvNT_6ParamsE,"aw",@nobits
	.sectionflags	@""
	.align	16
	.zero		1024


//--------------------- .nv.shared._ZN7cutlass13device_kernelIN5flash19enable_sm80_to_sm89INS1_16FlashAttnBwdSm80INS1_25CollectiveMainloopBwdSm80ILi2ELi2EN4cute5tupleIJNS5_1CILi64EEENS7_ILi128EEES9_EEENS_6half_tEfNS_4arch4Sm80ELb1ELb0ELb0ELb0ELb1ELb0ELb0ELb0ELi2ELi2ELi2ELi2ELb0EEENS1_21CollectiveEpilogueBwdISA_SB_SD_Li256ELb0ELb0ELi4EEENS1_25SingleTileBwdLPTSchedulerILb0ELi128ELb1EEEEEEEEEvNT_6ParamsE --------------------------
	.section	.nv.shared._ZN7cutlass13device_kernelIN5flash19enable_sm80_to_sm89INS1_16FlashAttnBwdSm80INS1_25CollectiveMainloopBwdSm80ILi2ELi2EN4cute5tupleIJNS5_1CILi64EEENS7_ILi128EEES9_EEENS_6half_tEfNS_4arch4Sm80ELb1ELb0ELb0ELb0ELb1ELb0ELb0ELb0ELi2ELi2ELi2ELi2ELb0EEENS1_21CollectiveEpilogueBwdISA_SB_SD_Li256ELb0ELb0ELi4EEENS1_25SingleTileBwdLPTSchedulerILb0ELi128ELb1EEEEEEEEEvNT_6ParamsE,"aw",@nobits
	.sectionflags	@""
	.align	16
	.zero		1024


//--------------------- .nv.shared._ZN7cutlass13device_kernelIN5flash19enable_sm80_to_sm89INS1_16FlashAttnBwdSm80INS1_25CollectiveMainloopBwdSm80ILi2ELi2EN4cute5tupleIJNS5_1CILi64EEENS7_ILi128EEES9_EEENS_6half_tEfNS_4arch4Sm80ELb1ELb0ELb0ELb0ELb0ELb0ELb0ELb0ELi2ELi2ELi2ELi2ELb0EEENS1_24CollectiveEpilogueBwdGQAISA_fSD_Li256ELb0ELb0EEENS1_25SingleTileBwdLPTSchedulerILb0ELi128ELb0EEEEEEEEEvNT_6ParamsE --------------------------
	.section	.nv.shared._ZN7cutlass13device_kernelIN5flash19enable_sm80_to_sm89INS1_16FlashAttnBwdSm80INS1_25CollectiveMainloopBwdSm80ILi2ELi2EN4cute5tupleIJNS5_1CILi64EEENS7_ILi128EEES9_EEENS_6half_tEfNS_4arch4Sm80ELb1ELb0ELb0ELb0ELb0ELb0ELb0ELb0ELi2ELi2ELi2ELi2ELb0EEENS1_24CollectiveEpilogueBwdGQAISA_fSD_Li256ELb0ELb0EEENS1_25SingleTileBwdLPTSchedulerILb0ELi128ELb0EEEEEEEEEvNT_6ParamsE,"aw",@nobits
	.sectionflags	@""
	.align	16
	.zero		1024


//--------------------- .nv.shared._ZN7cutlass13device_kernelIN5flash19enable_sm80_to_sm89INS1_16FlashAttnBwdSm80INS1_25CollectiveMainloopBwdSm80ILi2ELi2EN4cute5tupleIJNS5_1CILi64EEENS7_ILi128EEES9_EEENS_6half_tEfNS_4arch4Sm80ELb1ELb0ELb0ELb0ELb1ELb0ELb0ELb0ELi2ELi2ELi2ELi2ELb0EEENS1_24CollectiveEpilogueBwdGQAISA_fSD_Li256ELb0ELb1EEENS1_25SingleTileBwdLPTSchedulerILb0ELi128ELb1EEEEEEEEEvNT_6ParamsE --------------------------
	.section	.nv.shared._ZN7cutlass13device_kernelIN5flash19enable_sm80_to_sm89INS1_16FlashAttnBwdSm80INS1_25CollectiveMainloopBwdSm80ILi2ELi2EN4cute5tupleIJNS5_1CILi64EEENS7_ILi128EEES9_EEENS_6half_tEfNS_4arch4Sm80ELb1ELb0ELb0ELb0ELb1ELb0ELb0ELb0ELi2ELi2ELi2ELi2ELb0EEENS1_24CollectiveEpilogueBwdGQAISA_fSD_Li256ELb0ELb1EEENS1_25SingleTileBwdLPTSchedulerILb0ELi128ELb1EEEEEEEEEvNT_6ParamsE,"aw",@nobits
	.sectionflags	@""
	.align	16
	.zero		1024


//--------------------- .nv.shared._ZN7cutlass13device_kernelIN5flash22FlashAttnBwdPreprocessIN4cute5tupleIJNS3_1CILi64EEENS5_ILi128EEEEEENS_6half_tEfNS_4arch4Sm80ELb1ELb0EEEEEvNT_6ParamsE --------------------------
	.section	.nv.shared._ZN7cutlass13device_kernelIN5flash22FlashAttnBwdPreprocessIN4cute5tupleIJNS3_1CILi64EEENS5_ILi128EEEEEENS_6half_tEfNS_4arch4Sm80ELb1ELb0EEEEEvNT_6ParamsE,"aw",@nobits
	.sectionflags	@""
	.align	16
	.zero		1024


//--------------------- .nv.shared._ZN7cutlass13device_kernelIN5flash19enable_sm80_to_sm89INS1_16FlashAttnBwdSm80INS1_25CollectiveMainloopBwdSm80ILi2ELi2EN4cute5tupleIJNS5_1CILi64EEENS7_ILi128EEES9_EEENS_6half_tEfNS_4arch4Sm80ELb1ELb0ELb0ELb1ELb0ELb0ELb0ELb0ELi2ELi2ELi2ELi2ELb0EEENS1_21CollectiveEpilogueBwdISA_SB_SD_Li256ELb1ELb0ELi4EEENS1_25SingleTileBwdLPTSchedulerILb1ELi128ELb0EEEEEEEEEvNT_6ParamsE --------------------------
	.section	.nv.shared._ZN7cutlass13device_kernelIN5flash19enable_sm80_to_sm89INS1_16FlashAttnBwdSm80INS1_25CollectiveMainloopBwdSm80ILi2ELi2EN4cute5tupleIJNS5_1CILi64EEENS7_ILi128EEES9_EEENS_6half_tEfNS_4arch4Sm80ELb1ELb0ELb0ELb1ELb0ELb0ELb0ELb0ELi2ELi2ELi2ELi2ELb0EEENS1_21CollectiveEpilogueBwdISA_SB_SD_Li256ELb1ELb0ELi4EEENS1_25SingleTileBwdLPTSchedulerILb1ELi128ELb0EEEEEEEEEvNT_6ParamsE,"aw",@nobits
	.sectionflags	@""
	.align	16
	.zero		1024


//--------------------- .nv.shared._ZN7cutlass13device_kernelIN5flash19enable_sm80_to_sm89INS1_16FlashAttnBwdSm80INS1_25CollectiveMainloopBwdSm80ILi2ELi2EN4cute5tupleIJNS5_1CILi64EEENS7_ILi128EEES9_EEENS_6half_tEfNS_4arch4Sm80ELb1ELb0ELb0ELb1ELb1ELb0ELb0ELb0ELi2ELi2ELi2ELi2ELb0EEENS1_21CollectiveEpilogueBwdISA_SB_SD_Li256ELb1ELb0ELi4EEENS1_25SingleTileBwdLPTSchedulerILb1ELi128ELb1EEEEEEEEEvNT_6ParamsE --------------------------
	.section	.nv.shared._ZN7cutlass13device_kernelIN5flash19enable_sm80_to_sm89INS1_16FlashAttnBwdSm80INS1_25CollectiveMainloopBwdSm80ILi2ELi2EN4cute5tupleIJNS5_1CILi64EEENS7_ILi128EEES9_EEENS_6half_tEfNS_4arch4Sm80ELb1ELb0ELb0ELb1ELb1ELb0ELb0ELb0ELi2ELi2ELi2ELi2ELb0EEENS1_21CollectiveEpilogueBwdISA_SB_SD_Li256ELb1ELb0ELi4EEENS1_25SingleTileBwdLPTSchedulerILb1ELi128ELb1EEEEEEEEEvNT_6ParamsE,"aw",@nobits
	.sectionflags	@""
	.align	16
	.zero		1024


//--------------------- .nv.shared._ZN7cutlass13device_kernelIN5flash19enable_sm80_to_sm89INS1_16FlashAttnBwdSm80INS1_25CollectiveMainloopBwdSm80ILi2ELi2EN4cute5tupleIJNS5_1CILi64EEENS7_ILi128EEES9_EEENS_6half_tEfNS_4arch4Sm80ELb1ELb0ELb0ELb1ELb0ELb0ELb0ELb0ELi2ELi2ELi2ELi2ELb0EEENS1_24CollectiveEpilogueBwdGQAISA_fSD_Li256ELb1ELb0EEENS1_25SingleTileBwdLPTSchedulerILb1ELi128ELb0EEEEEEEEEvNT_6ParamsE --------------------------
	.section	.nv.shared._ZN7cutlass13device_kernelIN5flash19enable_sm80_to_sm89INS1_16FlashAttnBwdSm80INS1_25CollectiveMainloopBwdSm80ILi2ELi2EN4cute5tupleIJNS5_1CILi64EEENS7_ILi128EEES9_EEENS_6half_tEfNS_4arch4Sm80ELb1ELb0ELb0ELb1ELb0ELb0ELb0ELb0ELi2ELi2ELi2ELi2ELb0EEENS1_24CollectiveEpilogueBwdGQAISA_fSD_Li256ELb1ELb0EEENS1_25SingleTileBwdLPTSchedulerILb1ELi128ELb0EEEEEEEEEvNT_6ParamsE,"aw",@nobits
	.sectionflags	@""
	.align	16
	.zero		1024


//--------------------- .nv.shared._ZN7cutlass13device_kernelIN5flash32FlashAttnBwdPostprocessConvertdQIN4cute5tupleIJNS3_1CILi128EEES6_EEENS_6half_tEfNS_4arch4Sm80ELi256ENS3_8TiledMMAINS3_8MMA_AtomIJNS3_28SM80_16x8x16_F32F16F16F32_TNEEEENS3_6LayoutINS4_IJNS5_ILi2EEENS5_ILi4EEENS5_ILi1EEEEEENS4_IJSI_SG_NS5_ILi0EEEEEEEENS4_IJNS5_ILi32EEENS5_ILi64EEENS5_ILi16EEEEEEEELb0EEEEEvNT_6ParamsE --------------------------
	.section	.nv.shared._ZN7cutlass13device_kernelIN5flash32FlashAttnBwdPostprocessConvertdQIN4cute5tupleIJNS3_1CILi128EEES6_EEENS_6half_tEfNS_4arch4Sm80ELi256ENS3_8TiledMMAINS3_8MMA_AtomIJNS3_28SM80_16x8x16_F32F16F16F32_TNEEEENS3_6LayoutINS4_IJNS5_ILi2EEENS5_ILi4EEENS5_ILi1EEEEEENS4_IJSI_SG_NS5_ILi0EEEEEEEENS4_IJNS5_ILi32EEENS5_ILi64EEENS5_ILi16EEEEEEEELb0EEEEEvNT_6ParamsE,"aw",@nobits
	.sectionflags	@""
	.align	16
	.zero		1024


//--------------------- .nv.shared._ZN7cutlass13device_kernelIN5flash32FlashAttnBwdPostprocessConvertdQIN4cute5tupleIJNS3_1CILi64EEENS5_ILi128EEEEEENS_6half_tEfNS_4arch4Sm80ELi256ENS3_8TiledMMAINS3_8MMA_AtomIJNS3_28SM80_16x8x16_F32F16F16F32_TNEEEENS3_6LayoutINS4_IJNS5_ILi2EEENS5_ILi4EEENS5_ILi1EEEEEENS4_IJSJ_SH_NS5_ILi0EEEEEEEENS4_IJNS5_ILi32EEES6_NS5_ILi16EEEEEEEELb0EEEEEvNT_6ParamsE --------------------------
	.section	.nv.shared._ZN7cutlass13device_kernelIN5flash32FlashAttnBwdPostprocessConvertdQIN4cute5tupleIJNS3_1CILi64EEENS5_ILi128EEEEEENS_6half_tEfNS_4arch4Sm80ELi256ENS3_8TiledMMAINS3_8MMA_AtomIJNS3_28SM80_16x8x16_F32F16F16F32_TNEEEENS3_6LayoutINS4_IJNS5_ILi2EEENS5_ILi4EEENS5_ILi1EEEEEENS4_IJSJ_SH_NS5_ILi0EEEEEEEENS4_IJNS5_ILi32EEES6_NS5_ILi16EEEEEEEELb0EEEEEvNT_6ParamsE,"aw",@nobits
	.sectionflags	@""
	.align	16
	.zero		1024


//--------------------- .nv.shared._ZN7cutlass13device_kernelIN5flash19enable_sm80_to_sm89INS1_16FlashAttnBwdSm80INS1_25CollectiveMainloopBwdSm80ILi2ELi2EN4cute5tupleIJNS5_1CILi64EEENS7_ILi128EEES9_EEENS_6half_tEfNS_4arch4Sm80ELb1ELb0ELb0ELb1ELb1ELb0ELb0ELb0ELi2ELi2ELi2ELi2ELb0EEENS1_24CollectiveEpilogueBwdGQAISA_fSD_Li256ELb1ELb1EEENS1_25SingleTileBwdLPTSchedulerILb1ELi128ELb1EEEEEEEEEvNT_6ParamsE --------------------------
	.section	.nv.shared._ZN7cutlass13device_kernelIN5flash19enable_sm80_to_sm89INS1_16FlashAttnBwdSm80INS1_25CollectiveMainloopBwdSm80ILi2ELi2EN4cute5tupleIJNS5_1CILi64EEENS7_ILi128EEES9_EEENS_6half_tEfNS_4arch4Sm80ELb1ELb0ELb0ELb1ELb1ELb0ELb0ELb0ELi2ELi2ELi2ELi2ELb0EEENS1_24CollectiveEpilogueBwdGQAISA_fSD_Li256ELb1ELb1EEENS1_25SingleTileBwdLPTSchedulerILb1ELi128ELb1EEEEEEEEEvNT_6ParamsE,"aw",@nobits
	.sectionflags	@""
	.align	16
	.zero		1024


//--------------------- .nv.shared._ZN7cutlass13device_kernelIN5flash22FlashAttnBwdPreprocessIN4cute5tupleIJNS3_1CILi64EEENS5_ILi128EEEEEENS_6half_tEfNS_4arch4Sm80ELb1ELb1EEEEEvNT_6ParamsE --------------------------
	.section	.nv.shared._ZN7cutlass13device_kernelIN5flash22FlashAttnBwdPreprocessIN4cute5tupleIJNS3_1CILi64EEENS5_ILi128EEEEEENS_6half_tEfNS_4arch4Sm80ELb1ELb1EEEEEvNT_6ParamsE,"aw",@nobits
	.sectionflags	@""
	.align	16
	.zero		1024


//--------------------- .nv.constant0._ZN7cutlass13device_kernelIN5flash19enable_sm80_to_sm89INS1_16FlashAttnBwdSm80INS1_25CollectiveMainloopBwdSm80ILi2ELi1EN4cute5tupleIJNS5_1CILi64EEENS7_ILi96EEENS7_ILi128EEEEEENS_6half_tEfNS_4arch4Sm80ELb0ELb0ELb0ELb0ELb0ELb0ELb0ELb0ELi2ELi2ELi2ELi2ELb1EEENS1_21CollectiveEpilogueBwdISB_SC_SE_Li256ELb0ELb0ELi4EEENS1_19SingleTileSchedulerILb0ELb0ELb0ELi96EEEEEEEEEvNT_6ParamsE --------------------------
	.section	.nv.constant0._ZN7cutlass13device_kernelIN5flash19enable_sm80_to_sm89INS1_16FlashAttnBwdSm80INS1_25CollectiveMainloopBwdSm80ILi2ELi1EN4cute5tupleIJNS5_1CILi64EEENS7_ILi96EEENS7_ILi128EEEEEENS_6half_tEfNS_4arch4Sm80ELb0ELb0ELb0ELb0ELb0ELb0ELb0ELb0ELi2ELi2ELi2ELi2ELb1EEENS1_21CollectiveEpilogueBwdISB_SC_SE_Li256ELb0ELb0ELi4EEENS1_19SingleTileSchedulerILb0ELb0ELb0ELi96EEEEEEEEEvNT_6ParamsE,"a",@progbits
	.sectionflags	@""
	.align	4
.nv.constant0._ZN7cutlass13device_kernelIN5flash19enable_sm80_to_sm89INS1_16FlashAttnBwdSm80INS1_25CollectiveMainloopBwdSm80ILi2ELi1EN4cute5tupleIJNS5_1CILi64EEENS7_ILi96EEENS7_ILi128EEEEEENS_6half_tEfNS_4arch4Sm80ELb0ELb0ELb0ELb0ELb0ELb0ELb0ELb0ELi2ELi2ELi2ELi2ELb1EEENS1_21CollectiveEpilogueBwdISB_SC_SE_Li256ELb0ELb0ELi4EEENS1_19SingleTileSchedulerILb0ELb0ELb0ELi96EEEEEEEEEvNT_6ParamsE:
	.zero		1152


//--------------------- .nv.constant0._ZN7cutlass13device_kernelIN5flash19enable_sm80_to_sm89INS1_16FlashAttnBwdSm80INS1_25CollectiveMainloopBwdSm80ILi2ELi1EN4cute5tupleIJNS5_1CILi64EEENS7_ILi96EEENS7_ILi128EEEEEENS_6half_tEfNS_4arch4Sm80ELb0ELb0ELb0ELb0ELb1ELb0ELb0ELb0ELi2ELi2ELi2ELi2ELb1EEENS1_21CollectiveEpilogueBwdISB_SC_SE_Li256ELb0ELb0ELi4EEENS1_19SingleTileSchedulerILb0ELb0ELb0ELi96EEEEEEEEEvNT_6ParamsE --------------------------
	.section	.nv.constant0._ZN7cutlass13device_kernelIN5flash19enable_sm80_to_sm89INS1_16FlashAttnBwdSm80INS1_25CollectiveMainloopBwdSm80ILi2ELi1EN4cute5tupleIJNS5_1CILi64EEENS7_ILi96EEENS7_ILi128EEEEEENS_6half_tEfNS_4arch4Sm80ELb0ELb0ELb0ELb0ELb1ELb0ELb0ELb0ELi2ELi2ELi2ELi2ELb1EEENS1_21CollectiveEpilogueBwdISB_SC_SE_Li256ELb0ELb0ELi4EEENS1_19SingleTileSchedulerILb0ELb0ELb0ELi96EEEEEEEEEvNT_6ParamsE,"a",@progbits
	.sectionflags	@""
	.align	4
.nv.constant0._ZN7cutlass13device_kernelIN5flash19enable_sm80_to_sm89INS1_16FlashAttnBwdSm80INS1_25CollectiveMainloopBwdSm80ILi2ELi1EN4cute5tupleIJNS5_1CILi64EEENS7_ILi96EEENS7_ILi128EEEEEENS_6half_tEfNS_4arch4Sm80ELb0ELb0ELb0ELb0ELb1ELb0ELb0ELb0ELi2ELi2ELi2ELi2ELb1EEENS1_21CollectiveEpilogueBwdISB_SC_SE_Li256ELb0ELb0ELi4EEENS1_19SingleTileSchedulerILb0ELb0ELb0ELi96EEEEEEEEEvNT_6ParamsE:
	.zero		1152


//--------------------- .nv.constant0._ZN7cutlass13device_kernelIN5flash19enable_sm80_to_sm89INS1_16FlashAttnBwdSm80INS1_25CollectiveMainloopBwdSm80ILi2ELi1EN4cute5tupleIJNS5_1CILi64EEENS7_ILi96EEENS7_ILi128EEEEEENS_6half_tEfNS_4arch4Sm80ELb0ELb0ELb0ELb0ELb0ELb0ELb0ELb0ELi2ELi2ELi2ELi2ELb1EEENS1_24CollectiveEpilogueBwdGQAISB_fSE_Li256ELb0ELb0EEENS1_19SingleTileSchedulerILb0ELb0ELb0ELi96EEEEEEEEEvNT_6ParamsE --------------------------
	.section	.nv.constant0._ZN7cutlass13device_kernelIN5flash19enable_sm80_to_sm89INS1_16FlashAttnBwdSm80INS1_25CollectiveMainloopBwdSm80ILi2ELi1EN4cute5tupleIJNS5_1CILi64EEENS7_ILi96EEENS7_ILi128EEEEEENS_6half_tEfNS_4arch4Sm80ELb0ELb0ELb0ELb0ELb0ELb0ELb0ELb0ELi2ELi2ELi2ELi2ELb1EEENS1_24CollectiveEpilogueBwdGQAISB_fSE_Li256ELb0ELb0EEENS1_19SingleTileSchedulerILb0ELb0ELb0ELi96EEEEEEEEEvNT_6ParamsE,"a",@progbits
	.sectionflags	@""
	.align	4
.nv.constant0._ZN7cutlass13device_kernelIN5flash19enable_sm80_to_sm89INS1_16FlashAttnBwdSm80INS1_25CollectiveMainloopBwdSm80ILi2ELi1EN4cute5tupleIJNS5_1CILi64EEENS7_ILi96EEENS7_ILi128EEEEEENS_6half_tEfNS_4arch4Sm80ELb0ELb0ELb0ELb0ELb0ELb0ELb0ELb0ELi2ELi2ELi2ELi2ELb1EEENS1_24CollectiveEpilogueBwdGQAISB_fSE_Li256ELb0ELb0EEENS1_19SingleTileSchedulerILb0ELb0ELb0ELi96EEEEEEEEEvNT_6ParamsE:
	.zero		1160


//--------------------- .nv.constant0._ZN7cutlass13device_kernelIN5flash19enable_sm80_to_sm89INS1_16FlashAttnBwdSm80INS1_25CollectiveMainloopBwdSm80ILi2ELi1EN4cute5tupleIJNS5_1CILi64EEENS7_ILi96EEENS7_ILi128EEEEEENS_6half_tEfNS_4arch4Sm80ELb0ELb0ELb0ELb0ELb1ELb0ELb0ELb0ELi2ELi2ELi2ELi2ELb1EEENS1_24CollectiveEpilogueBwdGQAISB_fSE_Li256ELb0ELb1EEENS1_19SingleTileSchedulerILb0ELb0ELb0ELi96EEEEEEEEEvNT_6ParamsE --------------------------
	.section	.nv.constant0._ZN7cutlass13device_kernelIN5flash19enable_sm80_to_sm89INS1_16FlashAttnBwdSm80INS1_25CollectiveMainloopBwdSm80ILi2ELi1EN4cute5tupleIJNS5_1CILi64EEENS7_ILi96EEENS7_ILi128EEEEEENS_6half_tEfNS_4arch4Sm80ELb0ELb0ELb0ELb0ELb1ELb0ELb0ELb0ELi2ELi2ELi2ELi2ELb1EEENS1_24CollectiveEpilogueBwdGQAISB_fSE_Li256ELb0ELb1EEENS1_19SingleTileSchedulerILb0ELb0ELb0ELi96EEEEEEEEEvNT_6ParamsE,"a",@progbits
	.sectionflags	@""
	.align	4
.nv.constant0._ZN7cutlass13device_kernelIN5flash19enable_sm80_to_sm89INS1_16FlashAttnBwdSm80INS1_25CollectiveMainloopBwdSm80ILi2ELi1EN4cute5tupleIJNS5_1CILi64EEENS7_ILi96EEENS7_ILi128EEEEEENS_6half_tEfNS_4arch4Sm80ELb0ELb0ELb0ELb0ELb1ELb0ELb0ELb0ELi2ELi2ELi2ELi2ELb1EEENS1_24CollectiveEpilogueBwdGQAISB_fSE_Li256ELb0ELb1EEENS1_19SingleTileSchedulerILb0ELb0ELb0ELi96EEEEEEEEEvNT_6ParamsE:
	.zero		1160


//--------------------- .nv.constant0._ZN7cutlass13device_kernelIN5flash19enable_sm80_to_sm89INS1_16FlashAttnBwdSm80INS1_25CollectiveMainloopBwdSm80ILi2ELi1EN4cute5tupleIJNS5_1CILi64EEENS7_ILi96EEENS7_ILi128EEEEEENS_6half_tEfNS_4arch4Sm80ELb0ELb0ELb0ELb1ELb0ELb0ELb0ELb0ELi2ELi2ELi2ELi2ELb1EEENS1_21CollectiveEpilogueBwdISB_SC_SE_Li256ELb1ELb0ELi4EEENS1_19SingleTileSchedulerILb1ELb0ELb0ELi96EEEEEEEEEvNT_6ParamsE --------------------------
	.section	.nv.constant0._ZN7cutlass13device_kernelIN5flash19enable_sm80_to_sm89INS1_16FlashAttnBwdSm80INS1_25CollectiveMainloopBwdSm80ILi2ELi1EN4cute5tupleIJNS5_1CILi64EEENS7_ILi96EEENS7_ILi128EEEEEENS_6half_tEfNS_4arch4Sm80ELb0ELb0ELb0ELb1ELb0ELb0ELb0ELb0ELi2ELi2ELi2ELi2ELb1EEENS1_21CollectiveEpilogueBwdISB_SC_SE_Li256ELb1ELb0ELi4EEENS1_19SingleTileSchedulerILb1ELb0ELb0ELi96EEEEEEEEEvNT_6ParamsE,"a",@progbits
	.sectionflags	@""
	.align	4
.nv.constant0._ZN7cutlass13device_kernelIN5flash19enable_sm80_to_sm89INS1_16FlashAttnBwdSm80INS1_25CollectiveMainloopBwdSm80ILi2ELi1EN4cute5tupleIJNS5_1CILi64EEENS7_ILi96EEENS7_ILi128EEEEEENS_6half_tEfNS_4arch4Sm80ELb0ELb0ELb0ELb1ELb0ELb0ELb0ELb0ELi2ELi2ELi2ELi2ELb1EEENS1_21CollectiveEpilogueBwdISB_SC_SE_Li256ELb1ELb0ELi4EEENS1_19SingleTileSchedulerILb1ELb0ELb0ELi96EEEEEEEEEvNT_6ParamsE:
	.zero		1152


//--------------------- .nv.constant0._ZN7cutlass13device_kernelIN5flash19enable_sm80_to_sm89INS1_16FlashAttnBwdSm80INS1_25CollectiveMainloopBwdSm80ILi2ELi1EN4cute5tupleIJNS5_1CILi64EEENS7_ILi96EEENS7_ILi128EEEEEENS_6half_tEfNS_4arch4Sm80ELb0ELb0ELb0ELb1ELb1ELb0ELb0ELb0ELi2ELi2ELi2ELi2ELb1EEENS1_21CollectiveEpilogueBwdISB_SC_SE_Li256ELb1ELb0ELi4EEENS1_19SingleTileSchedulerILb1ELb0ELb0ELi96EEEEEEEEEvNT_6ParamsE --------------------------
	.section	.nv.constant0._ZN7cutlass13device_kernelIN5flash19enable_sm80_to_sm89INS1_16FlashAttnBwdSm80INS1_25CollectiveMainloopBwdSm80ILi2ELi1EN4cute5tupleIJNS5_1CILi64EEENS7_ILi96EEENS7_ILi128EEEEEENS_6half_tEfNS_4arch4Sm80ELb0ELb0ELb0ELb1ELb1ELb0ELb0ELb0ELi2ELi2ELi2ELi2ELb1EEENS1_21CollectiveEpilogueBwdISB_SC_SE_Li256ELb1ELb0ELi4EEENS1_19SingleTileSchedulerILb1ELb0ELb0ELi96EEEEEEEEEvNT_6ParamsE,"a",@progbits
	.sectionflags	@""
	.align	4
.nv.constant0._ZN7cutlass13device_kernelIN5flash19enable_sm80_to_sm89INS1_16FlashAttnBwdSm80INS1_25CollectiveMainloopBwdSm80ILi2ELi1EN4cute5tupleIJNS5_1CILi64EEENS7_ILi96EEENS7_ILi128EEEEEENS_6half_tEfNS_4arch4Sm80ELb0ELb0ELb0ELb1ELb1ELb0ELb0ELb0ELi2ELi2ELi2ELi2ELb1EEENS1_21CollectiveEpilogueBwdISB_SC_SE_Li256ELb1ELb0ELi4EEENS1_19SingleTileSchedulerILb1ELb0ELb0ELi96EEEEEEEEEvNT_6ParamsE:
	.zero		1152


//--------------------- .nv.constant0._ZN7cutlass13device_kernelIN5flash19enable_sm80_to_sm89INS1_16FlashAttnBwdSm80INS1_25CollectiveMainloopBwdSm80ILi2ELi1EN4cute5tupleIJNS5_1CILi64EEENS7_ILi96EEENS7_ILi128EEEEEENS_6half_tEfNS_4arch4Sm80ELb0ELb0ELb0ELb1ELb0ELb0ELb0ELb0ELi2ELi2ELi2ELi2ELb1EEENS1_24CollectiveEpilogueBwdGQAISB_fSE_Li256ELb1ELb0EEENS1_19SingleTileSchedulerILb1ELb0ELb0ELi96EEEEEEEEEvNT_6ParamsE --------------------------
	.section	.nv.constant0._ZN7cutlass13device_kernelIN5flash19enable_sm80_to_sm89INS1_16FlashAttnBwdSm80INS1_25CollectiveMainloopBwdSm80ILi2ELi1EN4cute5tupleIJNS5_1CILi64EEENS7_ILi96EEENS7_ILi128EEEEEENS_6half_tEfNS_4arch4Sm80ELb0ELb0ELb0ELb1ELb0ELb0ELb0ELb0ELi2ELi2ELi2ELi2ELb1EEENS1_24CollectiveEpilogueBwdGQAISB_fSE_Li256ELb1ELb0EEENS1_19SingleTileSchedulerILb1ELb0ELb0ELi96EEEEEEEEEvNT_6ParamsE,"a",@progbits
	.sectionflags	@""
	.align	4
.nv.constant0._ZN7cutlass13device_kernelIN5flash19enable_sm80_to_sm89INS1_16FlashAttnBwdSm80INS1_25CollectiveMainloopBwdSm80ILi2ELi1EN4cute5tupleIJNS5_1CILi64EEENS7_ILi96EEENS7_ILi128EEEEEENS_6half_tEfNS_4arch4Sm80ELb0ELb0ELb0ELb1ELb0ELb0ELb0ELb0ELi2ELi2ELi2ELi2ELb1EEENS1_24CollectiveEpilogueBwdGQAISB_fSE_Li256ELb1ELb0EEENS1_19SingleTileSchedulerILb1ELb0ELb0ELi96EEEEEEEEEvNT_6ParamsE:
	.zero		1160


//--------------------- .nv.constant0._ZN7cutlass13device_kernelIN5flash19enable_sm80_to_sm89INS1_16FlashAttnBwdSm80INS1_25CollectiveMainloopBwdSm80ILi2ELi1EN4cute5tupleIJNS5_1CILi64EEENS7_ILi96EEENS7_ILi128EEEEEENS_6half_tEfNS_4arch4Sm80ELb0ELb0ELb0ELb1ELb1ELb0ELb0ELb0ELi2ELi2ELi2ELi2ELb1EEENS1_24CollectiveEpilogueBwdGQAISB_fSE_Li256ELb1ELb1EEENS1_19SingleTileSchedulerILb1ELb0ELb0ELi96EEEEEEEEEvNT_6ParamsE --------------------------
	.section	.nv.constant0._ZN7cutlass13device_kernelIN5flash19enable_sm80_to_sm89INS1_16FlashAttnBwdSm80INS1_25CollectiveMainloopBwdSm80ILi2ELi1EN4cute5tupleIJNS5_1CILi64EEENS7_ILi96EEENS7_ILi128EEEEEENS_6half_tEfNS_4arch4Sm80ELb0ELb0ELb0ELb1ELb1ELb0ELb0ELb0ELi2ELi2ELi2ELi2ELb1EEENS1_24CollectiveEpilogueBwdGQAISB_fSE_Li256ELb1ELb1EEENS1_19SingleTileSchedulerILb1ELb0ELb0ELi96EEEEEEEEEvNT_6ParamsE,"a",@progbits
	.sectionflags	@""
	.align	4
.nv.constant0._ZN7cutlass13device_kernelIN5flash19enable_sm80_to_sm89INS1_16FlashAttnBwdSm80INS1_25CollectiveMainloopBwdSm80ILi2ELi1EN4cute5tupleIJNS5_1CILi64EEENS7_ILi96EEENS7_ILi128EEEEEENS_6half_tEfNS_4arch4Sm80ELb0ELb0ELb0ELb1ELb1ELb0ELb0ELb0ELi2ELi2ELi2ELi2ELb1EEENS1_24CollectiveEpilogueBwdGQAISB_fSE_Li256ELb1ELb1EEENS1_19SingleTileSchedulerILb1ELb0ELb0ELi96EEEEEEEEEvNT_6ParamsE:
	.zero		1160


//--------------------- .nv.constant0._ZN7cutlass13device_kernelIN5flash19enable_sm80_to_sm89INS1_16FlashAttnBwdSm80INS1_25CollectiveMainloopBwdSm80ILi2ELi1EN4cute5tupleIJNS5_1CILi64EEENS7_ILi96EEENS7_ILi128EEEEEENS_6half_tEfNS_4arch4Sm80ELb0ELb1ELb0ELb0ELb0ELb0ELb0ELb0ELi2ELi2ELi2ELi2ELb1EEENS1_21CollectiveEpilogueBwdISB_SC_SE_Li256ELb0ELb0ELi4EEENS1_19SingleTileSchedulerILb0ELb0ELb0ELi96EEEEEEEEEvNT_6ParamsE --------------------------
	.section	.nv.constant0._ZN7cutlass13device_kernelIN5flash19enable_sm80_to_sm89INS1_16FlashAttnBwdSm80INS1_25CollectiveMainloopBwdSm80ILi2ELi1EN4cute5tupleIJNS5_1CILi64EEENS7_ILi96EEENS7_ILi128EEEEEENS_6half_tEfNS_4arch4Sm80ELb0ELb1ELb0ELb0ELb0ELb0ELb0ELb0ELi2ELi2ELi2ELi2ELb1EEENS1_21CollectiveEpilogueBwdISB_SC_SE_Li256ELb0ELb0ELi4EEENS1_19SingleTileSchedulerILb0ELb0ELb0ELi96EEEEEEEEEvNT_6ParamsE,"a",@progbits
	.sectionflags	@""
	.align	4
.nv.constant0._ZN7cutlass13device_kernelIN5flash19enable_sm80_to_sm89INS1_16FlashAttnBwdSm80INS1_25CollectiveMainloopBwdSm80ILi2ELi1EN4cute5tupleIJNS5_1CILi64EEENS7_ILi96EEENS7_ILi128EEEEEENS_6half_tEfNS_4arch4Sm80ELb0ELb1ELb0ELb0ELb0ELb0ELb0ELb0ELi2ELi2ELi2ELi2ELb1EEENS1_21CollectiveEpilogueBwdISB_SC_SE_Li256ELb0ELb0ELi4EEENS1_19SingleTileSchedulerILb0ELb0ELb0ELi96EEEEEEEEEvNT_6ParamsE:
	.zero		1152


//--------------------- .nv.constant0._ZN7cutlass13device_kernelIN5flash19enable_sm80_to_sm89INS1_16FlashAttnBwdSm80INS1_25CollectiveMainloopBwdSm80ILi2ELi1EN4cute5tupleIJNS5_1CILi64EEENS7_ILi96EEENS7_ILi128EEEEEENS_6half_tEfNS_4arch4Sm80ELb0ELb1ELb0ELb0ELb1ELb0ELb0ELb0ELi2ELi2ELi2ELi2ELb1EEENS1_21CollectiveEpilogueBwdISB_SC_SE_Li256ELb0ELb0ELi4EEENS1_19SingleTileSchedulerILb0ELb0ELb0ELi96EEEEEEEEEvNT_6ParamsE --------------------------
	.section	.nv.constant0._ZN7cutlass13device_kernelIN5flash19enable_sm80_to_sm89INS1_16FlashAttnBwdSm80INS1_25CollectiveMainloopBwdSm80ILi2ELi1EN4cute5tupleIJNS5_1CILi64EEENS7_ILi96EEENS7_ILi128EEEEEENS_6half_tEfNS_4arch4Sm80ELb0ELb1ELb0ELb0ELb1ELb0ELb0ELb0ELi2ELi2ELi2ELi2ELb1EEENS1_21CollectiveEpilogueBwdISB_SC_SE_Li256ELb0ELb0ELi4EEENS1_19SingleTileSchedulerILb0ELb0ELb0ELi96EEEEEEEEEvNT_6ParamsE,"a",@progbits
	.sectionflags	@""
	.align	4
.nv.constant0._ZN7cutlass13device_kernelIN5flash19enable_sm80_to_sm89INS1_16FlashAttnBwdSm80INS1_25CollectiveMainloopBwdSm80ILi2ELi1EN4cute5tupleIJNS5_1CILi64EEENS7_ILi96EEENS7_ILi128EEEEEENS_6half_tEfNS_4arch4Sm80ELb0ELb1ELb0ELb0ELb1ELb0ELb0ELb0ELi2ELi2ELi2ELi2ELb1EEENS1_21CollectiveEpilogueBwdISB_SC_SE_Li256ELb0ELb0ELi4EEENS1_19SingleTileSchedulerILb0ELb0ELb0ELi96EEEEEEEEEvNT_6ParamsE:
	.zero		1152


//--------------------- .nv.constant0._ZN7cutlass13device_kernelIN5flash19enable_sm80_to_sm89INS1_16FlashAttnBwdSm80INS1_25CollectiveMainloopBwdSm80ILi2ELi1EN4cute5tupleIJNS5_1CILi64EEENS7_ILi96EEENS7_ILi128EEEEEENS_6half_tEfNS_4arch4Sm80ELb0ELb1ELb0ELb0ELb0ELb0ELb0ELb0ELi2ELi2ELi2ELi2ELb1EEENS1_24CollectiveEpilogueBwdGQAISB_fSE_Li256ELb0ELb0EEENS1_19SingleTileSchedulerILb0ELb0ELb0ELi96EEEEEEEEEvNT_6ParamsE --------------------------
	.section	.nv.constant0._ZN7cutlass13device_kernelIN5flash19enable_sm80_to_sm89INS1_16FlashAttnBwdSm80INS1_25CollectiveMainloopBwdSm80ILi2ELi1EN4cute5tupleIJNS5_1CILi64EEENS7_ILi96EEENS7_ILi128EEEEEENS_6half_tEfNS_4arch4Sm80ELb0ELb1ELb0ELb0ELb0ELb0ELb0ELb0ELi2ELi2ELi2ELi2ELb1EEENS1_24CollectiveEpilogueBwdGQAISB_fSE_Li256ELb0ELb0EEENS1_19SingleTileSchedulerILb0ELb0ELb0ELi96EEEEEEEEEvNT_6ParamsE,"a",@progbits
	.sectionflags	@""
	.align	4
.nv.constant0._ZN7cutlass13device_kernelIN5flash19enable_sm80_to_sm89INS1_16FlashAttnBwdSm80INS1_25CollectiveMainloopBwdSm80ILi2ELi1EN4cute5tupleIJNS5_1CILi64EEENS7_ILi96EEENS7_ILi128EEEEEENS_6half_tEfNS_4arch4Sm80ELb0ELb1ELb0ELb0ELb0ELb0ELb0ELb0ELi2ELi2ELi2ELi2ELb1EEENS1_24CollectiveEpilogueBwdGQAISB_fSE_Li256ELb0ELb0EEENS1_19SingleTileSchedulerILb0ELb0ELb0ELi96EEEEEEEEEvNT_6ParamsE:
	.zero		1160


//--------------------- .nv.constant0._ZN7cutlass13device_kernelIN5flash19enable_sm80_to_sm89INS1_16FlashAttnBwdSm80INS1_25CollectiveMainloopBwdSm80ILi2ELi1EN4cute5tupleIJNS5_1CILi64EEENS7_ILi96EEENS7_ILi128EEEEEENS_6half_tEfNS_4arch4Sm80ELb0ELb1ELb0ELb0ELb1ELb0ELb0ELb0ELi2ELi2ELi2ELi2ELb1EEENS1_24CollectiveEpilogueBwdGQAISB_fSE_Li256ELb0ELb1EEENS1_19SingleTileSchedulerILb0ELb0ELb0ELi96EEEEEEEEEvNT_6ParamsE --------------------------
	.section	.nv.constant0._ZN7cutlass13device_kernelIN5flash19enable_sm80_to_sm89INS1_16FlashAttnBwdSm80INS1_25CollectiveMainloopBwdSm80ILi2ELi1EN4cute5tupleIJNS5_1CILi64EEENS7_ILi96EEENS7_ILi128EEEEEENS_6half_tEfNS_4arch4Sm80ELb0ELb1ELb0ELb0ELb1ELb0ELb0ELb0ELi2ELi2ELi2ELi2ELb1EEENS1_24CollectiveEpilogueBwdGQAISB_fSE_Li256ELb0ELb1EEENS1_19SingleTileSchedulerILb0ELb0ELb0ELi96EEEEEEEEEvNT_6ParamsE,"a",@progbits
	.sectionflags	@""
	.align	4
.nv.constant0._ZN7cutlass13device_kernelIN5flash19enable_sm80_to_sm89INS1_16FlashAttnBwdSm80INS1_25CollectiveMainloopBwdSm80ILi2ELi1EN4cute5tupleIJNS5_1CILi64EEENS7_ILi96EEENS7_ILi128EEEEEENS_6half_tEfNS_4arch4Sm80ELb0ELb1ELb0ELb0ELb1ELb0ELb0ELb0ELi2ELi2ELi2ELi2ELb1EEENS1_24CollectiveEpilogueBwdGQAISB_fSE_Li256ELb0ELb1EEENS1_19SingleTileSchedulerILb0ELb0ELb0ELi96EEEEEEEEEvNT_6ParamsE:
	.zero		1160


//--------------------- .nv.constant0._ZN7cutlass13device_kernelIN5flash19enable_sm80_to_sm89INS1_16FlashAttnBwdSm80INS1_25CollectiveMainloopBwdSm80ILi2ELi1EN4cute5tupleIJNS5_1CILi64EEENS7_ILi96EEENS7_ILi128EEEEEENS_6half_tEfNS_4arch4Sm80ELb0ELb1ELb0ELb1ELb0ELb0ELb0ELb0ELi2ELi2ELi2ELi2ELb1EEENS1_21CollectiveEpilogueBwdISB_SC_SE_Li256ELb1ELb0ELi4EEENS1_19SingleTileSchedulerILb1ELb0ELb0ELi96EEEEEEEEEvNT_6ParamsE --------------------------
	.section	.nv.constant0._ZN7cutlass13device_kernelIN5flash19enable_sm80_to_sm89INS1_16FlashAttnBwdSm80INS1_25CollectiveMainloopBwdSm80ILi2ELi1EN4cute5tupleIJNS5_1CILi64EEENS7_ILi96EEENS7_ILi128EEEEEENS_6half_tEfNS_4arch4Sm80ELb0ELb1ELb0ELb1ELb0ELb0ELb0ELb0ELi2ELi2ELi2ELi2ELb1EEENS1_21CollectiveEpilogueBwdISB_SC_SE_Li256ELb1ELb0ELi4EEENS1_19SingleTileSchedulerILb1ELb0ELb0ELi96EEEEEEEEEvNT_6ParamsE,"a",@progbits
	.sectionflags	@""
	.align	4
.nv.constant0._ZN7cutlass13device_kernelIN5flash19enable_sm80_to_sm89INS1_16FlashAttnBwdSm80INS1_25CollectiveMainloopBwdSm80ILi2ELi1EN4cute5tupleIJNS5_1CILi64EEENS7_ILi96EEENS7_ILi128EEEEEENS_6half_tEfNS_4arch4Sm80ELb0ELb1ELb0ELb1ELb0ELb0ELb0ELb0ELi2ELi2ELi2ELi2ELb1EEENS1_21CollectiveEpilogueBwdISB_SC_SE_Li256ELb1ELb0ELi4EEENS1_19SingleTileSchedulerILb1ELb0ELb0ELi96EEEEEEEEEvNT_6ParamsE:
	.zero		1152


//--------------------- .nv.constant0._ZN7cutlass13device_kernelIN5flash19enable_sm80_to_sm89INS1_16FlashAttnBwdSm80INS1_25CollectiveMainloopBwdSm80ILi2ELi1EN4cute5tupleIJNS5_1CILi64EEENS7_ILi96EEENS7_ILi128EEEEEENS_6half_tEfNS_4arch4Sm80ELb0ELb1ELb0ELb1ELb1ELb0ELb0ELb0ELi2ELi2ELi2ELi2ELb1EEENS1_21CollectiveEpilogueBwdISB_SC_SE_Li256ELb1ELb0ELi4EEENS1_19SingleTileSchedulerILb1ELb0ELb0ELi96EEEEEEEEEvNT_6ParamsE --------------------------
	.section	.nv.constant0._ZN7cutlass13device_kernelIN5flash19enable_sm80_to_sm89INS1_16FlashAttnBwdSm80INS1_25CollectiveMainloopBwdSm80ILi2ELi1EN4cute5tupleIJNS5_1CILi64EEENS7_ILi96EEENS7_ILi128EEEEEENS_6half_tEfNS_4arch4Sm80ELb0ELb1ELb0ELb1ELb1ELb0ELb0ELb0ELi2ELi2ELi2ELi2ELb1EEENS1_21CollectiveEpilogueBwdISB_SC_SE_Li256ELb1ELb0ELi4EEENS1_19SingleTileSchedulerILb1ELb0ELb0ELi96EEEEEEEEEvNT_6ParamsE,"a",@progbits
	.sectionflags	@""
	.align	4
.nv.constant0._ZN7cutlass13device_kernelIN5flash19enable_sm80_to_sm89INS1_16FlashAttnBwdSm80INS1_25CollectiveMainloopBwdSm80ILi2ELi1EN4cute5tupleIJNS5_1CILi64EEENS7_ILi96EEENS7_ILi128EEEEEENS_6half_tEfNS_4arch4Sm80ELb0ELb1ELb0ELb1ELb1ELb0ELb0ELb0ELi2ELi2ELi2ELi2ELb1EEENS1_21CollectiveEpilogueBwdISB_SC_SE_Li256ELb1ELb0ELi4EEENS1_19SingleTileSchedulerILb1ELb0ELb0ELi96EEEEEEEEEvNT_6ParamsE:
	.zero		1152


//--------------------- .nv.constant0._ZN7cutlass13device_kernelIN5flash19enable_sm80_to_sm89INS1_16FlashAttnBwdSm80INS1_25CollectiveMainloopBwdSm80ILi2ELi1EN4cute5tupleIJNS5_1CILi64EEENS7_ILi96EEENS7_ILi128EEEEEENS_6half_tEfNS_4arch4Sm80ELb0ELb1ELb0ELb1ELb0ELb0ELb0ELb0ELi2ELi2ELi2ELi2ELb1EEENS1_24CollectiveEpilogueBwdGQAISB_fSE_Li256ELb1ELb0EEENS1_19SingleTileSchedulerILb1ELb0ELb0ELi96EEEEEEEEEvNT_6ParamsE --------------------------
	.section	.nv.constant0._ZN7cutlass13device_kernelIN5flash19enable_sm80_to_sm89INS1_16FlashAttnBwdSm80INS1_25CollectiveMainloopBwdSm80ILi2ELi1EN4cute5tupleIJNS5_1CILi64EEENS7_ILi96EEENS7_ILi128EEEEEENS_6half_tEfNS_4arch4Sm80ELb0ELb1ELb0ELb1ELb0ELb0ELb0ELb0ELi2ELi2ELi2ELi2ELb1EEENS1_24CollectiveEpilogueBwdGQAISB_fSE_Li256ELb1ELb0EEENS1_19SingleTileSchedulerILb1ELb0ELb0ELi96EEEEEEEEEvNT_6ParamsE,"a",@progbits
	.sectionflags	@""
	.align	4
.nv.constant0._ZN7cutlass13device_kernelIN5flash19enable_sm80_to_sm89INS1_16FlashAttnBwdSm80INS1_25CollectiveMainloopBwdSm80ILi2ELi1EN4cute5tupleIJNS5_1CILi64EEENS7_ILi96EEENS7_ILi128EEEEEENS_6half_tEfNS_4arch4Sm80ELb0ELb1ELb0ELb1ELb0ELb0ELb0ELb0ELi2ELi2ELi2ELi2ELb1EEENS1_24CollectiveEpilogueBwdGQAISB_fSE_Li256ELb1ELb0EEENS1_19SingleTileSchedulerILb1ELb0ELb0ELi96EEEEEEEEEvNT_6ParamsE:
	.zero		1160


//--------------------- .nv.constant0._ZN7cutlass13device_kernelIN5flash19enable_sm80_to_sm89INS1_16FlashAttnBwdSm80INS1_25CollectiveMainloopBwdSm80ILi2ELi1EN4cute5tupleIJNS5_1CILi64EEENS7_ILi96EEENS7_ILi128EEEEEENS_6half_tEfNS_4arch4Sm80ELb0ELb1ELb0ELb1ELb1ELb0ELb0ELb0ELi2ELi2ELi2ELi2ELb1EEENS1_24CollectiveEpilogueBwdGQAISB_fSE_Li256ELb1ELb1EEENS1_19SingleTileSchedulerILb1ELb0ELb0ELi96EEEEEEEEEvNT_6ParamsE --------------------------
	.section	.nv.constant0._ZN7cutlass13device_kernelIN5flash19enable_sm80_to_sm89INS1_16FlashAttnBwdSm80INS1_25CollectiveMainloopBwdSm80ILi2ELi1EN4cute5tupleIJNS5_1CILi64EEENS7_ILi96EEENS7_ILi128EEEEEENS_6half_tEfNS_4arch4Sm80ELb0ELb1ELb0ELb1ELb1ELb0ELb0ELb0ELi2ELi2ELi2ELi2ELb1EEENS1_24CollectiveEpilogueBwdGQAISB_fSE_Li256ELb1ELb1EEENS1_19SingleTileSchedulerILb1ELb0ELb0ELi96EEEEEEEEEvNT_6ParamsE,"a",@progbits
	.sectionflags	@""
	.align	4
.nv.constant0._ZN7cutlass13device_kernelIN5flash19enable_sm80_to_sm89INS1_16FlashAttnBwdSm80INS1_25CollectiveMainloopBwdSm80ILi2ELi1EN4cute5tupleIJNS5_1CILi64EEENS7_ILi96EEENS7_ILi128EEEEEENS_6half_tEfNS_4arch4Sm80ELb0ELb1ELb0ELb1ELb1ELb0ELb0ELb0ELi2ELi2ELi2ELi2ELb1EEENS1_24CollectiveEpilogueBwdGQAISB_fSE_Li256ELb1ELb1EEENS1_19SingleTileSchedulerILb1ELb0ELb0ELi96EEEEEEEEEvNT_6ParamsE:
	.zero		1160


//--------------------- .nv.constant0._ZN7cutlass13device_kernelIN5flash19enable_sm80_to_sm89INS1_16FlashAttnBwdSm80INS1_25CollectiveMainloopBwdSm80ILi2ELi1EN4cute5tupleIJNS5_1CILi64EEENS7_ILi96EEENS7_ILi128EEEEEENS_6half_tEfNS_4arch4Sm80ELb1ELb0ELb0ELb0ELb0ELb0ELb0ELb0ELi2ELi2ELi2ELi2ELb1EEENS1_21CollectiveEpilogueBwdISB_SC_SE_Li256ELb0ELb0ELi4EEENS1_25SingleTileBwdLPTSchedulerILb0ELi96ELb0EEEEEEEEEvNT_6ParamsE --------------------------
	.section	.nv.constant0._ZN7cutlass13device_kernelIN5flash19enable_sm80_to_sm89INS1_16FlashAttnBwdSm80INS1_25CollectiveMainloopBwdSm80ILi2ELi1EN4cute5tupleIJNS5_1CILi64EEENS7_ILi96EEENS7_ILi128EEEEEENS_6half_tEfNS_4arch4Sm80ELb1ELb0ELb0ELb0ELb0ELb0ELb0ELb0ELi2ELi2ELi2ELi2ELb1EEENS1_21CollectiveEpilogueBwdISB_SC_SE_Li256ELb0ELb0ELi4EEENS1_25SingleTileBwdLPTSchedulerILb0ELi96ELb0EEEEEEEEEvNT_6ParamsE,"a",@progbits
	.sectionflags	@""
	.align	4
.nv.constant0._ZN7cutlass13device_kernelIN5flash19enable_sm80_to_sm89INS1_16FlashAttnBwdSm80INS1_25CollectiveMainloopBwdSm80ILi2ELi1EN4cute5tupleIJNS5_1CILi64EEENS7_ILi96EEENS7_ILi128EEEEEENS_6half_tEfNS_4arch4Sm80ELb1ELb0ELb0ELb0ELb0ELb0ELb0ELb0ELi2ELi2ELi2ELi2ELb1EEENS1_21CollectiveEpilogueBwdISB_SC_SE_Li256ELb0ELb0ELi4EEENS1_25SingleTileBwdLPTSchedulerILb0ELi96ELb0EEEEEEEEEvNT_6ParamsE:
	.zero		1176


//--------------------- .nv.constant0._ZN7cutlass13device_kernelIN5flash19enable_sm80_to_sm89INS1_16FlashAttnBwdSm80INS1_25CollectiveMainloopBwdSm80ILi2ELi1EN4cute5tupleIJNS5_1CILi64EEENS7_ILi96EEENS7_ILi128EEEEEENS_6half_tEfNS_4arch4Sm80ELb1ELb0ELb0ELb0ELb1ELb0ELb0ELb0ELi2ELi2ELi2ELi2ELb1EEENS1_21CollectiveEpilogueBwdISB_SC_SE_Li256ELb0ELb0ELi4EEENS1_25SingleTileBwdLPTSchedulerILb0ELi96ELb1EEEEEEEEEvNT_6ParamsE --------------------------
	.section	.nv.constant0._ZN7cutlass13device_kernelIN5flash19enable_sm80_to_sm89INS1_16FlashAttnBwdSm80INS1_25CollectiveMainloopBwdSm80ILi2ELi1EN4cute5tupleIJNS5_1CILi64EEENS7_ILi96EEENS7_ILi128EEEEEENS_6half_tEfNS_4arch4Sm80ELb1ELb0ELb0ELb0ELb1ELb0ELb0ELb0ELi2ELi2ELi2ELi2ELb1EEENS1_21CollectiveEpilogueBwdISB_SC_SE_Li256ELb0ELb0ELi4EEENS1_25SingleTileBwdLPTSchedulerILb0ELi96ELb1EEEEEEEEEvNT_6ParamsE,"a",@progbits
	.sectionflags	@""
	.align	4
.nv.constant0._ZN7cutlass13device_kernelIN5flash19enable_sm80_to_sm89INS1_16FlashAttnBwdSm80INS1_25CollectiveMainloopBwdSm80ILi2ELi1EN4cute5tupleIJNS5_1CILi64EEENS7_ILi96EEENS7_ILi128EEEEEENS_6half_tEfNS_4arch4Sm80ELb1ELb0ELb0ELb0ELb1ELb0ELb0ELb0ELi2ELi2ELi2ELi2ELb1EEENS1_21CollectiveEpilogueBwdISB_SC_SE_Li256ELb0ELb0ELi4EEENS1_25SingleTileBwdLPTSchedulerILb0ELi96ELb1EEEEEEEEEvNT_6ParamsE:
	.zero		1176


//--------------------- .nv.constant0._ZN7cutlass13device_kernelIN5flash19enable_sm80_to_sm89INS1_16FlashAttnBwdSm80INS1_25CollectiveMainloopBwdSm80ILi2ELi1EN4cute5tupleIJNS5_1CILi64EEENS7_ILi96EEENS7_ILi128EEEEEENS_6half_tEfNS_4arch4Sm80ELb1ELb0ELb0ELb0ELb0ELb0ELb0ELb0ELi2ELi2ELi2ELi2ELb1EEENS1_24CollectiveEpilogueBwdGQAISB_fSE_Li256ELb0ELb0EEENS1_25SingleTileBwdLPTSchedulerILb0ELi96ELb0EEEEEEEEEvNT_6ParamsE --------------------------
	.section	.nv.constant0._ZN7cutlass13device_kernelIN5flash19enable_sm80_to_sm89INS1_16FlashAttnBwdSm80INS1_25CollectiveMainloopBwdSm80ILi2ELi1EN4cute5tupleIJNS5_1CILi64EEENS7_ILi96EEENS7_ILi128EEEEEENS_6half_tEfNS_4arch4Sm80ELb1ELb0ELb0ELb0ELb0ELb0ELb0ELb0ELi2ELi2ELi2ELi2ELb1EEENS1_24CollectiveEpilogueBwdGQAISB_fSE_Li256ELb0ELb0EEENS1_25SingleTileBwdLPTSchedulerILb0ELi96ELb0EEEEEEEEEvNT_6ParamsE,"a",@progbits
	.sectionflags	@""
	.align	4
.nv.constant0._ZN7cutlass13device_kernelIN5flash19enable_sm80_to_sm89INS1_16FlashAttnBwdSm80INS1_25CollectiveMainloopBwdSm80ILi2ELi1EN4cute5tupleIJNS5_1CILi64EEENS7_ILi96EEENS7_ILi128EEEEEENS_6half_tEfNS_4arch4Sm80ELb1ELb0ELb0ELb0ELb0ELb0ELb0ELb0ELi2ELi2ELi2ELi2ELb1EEENS1_24CollectiveEpilogueBwdGQAISB_fSE_Li256ELb0ELb0EEENS1_25SingleTileBwdLPTSchedulerILb0ELi96ELb0EEEEEEEEEvNT_6ParamsE:
	.zero		1184


//--------------------- .nv.constant0._ZN7cutlass13device_kernelIN5flash19enable_sm80_to_sm89INS1_16FlashAttnBwdSm80INS1_25CollectiveMainloopBwdSm80ILi2ELi1EN4cute5tupleIJNS5_1CILi64EEENS7_ILi96EEENS7_ILi128EEEEEENS_6half_tEfNS_4arch4Sm80ELb1ELb0ELb0ELb0ELb1ELb0ELb0ELb0ELi2ELi2ELi2ELi2ELb1EEENS1_24CollectiveEpilogueBwdGQAISB_fSE_Li256ELb0ELb1EEENS1_25SingleTileBwdLPTSchedulerILb0ELi96ELb1EEEEEEEEEvNT_6ParamsE --------------------------
	.section	.nv.constant0._ZN7cutlass13device_kernelIN5flash19enable_sm80_to_sm89INS1_16FlashAttnBwdSm80INS1_25CollectiveMainloopBwdSm80ILi2ELi1EN4cute5tupleIJNS5_1CILi64EEENS7_ILi96EEENS7_ILi128EEEEEENS_6half_tEfNS_4arch4Sm80ELb1ELb0ELb0ELb0ELb1ELb0ELb0ELb0ELi2ELi2ELi2ELi2ELb1EEENS1_24CollectiveEpilogueBwdGQAISB_fSE_Li256ELb0ELb1EEENS1_25SingleTileBwdLPTSchedulerILb0ELi96ELb1EEEEEEEEEvNT_6ParamsE,"a",@progbits
	.sectionflags	@""
	.align	4
.nv.constant0._ZN7cutlass13device_kernelIN5flash19enable_sm80_to_sm89INS1_16FlashAttnBwdSm80INS1_25CollectiveMainloopBwdSm80ILi2ELi1EN4cute5tupleIJNS5_1CILi64EEENS7_ILi96EEENS7_ILi128EEEEEENS_6half_tEfNS_4arch4Sm80ELb1ELb0ELb0ELb0ELb1ELb0ELb0ELb0ELi2ELi2ELi2ELi2ELb1EEENS1_24CollectiveEpilogueBwdGQAISB_fSE_Li256ELb0ELb1EEENS1_25SingleTileBwdLPTSchedulerILb0ELi96ELb1EEEEEEEEEvNT_6ParamsE:
	.zero		1184


//--------------------- .nv.constant0._ZN7cutlass13device_kernelIN5flash19enable_sm80_to_sm89INS1_16FlashAttnBwdSm80INS1_25CollectiveMainloopBwdSm80ILi2ELi1EN4cute5tupleIJNS5_1CILi64EEENS7_ILi96EEENS7_ILi128EEEEEENS_6half_tEfNS_4arch4Sm80ELb1ELb0ELb0ELb1ELb0ELb0ELb0ELb0ELi2ELi2ELi2ELi2ELb1EEENS1_21CollectiveEpilogueBwdISB_SC_SE_Li256ELb1ELb0ELi4EEENS1_25SingleTileBwdLPTSchedulerILb1ELi96ELb0EEEEEEEEEvNT_6ParamsE --------------------------
	.section	.nv.constant0._ZN7cutlass13device_kernelIN5flash19enable_sm80_to_sm89INS1_16FlashAttnBwdSm80INS1_25CollectiveMainloopBwdSm80ILi2ELi1EN4cute5tupleIJNS5_1CILi64EEENS7_ILi96EEENS7_ILi128EEEEEENS_6half_tEfNS_4arch4Sm80ELb1ELb0ELb0ELb1ELb0ELb0ELb0ELb0ELi2ELi2ELi2ELi2ELb1EEENS1_21CollectiveEpilogueBwdISB_SC_SE_Li256ELb1ELb0ELi4EEENS1_25SingleTileBwdLPTSchedulerILb1ELi96ELb0EEEEEEEEEvNT_6ParamsE,"a",@progbits
	.sectionflags	@""
	.align	4
.nv.constant0._ZN7cutlass13device_kernelIN5flash19enable_sm80_to_sm89INS1_16FlashAttnBwdSm80INS1_25CollectiveMainloopBwdSm80ILi2ELi1EN4cute5tupleIJNS5_1CILi64EEENS7_ILi96EEENS7_ILi128EEEEEENS_6half_tEfNS_4arch4Sm80ELb1ELb0ELb0ELb1ELb0ELb0ELb0ELb0ELi2ELi2ELi2ELi2ELb1EEENS1_21CollectiveEpilogueBwdISB_SC_SE_Li256ELb1ELb0ELi4EEENS1_25SingleTileBwdLPTSchedulerILb1ELi96ELb0EEEEEEEEEvNT_6ParamsE:
	.zero		1176


//--------------------- .nv.constant0._ZN7cutlass13device_kernelIN5flash19enable_sm80_to_sm89INS1_16FlashAttnBwdSm80INS1_25CollectiveMainloopBwdSm80ILi2ELi1EN4cute5tupleIJNS5_1CILi64EEENS7_ILi96EEENS7_ILi128EEEEEENS_6half_tEfNS_4arch4Sm80ELb1ELb0ELb0ELb1ELb1ELb0ELb0ELb0ELi2ELi2ELi2ELi2ELb1EEENS1_21CollectiveEpilogueBwdISB_SC_SE_Li256ELb1ELb0ELi4EEENS1_25SingleTileBwdLPTSchedulerILb1ELi96ELb1EEEEEEEEEvNT_6ParamsE --------------------------
	.section	.nv.constant0._ZN7cutlass13device_kernelIN5flash19enable_sm80_to_sm89INS1_16FlashAttnBwdSm80INS1_25CollectiveMainloopBwdSm80ILi2ELi1EN4cute5tupleIJNS5_1CILi64EEENS7_ILi96EEENS7_ILi128EEEEEENS_6half_tEfNS_4arch4Sm80ELb1ELb0ELb0ELb1ELb1ELb0ELb0ELb0ELi2ELi2ELi2ELi2ELb1EEENS1_21CollectiveEpilogueBwdISB_SC_SE_Li256ELb1ELb0ELi4EEENS1_25SingleTileBwdLPTSchedulerILb1ELi96ELb1EEEEEEEEEvNT_6ParamsE,"a",@progbits
	.sectionflags	@""
	.align	4
.nv.constant0._ZN7cutlass13device_kernelIN5flash19enable_sm80_to_sm89INS1_16FlashAttnBwdSm80INS1_25CollectiveMainloopBwdSm80ILi2ELi1EN4cute5tupleIJNS5_1CILi64EEENS7_ILi96EEENS7_ILi128EEEEEENS_6half_tEfNS_4arch4Sm80ELb1ELb0ELb0ELb1ELb1ELb0ELb0ELb0ELi2ELi2ELi2ELi2ELb1EEENS1_21CollectiveEpilogueBwdISB_SC_SE_Li256ELb1ELb0ELi4EEENS1_25SingleTileBwdLPTSchedulerILb1ELi96ELb1EEEEEEEEEvNT_6ParamsE:
	.zero		1176


//--------------------- .nv.constant0._ZN7cutlass13device_kernelIN5flash19enable_sm80_to_sm89INS1_16FlashAttnBwdSm80INS1_25CollectiveMainloopBwdSm80ILi2ELi1EN4cute5tupleIJNS5_1CILi64EEENS7_ILi96EEENS7_ILi128EEEEEENS_6half_tEfNS_4arch4Sm80ELb1ELb0ELb0ELb1ELb0ELb0ELb0ELb0ELi2ELi2ELi2ELi2ELb1EEENS1_24CollectiveEpilogueBwdGQAISB_fSE_Li256ELb1ELb0EEENS1_25SingleTileBwdLPTSchedulerILb1ELi96ELb0EEEEEEEEEvNT_6ParamsE --------------------------
	.section	.nv.constant0._ZN7cutlass13device_kernelIN5flash19enable_sm80_to_sm89INS1_16FlashAttnBwdSm80INS1_25CollectiveMainloopBwdSm80ILi2ELi1EN4cute5tupleIJNS5_1CILi64EEENS7_ILi96EEENS7_ILi128EEEEEENS_6half_tEfNS_4arch4Sm80ELb1ELb0ELb0ELb1ELb0ELb0ELb0ELb0ELi2ELi2ELi2ELi2ELb1EEENS1_24CollectiveEpilogueBwdGQAISB_fSE_Li256ELb1ELb0EEENS1_25SingleTileBwdLPTSchedulerILb1ELi96ELb0EEEEEEEEEvNT_6ParamsE,"a",@progbits
	.sectionflags	@""
	.align	4
.nv.constant0._ZN7cutlass13device_kernelIN5flash19enable_sm80_to_sm89INS1_16FlashAttnBwdSm80INS1_25CollectiveMainloopBwdSm80ILi2ELi1EN4cute5tupleIJNS5_1CILi64EEENS7_ILi96EEENS7_ILi128EEEEEENS_6half_tEfNS_4arch4Sm80ELb1ELb0ELb0ELb1ELb0ELb0ELb0ELb0ELi2ELi2ELi2ELi2ELb1EEENS1_24CollectiveEpilogueBwdGQAISB_fSE_Li256ELb1ELb0EEENS1_25SingleTileBwdLPTSchedulerILb1ELi96ELb0EEEEEEEEEvNT_6ParamsE:
	.zero		1184


//--------------------- .nv.constant0._ZN7cutlass13device_kernelIN5flash32FlashAttnBwdPostprocessConvertdQIN4cute5tupleIJNS3_1CILi96EEENS5_ILi128EEEEEENS_6half_tEfNS_4arch4Sm80ELi256ENS3_8TiledMMAINS3_8MMA_AtomIJNS3_28SM80_16x8x16_F32F16F16F32_TNEEEENS3_6LayoutINS4_IJNS5_ILi2EEENS5_ILi4EEENS5_ILi1EEEEEENS4_IJSJ_SH_NS5_ILi0EEEEEEEENS4_IJNS5_ILi32EEENS5_ILi64EEENS5_ILi16EEEEEEEELb0EEEEEvNT_6ParamsE --------------------------
	.section	.nv.constant0._ZN7cutlass13device_kernelIN5flash32FlashAttnBwdPostprocessConvertdQIN4cute5tupleIJNS3_1CILi96EEENS5_ILi128EEEEEENS_6half_tEfNS_4arch4Sm80ELi256ENS3_8TiledMMAINS3_8MMA_AtomIJNS3_28SM80_16x8x16_F32F16F16F32_TNEEEENS3_6LayoutINS4_IJNS5_ILi2EEENS5_ILi4EEENS5_ILi1EEEEEENS4_IJSJ_SH_NS5_ILi0EEEEEEEENS4_IJNS5_ILi32EEENS5_ILi64EEENS5_ILi16EEEEEEEELb0EEEEEvNT_6ParamsE,"a",@progbits
	.sectionflags	@""
	.align	4
.nv.constant0._ZN7cutlass13device_kernelIN5flash32FlashAttnBwdPostprocessConvertdQIN4cute5tupleIJNS3_1CILi96EEENS5_ILi128EEEEEENS_6half_tEfNS_4arch4Sm80ELi256ENS3_8TiledMMAINS3_8MMA_AtomIJNS3_28SM80_16x8x16_F32F16F16F32_TNEEEENS3_6LayoutINS4_IJNS5_ILi2EEENS5_ILi4EEENS5_ILi1EEEEEENS4_IJSJ_SH_NS5_ILi0EEEEEEEENS4_IJNS5_ILi32EEENS5_ILi64EEENS5_ILi16EEEEEEEELb0EEEEEvNT_6ParamsE:
	.zero		640


//--------------------- .nv.constant0._ZN7cutlass13device_kernelIN5flash19enable_sm80_to_sm89INS1_16FlashAttnBwdSm80INS1_25CollectiveMainloopBwdSm80ILi2ELi1EN4cute5tupleIJNS5_1CILi64EEENS7_ILi96EEENS7_ILi128EEEEEENS_6half_tEfNS_4arch4Sm80ELb1ELb0ELb0ELb1ELb1ELb0ELb0ELb0ELi2ELi2ELi2ELi2ELb1EEENS1_24CollectiveEpilogueBwdGQAISB_fSE_Li256ELb1ELb1EEENS1_25SingleTileBwdLPTSchedulerILb1ELi96ELb1EEEEEEEEEvNT_6ParamsE --------------------------
	.section	.nv.constant0._ZN7cutlass13device_kernelIN5flash19enable_sm80_to_sm89INS1_16FlashAttnBwdSm80INS1_25CollectiveMainloopBwdSm80ILi2ELi1EN4cute5tupleIJNS5_1CILi64EEENS7_ILi96EEENS7_ILi128EEEEEENS_6half_tEfNS_4arch4Sm80ELb1ELb0ELb0ELb1ELb1ELb0ELb0ELb0ELi2ELi2ELi2ELi2ELb1EEENS1_24CollectiveEpilogueBwdGQAISB_fSE_Li256ELb1ELb1EEENS1_25SingleTileBwdLPTSchedulerILb1ELi96ELb1EEEEEEEEEvNT_6ParamsE,"a",@progbits
	.sectionflags	@""
	.align	4
.nv.constant0._ZN7cutlass13device_kernelIN5flash19enable_sm80_to_sm89INS1_16FlashAttnBwdSm80INS1_25CollectiveMainloopBwdSm80ILi2ELi1EN4cute5tupleIJNS5_1CILi64EEENS7_ILi96EEENS7_ILi128EEEEEENS_6half_tEfNS_4arch4Sm80ELb1ELb0ELb0ELb1ELb1ELb0ELb0ELb0ELi2ELi2ELi2ELi2ELb1EEENS1_24CollectiveEpilogueBwdGQAISB_fSE_Li256ELb1ELb1EEENS1_25SingleTileBwdLPTSchedulerILb1ELi96ELb1EEEEEEEEEvNT_6ParamsE:
	.zero		1184


//--------------------- .nv.constant0._ZN7cutlass13device_kernelIN5flash19enable_sm80_to_sm89INS1_16FlashAttnBwdSm80INS1_25CollectiveMainloopBwdSm80ILi2ELi2EN4cute5tupleIJNS5_1CILi64EEENS7_ILi128EEES9_EEENS_6half_tEfNS_4arch4Sm80ELb0ELb0ELb0ELb0ELb0ELb0ELb0ELb0ELi2ELi2ELi2ELi2ELb0EEENS1_21CollectiveEpilogueBwdISA_SB_SD_Li256ELb0ELb0ELi4EEENS1_19SingleTileSchedulerILb0ELb0ELb0ELi128EEEEEEEEEvNT_6ParamsE --------------------------
	.section	.nv.constant0._ZN7cutlass13device_kernelIN5flash19enable_sm80_to_sm89INS1_16FlashAttnBwdSm80INS1_25CollectiveMainloopBwdSm80ILi2ELi2EN4cute5tupleIJNS5_1CILi64EEENS7_ILi128EEES9_EEENS_6half_tEfNS_4arch4Sm80ELb0ELb0ELb0ELb0ELb0ELb0ELb0ELb0ELi2ELi2ELi2ELi2ELb0EEENS1_21CollectiveEpilogueBwdISA_SB_SD_Li256ELb0ELb0ELi4EEENS1_19SingleTileSchedulerILb0ELb0ELb0ELi128EEEEEEEEEvNT_6ParamsE,"a",@progbits
	.sectionflags	@""
	.align	4
.nv.constant0._ZN7cutlass13device_kernelIN5flash19enable_sm80_to_sm89INS1_16FlashAttnBwdSm80INS1_25CollectiveMainloopBwdSm80ILi2ELi2EN4cute5tupleIJNS5_1CILi64EEENS7_ILi128EEES9_EEENS_6half_tEfNS_4arch4Sm80ELb0ELb0ELb0ELb0ELb0ELb0ELb0ELb0ELi2ELi2ELi2ELi2ELb0EEENS1_21CollectiveEpilogueBwdISA_SB_SD_Li256ELb0ELb0ELi4EEENS1_19SingleTileSchedulerILb0ELb0ELb0ELi128EEEEEEEEEvNT_6ParamsE:
	.zero		1152


//--------------------- .nv.constant0._ZN7cutlass13device_kernelIN5flash19enable_sm80_to_sm89INS1_16FlashAttnBwdSm80INS1_25CollectiveMainloopBwdSm80ILi2ELi2EN4cute5tupleIJNS5_1CILi64EEENS7_ILi128EEES9_EEENS_6half_tEfNS_4arch4Sm80ELb0ELb0ELb0ELb0ELb1ELb0ELb0ELb0ELi2ELi2ELi2ELi2ELb0EEENS1_21CollectiveEpilogueBwdISA_SB_SD_Li256ELb0ELb0ELi4EEENS1_19SingleTileSchedulerILb0ELb0ELb0ELi128EEEEEEEEEvNT_6ParamsE --------------------------
	.section	.nv.constant0._ZN7cutlass13device_kernelIN5flash19enable_sm80_to_sm89INS1_16FlashAttnBwdSm80INS1_25CollectiveMainloopBwdSm80ILi2ELi2EN4cute5tupleIJNS5_1CILi64EEENS7_ILi128EEES9_EEENS_6half_tEfNS_4arch4Sm80ELb0ELb0ELb0ELb0ELb1ELb0ELb0ELb0ELi2ELi2ELi2ELi2ELb0EEENS1_21CollectiveEpilogueBwdISA_SB_SD_Li256ELb0ELb0ELi4EEENS1_19SingleTileSchedulerILb0ELb0ELb0ELi128EEEEEEEEEvNT_6ParamsE,"a",@progbits
	.sectionflags	@""
	.align	4
.nv.constant0._ZN7cutlass13device_kernelIN5flash19enable_sm80_to_sm89INS1_16FlashAttnBwdSm80INS1_25CollectiveMainloopBwdSm80ILi2ELi2EN4cute5tupleIJNS5_1CILi64EEENS7_ILi128EEES9_EEENS_6half_tEfNS_4arch4Sm80ELb0ELb0ELb0ELb0ELb1ELb0ELb0ELb0ELi2ELi2ELi2ELi2ELb0EEENS1_21CollectiveEpilogueBwdISA_SB_SD_Li256ELb0ELb0ELi4EEENS1_19SingleTileSchedulerILb0ELb0ELb0ELi128EEEEEEEEEvNT_6ParamsE:
	.zero		1152


//--------------------- .nv.constant0._ZN7cutlass13device_kernelIN5flash19enable_sm80_to_sm89INS1_16FlashAttnBwdSm80INS1_25CollectiveMainloopBwdSm80ILi2ELi2EN4cute5tupleIJNS5_1CILi64EEENS7_ILi128EEES9_EEENS_6half_tEfNS_4arch4Sm80ELb0ELb0ELb0ELb0ELb0ELb0ELb0ELb0ELi2ELi2ELi2ELi2ELb0EEENS1_24CollectiveEpilogueBwdGQAISA_fSD_Li256ELb0ELb0EEENS1_19SingleTileSchedulerILb0ELb0ELb0ELi128EEEEEEEEEvNT_6ParamsE --------------------------
	.section	.nv.constant0._ZN7cutlass13device_kernelIN5flash19enable_sm80_to_sm89INS1_16FlashAttnBwdSm80INS1_25CollectiveMainloopBwdSm80ILi2ELi2EN4cute5tupleIJNS5_1CILi64EEENS7_ILi128EEES9_EEENS_6half_tEfNS_4arch4Sm80ELb0ELb0ELb0ELb0ELb0ELb0ELb0ELb0ELi2ELi2ELi2ELi2ELb0EEENS1_24CollectiveEpilogueBwdGQAISA_fSD_Li256ELb0ELb0EEENS1_19SingleTileSchedulerILb0ELb0ELb0ELi128EEEEEEEEEvNT_6ParamsE,"a",@progbits
	.sectionflags	@""
	.align	4
.nv.constant0._ZN7cutlass13device_kernelIN5flash19enable_sm80_to_sm89INS1_16FlashAttnBwdSm80INS1_25CollectiveMainloopBwdSm80ILi2ELi2EN4cute5tupleIJNS5_1CILi64EEENS7_ILi128EEES9_EEENS_6half_tEfNS_4arch4Sm80ELb0ELb0ELb0ELb0ELb0ELb0ELb0ELb0ELi2ELi2ELi2ELi2ELb0EEENS1_24CollectiveEpilogueBwdGQAISA_fSD_Li256ELb0ELb0EEENS1_19SingleTileSchedulerILb0ELb0ELb0ELi128EEEEEEEEEvNT_6ParamsE:
	.zero		1160


//--------------------- .nv.constant0._ZN7cutlass13device_kernelIN5flash19enable_sm80_to_sm89INS1_16FlashAttnBwdSm80INS1_25CollectiveMainloopBwdSm80ILi2ELi2EN4cute5tupleIJNS5_1CILi64EEENS7_ILi128EEES9_EEENS_6half_tEfNS_4arch4Sm80ELb0ELb0ELb0ELb0ELb1ELb0ELb0ELb0ELi2ELi2ELi2ELi2ELb0EEENS1_24CollectiveEpilogueBwdGQAISA_fSD_Li256ELb0ELb1EEENS1_19SingleTileSchedulerILb0ELb0ELb0ELi128EEEEEEEEEvNT_6ParamsE --------------------------
	.section	.nv.constant0._ZN7cutlass13device_kernelIN5flash19enable_sm80_to_sm89INS1_16FlashAttnBwdSm80INS1_25CollectiveMainloopBwdSm80ILi2ELi2EN4cute5tupleIJNS5_1CILi64EEENS7_ILi128EEES9_EEENS_6half_tEfNS_4arch4Sm80ELb0ELb0ELb0ELb0ELb1ELb0ELb0ELb0ELi2ELi2ELi2ELi2ELb0EEENS1_24CollectiveEpilogueBwdGQAISA_fSD_Li256ELb0ELb1EEENS1_19SingleTileSchedulerILb0ELb0ELb0ELi128EEEEEEEEEvNT_6ParamsE,"a",@progbits
	.sectionflags	@""
	.align	4
.nv.constant0._ZN7cutlass13device_kernelIN5flash19enable_sm80_to_sm89INS1_16FlashAttnBwdSm80INS1_25CollectiveMainloopBwdSm80ILi2ELi2EN4cute5tupleIJNS5_1CILi64EEENS7_ILi128EEES9_EEENS_6half_tEfNS_4arch4Sm80ELb0ELb0ELb0ELb0ELb1ELb0ELb0ELb0ELi2ELi2ELi2ELi2ELb0EEENS1_24CollectiveEpilogueBwdGQAISA_fSD_Li256ELb0ELb1EEENS1_19SingleTileSchedulerILb0ELb0ELb0ELi128EEEEEEEEEvNT_6ParamsE:
	.zero		1160


//--------------------- .nv.constant0._ZN7cutlass13device_kernelIN5flash19enable_sm80_to_sm89INS1_16FlashAttnBwdSm80INS1_25CollectiveMainloopBwdSm80ILi2ELi2EN4cute5tupleIJNS5_1CILi64EEENS7_ILi128EEES9_EEENS_6half_tEfNS_4arch4Sm80ELb0ELb0ELb0ELb1ELb0ELb0ELb0ELb0ELi2ELi2ELi2ELi2ELb0EEENS1_21CollectiveEpilogueBwdISA_SB_SD_Li256ELb1ELb0ELi4EEENS1_19SingleTileSchedulerILb1ELb0ELb0ELi128EEEEEEEEEvNT_6ParamsE --------------------------
	.section	.nv.constant0._ZN7cutlass13device_kernelIN5flash19enable_sm80_to_sm89INS1_16FlashAttnBwdSm80INS1_25CollectiveMainloopBwdSm80ILi2ELi2EN4cute5tupleIJNS5_1CILi64EEENS7_ILi128EEES9_EEENS_6half_tEfNS_4arch4Sm80ELb0ELb0ELb0ELb1ELb0ELb0ELb0ELb0ELi2ELi2ELi2ELi2ELb0EEENS1_21CollectiveEpilogueBwdISA_SB_SD_Li256ELb1ELb0ELi4EEENS1_19SingleTileSchedulerILb1ELb0ELb0ELi128EEEEEEEEEvNT_6ParamsE,"a",@progbits
	.sectionflags	@""
	.align	4
.nv.constant0._ZN7cutlass13device_kernelIN5flash19enable_sm80_to_sm89INS1_16FlashAttnBwdSm80INS1_25CollectiveMainloopBwdSm80ILi2ELi2EN4cute5tupleIJNS5_1CILi64EEENS7_ILi128EEES9_EEENS_6half_tEfNS_4arch4Sm80ELb0ELb0ELb0ELb1ELb0ELb0ELb0ELb0ELi2ELi2ELi2ELi2ELb0EEENS1_21CollectiveEpilogueBwdISA_SB_SD_Li256ELb1ELb0ELi4EEENS1_19SingleTileSchedulerILb1ELb0ELb0ELi128EEEEEEEEEvNT_6ParamsE:
	.zero		1152


//--------------------- .nv.constant0._ZN7cutlass13device_kernelIN5flash19enable_sm80_to_sm89INS1_16FlashAttnBwdSm80INS1_25CollectiveMainloopBwdSm80ILi2ELi2EN4cute5tupleIJNS5_1CILi64EEENS7_ILi128EEES9_EEENS_6half_tEfNS_4arch4Sm80ELb0ELb0ELb0ELb1ELb1ELb0ELb0ELb0ELi2ELi2ELi2ELi2ELb0EEENS1_21CollectiveEpilogueBwdISA_SB_SD_Li256ELb1ELb0ELi4EEENS1_19SingleTileSchedulerILb1ELb0ELb0ELi128EEEEEEEEEvNT_6ParamsE --------------------------
	.section	.nv.constant0._ZN7cutlass13device_kernelIN5flash19enable_sm80_to_sm89INS1_16FlashAttnBwdSm80INS1_25CollectiveMainloopBwdSm80ILi2ELi2EN4cute5tupleIJNS5_1CILi64EEENS7_ILi128EEES9_EEENS_6half_tEfNS_4arch4Sm80ELb0ELb0ELb0ELb1ELb1ELb0ELb0ELb0ELi2ELi2ELi2ELi2ELb0EEENS1_21CollectiveEpilogueBwdISA_SB_SD_Li256ELb1ELb0ELi4EEENS1_19SingleTileSchedulerILb1ELb0ELb0ELi128EEEEEEEEEvNT_6ParamsE,"a",@progbits
	.sectionflags	@""
	.align	4
.nv.constant0._ZN7cutlass13device_kernelIN5flash19enable_sm80_to_sm89INS1_16FlashAttnBwdSm80INS1_25CollectiveMainloopBwdSm80ILi2ELi2EN4cute5tupleIJNS5_1CILi64EEENS7_ILi128EEES9_EEENS_6half_tEfNS_4arch4Sm80ELb0ELb0ELb0ELb1ELb1ELb0ELb0ELb0ELi2ELi2ELi2ELi2ELb0EEENS1_21CollectiveEpilogueBwdISA_SB_SD_Li256ELb1ELb0ELi4EEENS1_19SingleTileSchedulerILb1ELb0ELb0ELi128EEEEEEEEEvNT_6ParamsE:
	.zero		1152


//--------------------- .nv.constant0._ZN7cutlass13device_kernelIN5flash19enable_sm80_to_sm89INS1_16FlashAttnBwdSm80INS1_25CollectiveMainloopBwdSm80ILi2ELi2EN4cute5tupleIJNS5_1CILi64EEENS7_ILi128EEES9_EEENS_6half_tEfNS_4arch4Sm80ELb0ELb0ELb0ELb1ELb0ELb0ELb0ELb0ELi2ELi2ELi2ELi2ELb0EEENS1_24CollectiveEpilogueBwdGQAISA_fSD_Li256ELb1ELb0EEENS1_19SingleTileSchedulerILb1ELb0ELb0ELi128EEEEEEEEEvNT_6ParamsE --------------------------
	.section	.nv.constant0._ZN7cutlass13device_kernelIN5flash19enable_sm80_to_sm89INS1_16FlashAttnBwdSm80INS1_25CollectiveMainloopBwdSm80ILi2ELi2EN4cute5tupleIJNS5_1CILi64EEENS7_ILi128EEES9_EEENS_6half_tEfNS_4arch4Sm80ELb0ELb0ELb0ELb1ELb0ELb0ELb0ELb0ELi2ELi2ELi2ELi2ELb0EEENS1_24CollectiveEpilogueBwdGQAISA_fSD_Li256ELb1ELb0EEENS1_19SingleTileSchedulerILb1ELb0ELb0ELi128EEEEEEEEEvNT_6ParamsE,"a",@progbits
	.sectionflags	@""
	.align	4
.nv.constant0._ZN7cutlass13device_kernelIN5flash19enable_sm80_to_sm89INS1_16FlashAttnBwdSm80INS1_25CollectiveMainloopBwdSm80ILi2ELi2EN4cute5tupleIJNS5_1CILi64EEENS7_ILi128EEES9_EEENS_6half_tEfNS_4arch4Sm80ELb0ELb0ELb0ELb1ELb0ELb0ELb0ELb0ELi2ELi2ELi2ELi2ELb0EEENS1_24CollectiveEpilogueBwdGQAISA_fSD_Li256ELb1ELb0EEENS1_19SingleTileSchedulerILb1ELb0ELb0ELi128EEEEEEEEEvNT_6ParamsE:
	.zero		1160


//--------------------- .nv.constant0._ZN7cutlass13device_kernelIN5flash19enable_sm80_to_sm89INS1_16FlashAttnBwdSm80INS1_25CollectiveMainloopBwdSm80ILi2ELi2EN4cute5tupleIJNS5_1CILi64EEENS7_ILi128EEES9_EEENS_6half_tEfNS_4arch4Sm80ELb0ELb0ELb0ELb1ELb1ELb0ELb0ELb0ELi2ELi2ELi2ELi2ELb0EEENS1_24CollectiveEpilogueBwdGQAISA_fSD_Li256ELb1ELb1EEENS1_19SingleTileSchedulerILb1ELb0ELb0ELi128EEEEEEEEEvNT_6ParamsE --------------------------
	.section	.nv.constant0._ZN7cutlass13device_kernelIN5flash19enable_sm80_to_sm89INS1_16FlashAttnBwdSm80INS1_25CollectiveMainloopBwdSm80ILi2ELi2EN4cute5tupleIJNS5_1CILi64EEENS7_ILi128EEES9_EEENS_6half_tEfNS_4arch4Sm80ELb0ELb0ELb0ELb1ELb1ELb0ELb0ELb0ELi2ELi2ELi2ELi2ELb0EEENS1_24CollectiveEpilogueBwdGQAISA_fSD_Li256ELb1ELb1EEENS1_19SingleTileSchedulerILb1ELb0ELb0ELi128EEEEEEEEEvNT_6ParamsE,"a",@progbits
	.sectionflags	@""
	.align	4
.nv.constant0._ZN7cutlass13device_kernelIN5flash19enable_sm80_to_sm89INS1_16FlashAttnBwdSm80INS1_25CollectiveMainloopBwdSm80ILi2ELi2EN4cute5tupleIJNS5_1CILi64EEENS7_ILi128EEES9_EEENS_6half_tEfNS_4arch4Sm80ELb0ELb0ELb0ELb1ELb1ELb0ELb0ELb0ELi2ELi2ELi2ELi2ELb0EEENS1_24CollectiveEpilogueBwdGQAISA_fSD_Li256ELb1ELb1EEENS1_19SingleTileSchedulerILb1ELb0ELb0ELi128EEEEEEEEEvNT_6ParamsE:
	.zero		1160


//--------------------- .nv.constant0._ZN7cutlass13device_kernelIN5flash19enable_sm80_to_sm89INS1_16FlashAttnBwdSm80INS1_25CollectiveMainloopBwdSm80ILi2ELi2EN4cute5tupleIJNS5_1CILi64EEENS7_ILi128EEES9_EEENS_6half_tEfNS_4arch4Sm80ELb0ELb1ELb0ELb0ELb0ELb0ELb0ELb0ELi2ELi2ELi2ELi2ELb0EEENS1_21CollectiveEpilogueBwdISA_SB_SD_Li256ELb0ELb0ELi4EEENS1_19SingleTileSchedulerILb0ELb0ELb0ELi128EEEEEEEEEvNT_6ParamsE --------------------------
	.section	.nv.constant0._ZN7cutlass13device_kernelIN5flash19enable_sm80_to_sm89INS1_16FlashAttnBwdSm80INS1_25CollectiveMainloopBwdSm80ILi2ELi2EN4cute5tupleIJNS5_1CILi64EEENS7_ILi128EEES9_EEENS_6half_tEfNS_4arch4Sm80ELb0ELb1ELb0ELb0ELb0ELb0ELb0ELb0ELi2ELi2ELi2ELi2ELb0EEENS1_21CollectiveEpilogueBwdISA_SB_SD_Li256ELb0ELb0ELi4EEENS1_19SingleTileSchedulerILb0ELb0ELb0ELi128EEEEEEEEEvNT_6ParamsE,"a",@progbits
	.sectionflags	@""
	.align	4
.nv.constant0._ZN7cutlass13device_kernelIN5flash19enable_sm80_to_sm89INS1_16FlashAttnBwdSm80INS1_25CollectiveMainloopBwdSm80ILi2ELi2EN4cute5tupleIJNS5_1CILi64EEENS7_ILi128EEES9_EEENS_6half_tEfNS_4arch4Sm80ELb0ELb1ELb0ELb0ELb0ELb0ELb0ELb0ELi2ELi2ELi2ELi2ELb0EEENS1_21CollectiveEpilogueBwdISA_SB_SD_Li256ELb0ELb0ELi4EEENS1_19SingleTileSchedulerILb0ELb0ELb0ELi128EEEEEEEEEvNT_6ParamsE:
	.zero		1152


//--------------------- .nv.constant0._ZN7cutlass13device_kernelIN5flash19enable_sm80_to_sm89INS1_16FlashAttnBwdSm80INS1_25CollectiveMainloopBwdSm80ILi2ELi2EN4cute5tupleIJNS5_1CILi64EEENS7_ILi128EEES9_EEENS_6half_tEfNS_4arch4Sm80ELb0ELb1ELb0ELb0ELb1ELb0ELb0ELb0ELi2ELi2ELi2ELi2ELb0EEENS1_21CollectiveEpilogueBwdISA_SB_SD_Li256ELb0ELb0ELi4EEENS1_19SingleTileSchedulerILb0ELb0ELb0ELi128EEEEEEEEEvNT_6ParamsE --------------------------
	.section	.nv.constant0._ZN7cutlass13device_kernelIN5flash19enable_sm80_to_sm89INS1_16FlashAttnBwdSm80INS1_25CollectiveMainloopBwdSm80ILi2ELi2EN4cute5tupleIJNS5_1CILi64EEENS7_ILi128EEES9_EEENS_6half_tEfNS_4arch4Sm80ELb0ELb1ELb0ELb0ELb1ELb0ELb0ELb0ELi2ELi2ELi2ELi2ELb0EEENS1_21CollectiveEpilogueBwdISA_SB_SD_Li256ELb0ELb0ELi4EEENS1_19SingleTileSchedulerILb0ELb0ELb0ELi128EEEEEEEEEvNT_6ParamsE,"a",@progbits
	.sectionflags	@""
	.align	4
.nv.constant0._ZN7cutlass13device_kernelIN5flash19enable_sm80_to_sm89INS1_16FlashAttnBwdSm80INS1_25CollectiveMainloopBwdSm80ILi2ELi2EN4cute5tupleIJNS5_1CILi64EEENS7_ILi128EEES9_EEENS_6half_tEfNS_4arch4Sm80ELb0ELb1ELb0ELb0ELb1ELb0ELb0ELb0ELi2ELi2ELi2ELi2ELb0EEENS1_21CollectiveEpilogueBwdISA_SB_SD_Li256ELb0ELb0ELi4EEENS1_19SingleTileSchedulerILb0ELb0ELb0ELi128EEEEEEEEEvNT_6ParamsE:
	.zero		1152


//--------------------- .nv.constant0._ZN7cutlass13device_kernelIN5flash19enable_sm80_to_sm89INS1_16FlashAttnBwdSm80INS1_25CollectiveMainloopBwdSm80ILi2ELi2EN4cute5tupleIJNS5_1CILi64EEENS7_ILi128EEES9_EEENS_6half_tEfNS_4arch4Sm80ELb0ELb1ELb0ELb0ELb0ELb0ELb0ELb0ELi2ELi2ELi2ELi2ELb0EEENS1_24CollectiveEpilogueBwdGQAISA_fSD_Li256ELb0ELb0EEENS1_19SingleTileSchedulerILb0ELb0ELb0ELi128EEEEEEEEEvNT_6ParamsE --------------------------
	.section	.nv.constant0._ZN7cutlass13device_kernelIN5flash19enable_sm80_to_sm89INS1_16FlashAttnBwdSm80INS1_25CollectiveMainloopBwdSm80ILi2ELi2EN4cute5tupleIJNS5_1CILi64EEENS7_ILi128EEES9_EEENS_6half_tEfNS_4arch4Sm80ELb0ELb1ELb0ELb0ELb0ELb0ELb0ELb0ELi2ELi2ELi2ELi2ELb0EEENS1_24CollectiveEpilogueBwdGQAISA_fSD_Li256ELb0ELb0EEENS1_19SingleTileSchedulerILb0ELb0ELb0ELi128EEEEEEEEEvNT_6ParamsE,"a",@progbits
	.sectionflags	@""
	.align	4
.nv.constant0._ZN7cutlass13device_kernelIN5flash19enable_sm80_to_sm89INS1_16FlashAttnBwdSm80INS1_25CollectiveMainloopBwdSm80ILi2ELi2EN4cute5tupleIJNS5_1CILi64EEENS7_ILi128EEES9_EEENS_6half_tEfNS_4arch4Sm80ELb0ELb1ELb0ELb0ELb0ELb0ELb0ELb0ELi2ELi2ELi2ELi2ELb0EEENS1_24CollectiveEpilogueBwdGQAISA_fSD_Li256ELb0ELb0EEENS1_19SingleTileSchedulerILb0ELb0ELb0ELi128EEEEEEEEEvNT_6ParamsE:
	.zero		1160


//--------------------- .nv.constant0._ZN7cutlass13device_kernelIN5flash19enable_sm80_to_sm89INS1_16FlashAttnBwdSm80INS1_25CollectiveMainloopBwdSm80ILi2ELi2EN4cute5tupleIJNS5_1CILi64EEENS7_ILi128EEES9_EEENS_6half_tEfNS_4arch4Sm80ELb0ELb1ELb0ELb0ELb1ELb0ELb0ELb0ELi2ELi2ELi2ELi2ELb0EEENS1_24CollectiveEpilogueBwdGQAISA_fSD_Li256ELb0ELb1EEENS1_19SingleTileSchedulerILb0ELb0ELb0ELi128EEEEEEEEEvNT_6ParamsE --------------------------
	.section	.nv.constant0._ZN7cutlass13device_kernelIN5flash19enable_sm80_to_sm89INS1_16FlashAttnBwdSm80INS1_25CollectiveMainloopBwdSm80ILi2ELi2EN4cute5tupleIJNS5_1CILi64EEENS7_ILi128EEES9_EEENS_6half_tEfNS_4arch4Sm80ELb0ELb1ELb0ELb0ELb1ELb0ELb0ELb0ELi2ELi2ELi2ELi2ELb0EEENS1_24CollectiveEpilogueBwdGQAISA_fSD_Li256ELb0ELb1EEENS1_19SingleTileSchedulerILb0ELb0ELb0ELi128EEEEEEEEEvNT_6ParamsE,"a",@progbits
	.sectionflags	@""
	.align	4
.nv.constant0._ZN7cutlass13device_kernelIN5flash19enable_sm80_to_sm89INS1_16FlashAttnBwdSm80INS1_25CollectiveMainloopBwdSm80ILi2ELi2EN4cute5tupleIJNS5_1CILi64EEENS7_ILi128EEES9_EEENS_6half_tEfNS_4arch4Sm80ELb0ELb1ELb0ELb0ELb1ELb0ELb0ELb0ELi2ELi2ELi2ELi2ELb0EEENS1_24CollectiveEpilogueBwdGQAISA_fSD_Li256ELb0ELb1EEENS1_19SingleTileSchedulerILb0ELb0ELb0ELi128EEEEEEEEEvNT_6ParamsE:
	.zero		1160


//--------------------- .nv.constant0._ZN7cutlass13device_kernelIN5flash19enable_sm80_to_sm89INS1_16FlashAttnBwdSm80INS1_25CollectiveMainloopBwdSm80ILi2ELi2EN4cute5tupleIJNS5_1CILi64EEENS7_ILi128EEES9_EEENS_6half_tEfNS_4arch4Sm80ELb0ELb1ELb0ELb1ELb0ELb0ELb0ELb0ELi2ELi2ELi2ELi2ELb0EEENS1_21CollectiveEpilogueBwdISA_SB_SD_Li256ELb1ELb0ELi4EEENS1_19SingleTileSchedulerILb1ELb0ELb0ELi128EEEEEEEEEvNT_6ParamsE --------------------------
	.section	.nv.constant0._ZN7cutlass13device_kernelIN5flash19enable_sm80_to_sm89INS1_16FlashAttnBwdSm80INS1_25CollectiveMainloopBwdSm80ILi2ELi2EN4cute5tupleIJNS5_1CILi64EEENS7_ILi128EEES9_EEENS_6half_tEfNS_4arch4Sm80ELb0ELb1ELb0ELb1ELb0ELb0ELb0ELb0ELi2ELi2ELi2ELi2ELb0EEENS1_21CollectiveEpilogueBwdISA_SB_SD_Li256ELb1ELb0ELi4EEENS1_19SingleTileSchedulerILb1ELb0ELb0ELi128EEEEEEEEEvNT_6ParamsE,"a",@progbits
	.sectionflags	@""
	.align	4
.nv.constant0._ZN7cutlass13device_kernelIN5flash19enable_sm80_to_sm89INS1_16FlashAttnBwdSm80INS1_25CollectiveMainloopBwdSm80ILi2ELi2EN4cute5tupleIJNS5_1CILi64EEENS7_ILi128EEES9_EEENS_6half_tEfNS_4arch4Sm80ELb0ELb1ELb0ELb1ELb0ELb0ELb0ELb0ELi2ELi2ELi2ELi2ELb0EEENS1_21CollectiveEpilogueBwdISA_SB_SD_Li256ELb1ELb0ELi4EEENS1_19SingleTileSchedulerILb1ELb0ELb0ELi128EEEEEEEEEvNT_6ParamsE:
	.zero		1152


//--------------------- .nv.constant0._ZN7cutlass13device_kernelIN5flash19enable_sm80_to_sm89INS1_16FlashAttnBwdSm80INS1_25CollectiveMainloopBwdSm80ILi2ELi2EN4cute5tupleIJNS5_1CILi64EEENS7_ILi128EEES9_EEENS_6half_tEfNS_4arch4Sm80ELb0ELb1ELb0ELb1ELb1ELb0ELb0ELb0ELi2ELi2ELi2ELi2ELb0EEENS1_21CollectiveEpilogueBwdISA_SB_SD_Li256ELb1ELb0ELi4EEENS1_19SingleTileSchedulerILb1ELb0ELb0ELi128EEEEEEEEEvNT_6ParamsE --------------------------
	.section	.nv.constant0._ZN7cutlass13device_kernelIN5flash19enable_sm80_to_sm89INS1_16FlashAttnBwdSm80INS1_25CollectiveMainloopBwdSm80ILi2ELi2EN4cute5tupleIJNS5_1CILi64EEENS7_ILi128EEES9_EEENS_6half_tEfNS_4arch4Sm80ELb0ELb1ELb0ELb1ELb1ELb0ELb0ELb0ELi2ELi2ELi2ELi2ELb0EEENS1_21CollectiveEpilogueBwdISA_SB_SD_Li256ELb1ELb0ELi4EEENS1_19SingleTileSchedulerILb1ELb0ELb0ELi128EEEEEEEEEvNT_6ParamsE,"a",@progbits
	.sectionflags	@""
	.align	4
.nv.constant0._ZN7cutlass13device_kernelIN5flash19enable_sm80_to_sm89INS1_16FlashAttnBwdSm80INS1_25CollectiveMainloopBwdSm80ILi2ELi2EN4cute5tupleIJNS5_1CILi64EEENS7_ILi128EEES9_EEENS_6half_tEfNS_4arch4Sm80ELb0ELb1ELb0ELb1ELb1ELb0ELb0ELb0ELi2ELi2ELi2ELi2ELb0EEENS1_21CollectiveEpilogueBwdISA_SB_SD_Li256ELb1ELb0ELi4EEENS1_19SingleTileSchedulerILb1ELb0ELb0ELi128EEEEEEEEEvNT_6ParamsE:
	.zero		1152


//--------------------- .nv.constant0._ZN7cutlass13device_kernelIN5flash19enable_sm80_to_sm89INS1_16FlashAttnBwdSm80INS1_25CollectiveMainloopBwdSm80ILi2ELi2EN4cute5tupleIJNS5_1CILi64EEENS7_ILi128EEES9_EEENS_6half_tEfNS_4arch4Sm80ELb0ELb1ELb0ELb1ELb0ELb0ELb0ELb0ELi2ELi2ELi2ELi2ELb0EEENS1_24CollectiveEpilogueBwdGQAISA_fSD_Li256ELb1ELb0EEENS1_19SingleTileSchedulerILb1ELb0ELb0ELi128EEEEEEEEEvNT_6ParamsE --------------------------
	.section	.nv.constant0._ZN7cutlass13device_kernelIN5flash19enable_sm80_to_sm89INS1_16FlashAttnBwdSm80INS1_25CollectiveMainloopBwdSm80ILi2ELi2EN4cute5tupleIJNS5_1CILi64EEENS7_ILi128EEES9_EEENS_6half_tEfNS_4arch4Sm80ELb0ELb1ELb0ELb1ELb0ELb0ELb0ELb0ELi2ELi2ELi2ELi2ELb0EEENS1_24CollectiveEpilogueBwdGQAISA_fSD_Li256ELb1ELb0EEENS1_19SingleTileSchedulerILb1ELb0ELb0ELi128EEEEEEEEEvNT_6ParamsE,"a",@progbits
	.sectionflags	@""
	.align	4
.nv.constant0._ZN7cutlass13device_kernelIN5flash19enable_sm80_to_sm89INS1_16FlashAttnBwdSm80INS1_25CollectiveMainloopBwdSm80ILi2ELi2EN4cute5tupleIJNS5_1CILi64EEENS7_ILi128EEES9_EEENS_6half_tEfNS_4arch4Sm80ELb0ELb1ELb0ELb1ELb0ELb0ELb0ELb0ELi2ELi2ELi2ELi2ELb0EEENS1_24CollectiveEpilogueBwdGQAISA_fSD_Li256ELb1ELb0EEENS1_19SingleTileSchedulerILb1ELb0ELb0ELi128EEEEEEEEEvNT_6ParamsE:
	.zero		1160


//--------------------- .nv.constant0._ZN7cutlass13device_kernelIN5flash19enable_sm80_to_sm89INS1_16FlashAttnBwdSm80INS1_25CollectiveMainloopBwdSm80ILi2ELi2EN4cute5tupleIJNS5_1CILi64EEENS7_ILi128EEES9_EEENS_6half_tEfNS_4arch4Sm80ELb0ELb1ELb0ELb1ELb1ELb0ELb0ELb0ELi2ELi2ELi2ELi2ELb0EEENS1_24CollectiveEpilogueBwdGQAISA_fSD_Li256ELb1ELb1EEENS1_19SingleTileSchedulerILb1ELb0ELb0ELi128EEEEEEEEEvNT_6ParamsE --------------------------
	.section	.nv.constant0._ZN7cutlass13device_kernelIN5flash19enable_sm80_to_sm89INS1_16FlashAttnBwdSm80INS1_25CollectiveMainloopBwdSm80ILi2ELi2EN4cute5tupleIJNS5_1CILi64EEENS7_ILi128EEES9_EEENS_6half_tEfNS_4arch4Sm80ELb0ELb1ELb0ELb1ELb1ELb0ELb0ELb0ELi2ELi2ELi2ELi2ELb0EEENS1_24CollectiveEpilogueBwdGQAISA_fSD_Li256ELb1ELb1EEENS1_19SingleTileSchedulerILb1ELb0ELb0ELi128EEEEEEEEEvNT_6ParamsE,"a",@progbits
	.sectionflags	@""
	.align	4
.nv.constant0._ZN7cutlass13device_kernelIN5flash19enable_sm80_to_sm89INS1_16FlashAttnBwdSm80INS1_25CollectiveMainloopBwdSm80ILi2ELi2EN4cute5tupleIJNS5_1CILi64EEENS7_ILi128EEES9_EEENS_6half_tEfNS_4arch4Sm80ELb0ELb1ELb0ELb1ELb1ELb0ELb0ELb0ELi2ELi2ELi2ELi2ELb0EEENS1_24CollectiveEpilogueBwdGQAISA_fSD_Li256ELb1ELb1EEENS1_19SingleTileSchedulerILb1ELb0ELb0ELi128EEEEEEEEEvNT_6ParamsE:
	.zero		1160


//--------------------- .nv.constant0._ZN7cutlass13device_kernelIN5flash19enable_sm80_to_sm89INS1_16FlashAttnBwdSm80INS1_25CollectiveMainloopBwdSm80ILi2ELi2EN4cute5tupleIJNS5_1CILi64EEENS7_ILi128EEES9_EEENS_6half_tEfNS_4arch4Sm80ELb1ELb0ELb0ELb0ELb0ELb0ELb0ELb0ELi2ELi2ELi2ELi2ELb0EEENS1_21CollectiveEpilogueBwdISA_SB_SD_Li256ELb0ELb0ELi4EEENS1_25SingleTileBwdLPTSchedulerILb0ELi128ELb0EEEEEEEEEvNT_6ParamsE --------------------------
	.section	.nv.constant0._ZN7cutlass13device_kernelIN5flash19enable_sm80_to_sm89INS1_16FlashAttnBwdSm80INS1_25CollectiveMainloopBwdSm80ILi2ELi2EN4cute5tupleIJNS5_1CILi64EEENS7_ILi128EEES9_EEENS_6half_tEfNS_4arch4Sm80ELb1ELb0ELb0ELb0ELb0ELb0ELb0ELb0ELi2ELi2ELi2ELi2ELb0EEENS1_21CollectiveEpilogueBwdISA_SB_SD_Li256ELb0ELb0ELi4EEENS1_25SingleTileBwdLPTSchedulerILb0ELi128ELb0EEEEEEEEEvNT_6ParamsE,"a",@progbits
	.sectionflags	@""
	.align	4
.nv.constant0._ZN7cutlass13device_kernelIN5flash19enable_sm80_to_sm89INS1_16FlashAttnBwdSm80INS1_25CollectiveMainloopBwdSm80ILi2ELi2EN4cute5tupleIJNS5_1CILi64EEENS7_ILi128EEES9_EEENS_6half_tEfNS_4arch4Sm80ELb1ELb0ELb0ELb0ELb0ELb0ELb0ELb0ELi2ELi2ELi2ELi2ELb0EEENS1_21CollectiveEpilogueBwdISA_SB_SD_Li256ELb0ELb0ELi4EEENS1_25SingleTileBwdLPTSchedulerILb0ELi128ELb0EEEEEEEEEvNT_6ParamsE:
	.zero		1176


//--------------------- .nv.constant0._ZN7cutlass13device_kernelIN5flash19enable_sm80_to_sm89INS1_16FlashAttnBwdSm80INS1_25CollectiveMainloopBwdSm80ILi2ELi2EN4cute5tupleIJNS5_1CILi64EEENS7_ILi128EEES9_EEENS_6half_tEfNS_4arch4Sm80ELb1ELb0ELb0ELb0ELb1ELb0ELb0ELb0ELi2ELi2ELi2ELi2ELb0EEENS1_21CollectiveEpilogueBwdISA_SB_SD_Li256ELb0ELb0ELi4EEENS1_25SingleTileBwdLPTSchedulerILb0ELi128ELb1EEEEEEEEEvNT_6ParamsE --------------------------
	.section	.nv.constant0._ZN7cutlass13device_kernelIN5flash19enable_sm80_to_sm89INS1_16FlashAttnBwdSm80INS1_25CollectiveMainloopBwdSm80ILi2ELi2EN4cute5tupleIJNS5_1CILi64EEENS7_ILi128EEES9_EEENS_6half_tEfNS_4arch4Sm80ELb1ELb0ELb0ELb0ELb1ELb0ELb0ELb0ELi2ELi2ELi2ELi2ELb0EEENS1_21CollectiveEpilogueBwdISA_SB_SD_Li256ELb0ELb0ELi4EEENS1_25SingleTileBwdLPTSchedulerILb0ELi128ELb1EEEEEEEEEvNT_6ParamsE,"a",@progbits
	.sectionflags	@""
	.align	4
.nv.constant0._ZN7cutlass13device_kernelIN5flash19enable_sm80_to_sm89INS1_16FlashAttnBwdSm80INS1_25CollectiveMainloopBwdSm80ILi2ELi2EN4cute5tupleIJNS5_1CILi64EEENS7_ILi128EEES9_EEENS_6half_tEfNS_4arch4Sm80ELb1ELb0ELb0ELb0ELb1ELb0ELb0ELb0ELi2ELi2ELi2ELi2ELb0EEENS1_21CollectiveEpilogueBwdISA_SB_SD_Li256ELb0ELb0ELi4EEENS1_25SingleTileBwdLPTSchedulerILb0ELi128ELb1EEEEEEEEEvNT_6ParamsE:
	.zero		1176


//--------------------- .nv.constant0._ZN7cutlass13device_kernelIN5flash19enable_sm80_to_sm89INS1_16FlashAttnBwdSm80INS1_25CollectiveMainloopBwdSm80ILi2ELi2EN4cute5tupleIJNS5_1CILi64EEENS7_ILi128EEES9_EEENS_6half_tEfNS_4arch4Sm80ELb1ELb0ELb0ELb0ELb0ELb0ELb0ELb0ELi2ELi2ELi2ELi2ELb0EEENS1_24CollectiveEpilogueBwdGQAISA_fSD_Li256ELb0ELb0EEENS1_25SingleTileBwdLPTSchedulerILb0ELi128ELb0EEEEEEEEEvNT_6ParamsE --------------------------
	.section	.nv.constant0._ZN7cutlass13device_kernelIN5flash19enable_sm80_to_sm89INS1_16FlashAttnBwdSm80INS1_25CollectiveMainloopBwdSm80ILi2ELi2EN4cute5tupleIJNS5_1CILi64EEENS7_ILi128EEES9_EEENS_6half_tEfNS_4arch4Sm80ELb1ELb0ELb0ELb0ELb0ELb0ELb0ELb0ELi2ELi2ELi2ELi2ELb0EEENS1_24CollectiveEpilogueBwdGQAISA_fSD_Li256ELb0ELb0EEENS1_25SingleTileBwdLPTSchedulerILb0ELi128ELb0EEEEEEEEEvNT_6ParamsE,"a",@progbits
	.sectionflags	@""
	.align	4
.nv.constant0._ZN7cutlass13device_kernelIN5flash19enable_sm80_to_sm89INS1_16FlashAttnBwdSm80INS1_25CollectiveMainloopBwdSm80ILi2ELi2EN4cute5tupleIJNS5_1CILi64EEENS7_ILi128EEES9_EEENS_6half_tEfNS_4arch4Sm80ELb1ELb0ELb0ELb0ELb0ELb0ELb0ELb0ELi2ELi2ELi2ELi2ELb0EEENS1_24CollectiveEpilogueBwdGQAISA_fSD_Li256ELb0ELb0EEENS1_25SingleTileBwdLPTSchedulerILb0ELi128ELb0EEEEEEEEEvNT_6ParamsE:
	.zero		1184


//--------------------- .nv.constant0._ZN7cutlass13device_kernelIN5flash19enable_sm80_to_sm89INS1_16FlashAttnBwdSm80INS1_25CollectiveMainloopBwdSm80ILi2ELi2EN4cute5tupleIJNS5_1CILi64EEENS7_ILi128EEES9_EEENS_6half_tEfNS_4arch4Sm80ELb1ELb0ELb0ELb0ELb1ELb0ELb0ELb0ELi2ELi2ELi2ELi2ELb0EEENS1_24CollectiveEpilogueBwdGQAISA_fSD_Li256ELb0ELb1EEENS1_25SingleTileBwdLPTSchedulerILb0ELi128ELb1EEEEEEEEEvNT_6ParamsE --------------------------
	.section	.nv.constant0._ZN7cutlass13device_kernelIN5flash19enable_sm80_to_sm89INS1_16FlashAttnBwdSm80INS1_25CollectiveMainloopBwdSm80ILi2ELi2EN4cute5tupleIJNS5_1CILi64EEENS7_ILi128EEES9_EEENS_6half_tEfNS_4arch4Sm80ELb1ELb0ELb0ELb0ELb1ELb0ELb0ELb0ELi2ELi2ELi2ELi2ELb0EEENS1_24CollectiveEpilogueBwdGQAISA_fSD_Li256ELb0ELb1EEENS1_25SingleTileBwdLPTSchedulerILb0ELi128ELb1EEEEEEEEEvNT_6ParamsE,"a",@progbits
	.sectionflags	@""
	.align	4
.nv.constant0._ZN7cutlass13device_kernelIN5flash19enable_sm80_to_sm89INS1_16FlashAttnBwdSm80INS1_25CollectiveMainloopBwdSm80ILi2ELi2EN4cute5tupleIJNS5_1CILi64EEENS7_ILi128EEES9_EEENS_6half_tEfNS_4arch4Sm80ELb1ELb0ELb0ELb0ELb1ELb0ELb0ELb0ELi2ELi2ELi2ELi2ELb0EEENS1_24CollectiveEpilogueBwdGQAISA_fSD_Li256ELb0ELb1EEENS1_25SingleTileBwdLPTSchedulerILb0ELi128ELb1EEEEEEEEEvNT_6ParamsE:
	.zero		1184


//--------------------- .nv.constant0._ZN7cutlass13device_kernelIN5flash22FlashAttnBwdPreprocessIN4cute5tupleIJNS3_1CILi64EEENS5_ILi128EEEEEENS_6half_tEfNS_4arch4Sm80ELb1ELb0EEEEEvNT_6ParamsE --------------------------
	.section	.nv.constant0._ZN7cutlass13device_kernelIN5flash22FlashAttnBwdPreprocessIN4cute5tupleIJNS3_1CILi64EEENS5_ILi128EEEEEENS_6half_tEfNS_4arch4Sm80ELb1ELb0EEEEEvNT_6ParamsE,"a",@progbits
	.sectionflags	@""
	.align	4
.nv.constant0._ZN7cutlass13device_kernelIN5flash22FlashAttnBwdPreprocessIN4cute5tupleIJNS3_1CILi64EEENS5_ILi128EEEEEENS_6half_tEfNS_4arch4Sm80ELb1ELb0EEEEEvNT_6ParamsE:
	.zero		768


//--------------------- .nv.constant0._ZN7cutlass13device_kernelIN5flash19enable_sm80_to_sm89INS1_16FlashAttnBwdSm80INS1_25CollectiveMainloopBwdSm80ILi2ELi2EN4cute5tupleIJNS5_1CILi64EEENS7_ILi128EEES9_EEENS_6half_tEfNS_4arch4Sm80ELb1ELb0ELb0ELb1ELb0ELb0ELb0ELb0ELi2ELi2ELi2ELi2ELb0EEENS1_21CollectiveEpilogueBwdISA_SB_SD_Li256ELb1ELb0ELi4EEENS1_25SingleTileBwdLPTSchedulerILb1ELi128ELb0EEEEEEEEEvNT_6ParamsE --------------------------
	.section	.nv.constant0._ZN7cutlass13device_kernelIN5flash19enable_sm80_to_sm89INS1_16FlashAttnBwdSm80INS1_25CollectiveMainloopBwdSm80ILi2ELi2EN4cute5tupleIJNS5_1CILi64EEENS7_ILi128EEES9_EEENS_6half_tEfNS_4arch4Sm80ELb1ELb0ELb0ELb1ELb0ELb0ELb0ELb0ELi2ELi2ELi2ELi2ELb0EEENS1_21CollectiveEpilogueBwdISA_SB_SD_Li256ELb1ELb0ELi4EEENS1_25SingleTileBwdLPTSchedulerILb1ELi128ELb0EEEEEEEEEvNT_6ParamsE,"a",@progbits
	.sectionflags	@""
	.align	4
.nv.constant0._ZN7cutlass13device_kernelIN5flash19enable_sm80_to_sm89INS1_16FlashAttnBwdSm80INS1_25CollectiveMainloopBwdSm80ILi2ELi2EN4cute5tupleIJNS5_1CILi64EEENS7_ILi128EEES9_EEENS_6half_tEfNS_4arch4Sm80ELb1ELb0ELb0ELb1ELb0ELb0ELb0ELb0ELi2ELi2ELi2ELi2ELb0EEENS1_21CollectiveEpilogueBwdISA_SB_SD_Li256ELb1ELb0ELi4EEENS1_25SingleTileBwdLPTSchedulerILb1ELi128ELb0EEEEEEEEEvNT_6ParamsE:
	.zero		1176


//--------------------- .nv.constant0._ZN7cutlass13device_kernelIN5flash19enable_sm80_to_sm89INS1_16FlashAttnBwdSm80INS1_25CollectiveMainloopBwdSm80ILi2ELi2EN4cute5tupleIJNS5_1CILi64EEENS7_ILi128EEES9_EEENS_6half_tEfNS_4arch4Sm80ELb1ELb0ELb0ELb1ELb1ELb0ELb0ELb0ELi2ELi2ELi2ELi2ELb0EEENS1_21CollectiveEpilogueBwdISA_SB_SD_Li256ELb1ELb0ELi4EEENS1_25SingleTileBwdLPTSchedulerILb1ELi128ELb1EEEEEEEEEvNT_6ParamsE --------------------------
	.section	.nv.constant0._ZN7cutlass13device_kernelIN5flash19enable_sm80_to_sm89INS1_16FlashAttnBwdSm80INS1_25CollectiveMainloopBwdSm80ILi2ELi2EN4cute5tupleIJNS5_1CILi64EEENS7_ILi128EEES9_EEENS_6half_tEfNS_4arch4Sm80ELb1ELb0ELb0ELb1ELb1ELb0ELb0ELb0ELi2ELi2ELi2ELi2ELb0EEENS1_21CollectiveEpilogueBwdISA_SB_SD_Li256ELb1ELb0ELi4EEENS1_25SingleTileBwdLPTSchedulerILb1ELi128ELb1EEEEEEEEEvNT_6ParamsE,"a",@progbits
	.sectionflags	@""
	.align	4
.nv.constant0._ZN7cutlass13device_kernelIN5flash19enable_sm80_to_sm89INS1_16FlashAttnBwdSm80INS1_25CollectiveMainloopBwdSm80ILi2ELi2EN4cute5tupleIJNS5_1CILi64EEENS7_ILi128EEES9_EEENS_6half_tEfNS_4arch4Sm80ELb1ELb0ELb0ELb1ELb1ELb0ELb0ELb0ELi2ELi2ELi2ELi2ELb0EEENS1_21CollectiveEpilogueBwdISA_SB_SD_Li256ELb1ELb0ELi4EEENS1_25SingleTileBwdLPTSchedulerILb1ELi128ELb1EEEEEEEEEvNT_6ParamsE:
	.zero		1176


//--------------------- .nv.constant0._ZN7cutlass13device_kernelIN5flash19enable_sm80_to_sm89INS1_16FlashAttnBwdSm80INS1_25CollectiveMainloopBwdSm80ILi2ELi2EN4cute5tupleIJNS5_1CILi64EEENS7_ILi128EEES9_EEENS_6half_tEfNS_4arch4Sm80ELb1ELb0ELb0ELb1ELb0ELb0ELb0ELb0ELi2ELi2ELi2ELi2ELb0EEENS1_24CollectiveEpilogueBwdGQAISA_fSD_Li256ELb1ELb0EEENS1_25SingleTileBwdLPTSchedulerILb1ELi128ELb0EEEEEEEEEvNT_6ParamsE --------------------------
	.section	.nv.constant0._ZN7cutlass13device_kernelIN5flash19enable_sm80_to_sm89INS1_16FlashAttnBwdSm80INS1_25CollectiveMainloopBwdSm80ILi2ELi2EN4cute5tupleIJNS5_1CILi64EEENS7_ILi128EEES9_EEENS_6half_tEfNS_4arch4Sm80ELb1ELb0ELb0ELb1ELb0ELb0ELb0ELb0ELi2ELi2ELi2ELi2ELb0EEENS1_24CollectiveEpilogueBwdGQAISA_fSD_Li256ELb1ELb0EEENS1_25SingleTileBwdLPTSchedulerILb1ELi128ELb0EEEEEEEEEvNT_6ParamsE,"a",@progbits
	.sectionflags	@""
	.align	4
.nv.constant0._ZN7cutlass13device_kernelIN5flash19enable_sm80_to_sm89INS1_16FlashAttnBwdSm80INS1_25CollectiveMainloopBwdSm80ILi2ELi2EN4cute5tupleIJNS5_1CILi64EEENS7_ILi128EEES9_EEENS_6half_tEfNS_4arch4Sm80ELb1ELb0ELb0ELb1ELb0ELb0ELb0ELb0ELi2ELi2ELi2ELi2ELb0EEENS1_24CollectiveEpilogueBwdGQAISA_fSD_Li256ELb1ELb0EEENS1_25SingleTileBwdLPTSchedulerILb1ELi128ELb0EEEEEEEEEvNT_6ParamsE:
	.zero		1184


//--------------------- .nv.constant0._ZN7cutlass13device_kernelIN5flash32FlashAttnBwdPostprocessConvertdQIN4cute5tupleIJNS3_1CILi128EEES6_EEENS_6half_tEfNS_4arch4Sm80ELi256ENS3_8TiledMMAINS3_8MMA_AtomIJNS3_28SM80_16x8x16_F32F16F16F32_TNEEEENS3_6LayoutINS4_IJNS5_ILi2EEENS5_ILi4EEENS5_ILi1EEEEEENS4_IJSI_SG_NS5_ILi0EEEEEEEENS4_IJNS5_ILi32EEENS5_ILi64EEENS5_ILi16EEEEEEEELb0EEEEEvNT_6ParamsE --------------------------
	.section	.nv.constant0._ZN7cutlass13device_kernelIN5flash32FlashAttnBwdPostprocessConvertdQIN4cute5tupleIJNS3_1CILi128EEES6_EEENS_6half_tEfNS_4arch4Sm80ELi256ENS3_8TiledMMAINS3_8MMA_AtomIJNS3_28SM80_16x8x16_F32F16F16F32_TNEEEENS3_6LayoutINS4_IJNS5_ILi2EEENS5_ILi4EEENS5_ILi1EEEEEENS4_IJSI_SG_NS5_ILi0EEEEEEEENS4_IJNS5_ILi32EEENS5_ILi64EEENS5_ILi16EEEEEEEELb0EEEEEvNT_6ParamsE,"a",@progbits
	.sectionflags	@""
	.align	4
.nv.constant0._ZN7cutlass13device_kernelIN5flash32FlashAttnBwdPostprocessConvertdQIN4cute5tupleIJNS3_1CILi128EEES6_EEENS_6half_tEfNS_4arch4Sm80ELi256ENS3_8TiledMMAINS3_8MMA_AtomIJNS3_28SM80_16x8x16_F32F16F16F32_TNEEEENS3_6LayoutINS4_IJNS5_ILi2EEENS5_ILi4EEENS5_ILi1EEEEEENS4_IJSI_SG_NS5_ILi0EEEEEEEENS4_IJNS5_ILi32EEENS5_ILi64EEENS5_ILi16EEEEEEEELb0EEEEEvNT_6ParamsE:
	.zero		640


//--------------------- .nv.constant0._ZN7cutlass13device_kernelIN5flash32FlashAttnBwdPostprocessConvertdQIN4cute5tupleIJNS3_1CILi64EEENS5_ILi128EEEEEENS_6half_tEfNS_4arch4Sm80ELi256ENS3_8TiledMMAINS3_8MMA_AtomIJNS3_28SM80_16x8x16_F32F16F16F32_TNEEEENS3_6LayoutINS4_IJNS5_ILi2EEENS5_ILi4EEENS5_ILi1EEEEEENS4_IJSJ_SH_NS5_ILi0EEEEEEEENS4_IJNS5_ILi32EEES6_NS5_ILi16EEEEEEEELb0EEEEEvNT_6ParamsE --------------------------
	.section	.nv.constant0._ZN7cutlass13device_kernelIN5flash32FlashAttnBwdPostprocessConvertdQIN4cute5tupleIJNS3_1CILi64EEENS5_ILi128EEEEEENS_6half_tEfNS_4arch4Sm80ELi256ENS3_8TiledMMAINS3_8MMA_AtomIJNS3_28SM80_16x8x16_F32F16F16F32_TNEEEENS3_6LayoutINS4_IJNS5_ILi2EEENS5_ILi4EEENS5_ILi1EEEEEENS4_IJSJ_SH_NS5_ILi0EEEEEEEENS4_IJNS5_ILi32EEES6_NS5_ILi16EEEEEEEELb0EEEEEvNT_6ParamsE,"a",@progbits
	.sectionflags	@""
	.align	4
.nv.constant0._ZN7cutlass13device_kernelIN5flash32FlashAttnBwdPostprocessConvertdQIN4cute5tupleIJNS3_1CILi64EEENS5_ILi128EEEEEENS_6half_tEfNS_4arch4Sm80ELi256ENS3_8TiledMMAINS3_8MMA_AtomIJNS3_28SM80_16x8x16_F32F16F16F32_TNEEEENS3_6LayoutINS4_IJNS5_ILi2EEENS5_ILi4EEENS5_ILi1EEEEEENS4_IJSJ_SH_NS5_ILi0EEEEEEEENS4_IJNS5_ILi32EEES6_NS5_ILi16EEEEEEEELb0EEEEEvNT_6ParamsE:
	.zero		640


//--------------------- .nv.constant0._ZN7cutlass13device_kernelIN5flash19enable_sm80_to_sm89INS1_16FlashAttnBwdSm80INS1_25CollectiveMainloopBwdSm80ILi2ELi2EN4cute5tupleIJNS5_1CILi64EEENS7_ILi128EEES9_EEENS_6half_tEfNS_4arch4Sm80ELb1ELb0ELb0ELb1ELb1ELb0ELb0ELb0ELi2ELi2ELi2ELi2ELb0EEENS1_24CollectiveEpilogueBwdGQAISA_fSD_Li256ELb1ELb1EEENS1_25SingleTileBwdLPTSchedulerILb1ELi128ELb1EEEEEEEEEvNT_6ParamsE --------------------------
	.section	.nv.constant0._ZN7cutlass13device_kernelIN5flash19enable_sm80_to_sm89INS1_16FlashAttnBwdSm80INS1_25CollectiveMainloopBwdSm80ILi2ELi2EN4cute5tupleIJNS5_1CILi64EEENS7_ILi128EEES9_EEENS_6half_tEfNS_4arch4Sm80ELb1ELb0ELb0ELb1ELb1ELb0ELb0ELb0ELi2ELi2ELi2ELi2ELb0EEENS1_24CollectiveEpilogueBwdGQAISA_fSD_Li256ELb1ELb1EEENS1_25SingleTileBwdLPTSchedulerILb1ELi128ELb1EEEEEEEEEvNT_6ParamsE,"a",@progbits
	.sectionflags	@""
	.align	4
.nv.constant0._ZN7cutlass13device_kernelIN5flash19enable_sm80_to_sm89INS1_16FlashAttnBwdSm80INS1_25CollectiveMainloopBwdSm80ILi2ELi2EN4cute5tupleIJNS5_1CILi64EEENS7_ILi128EEES9_EEENS_6half_tEfNS_4arch4Sm80ELb1ELb0ELb0ELb1ELb1ELb0ELb0ELb0ELi2ELi2ELi2ELi2ELb0EEENS1_24CollectiveEpilogueBwdGQAISA_fSD_Li256ELb1ELb1EEENS1_25SingleTileBwdLPTSchedulerILb1ELi128ELb1EEEEEEEEEvNT_6ParamsE:
	.zero		1184


//--------------------- .nv.constant0._ZN7cutlass13device_kernelIN5flash22FlashAttnBwdPreprocessIN4cute5tupleIJNS3_1CILi64EEENS5_ILi128EEEEEENS_6half_tEfNS_4arch4Sm80ELb1ELb1EEEEEvNT_6ParamsE --------------------------
	.section	.nv.constant0._ZN7cutlass13device_kernelIN5flash22FlashAttnBwdPreprocessIN4cute5tupleIJNS3_1CILi64EEENS5_ILi128EEEEEENS_6half_tEfNS_4arch4Sm80ELb1ELb1EEEEEvNT_6ParamsE,"a",@progbits
	.sectionflags	@""
	.align	4
.nv.constant0._ZN7cutlass13device_kernelIN5flash22FlashAttnBwdPreprocessIN4cute5tupleIJNS3_1CILi64EEENS5_ILi128EEEEEENS_6half_tEfNS_4arch4Sm80ELb1ELb1EEEEEvNT_6ParamsE:
	.zero		768


//--------------------- SYMBOLS --------------------------

	.type		.nv.reservedSmem.offset0,@object
	.size		.nv.reservedSmem.offset0,0x4
